def attn_fwd(
    Q,
    K,
    V,
    Out,
    Lse,
    sm_scale,
    stride_qz,
    stride_qh,
    stride_qm,
    stride_qk,
    stride_kz,
    stride_kh,
    stride_kn,
    stride_kk,
    stride_vz,
    stride_vh,
    stride_vn,
    stride_vk,
    stride_oz,
    stride_oh,
    stride_om,
    stride_ok,
    seqlen_q,
    seqlen_k,
    BLOCK_M: tl.constexpr,
    BLOCK_N: tl.constexpr,
    HEAD_DIM: tl.constexpr,
    CAUSAL: tl.constexpr,
):
    start_m = tl.program_id(0)
    off_hz = tl.program_id(1)
    q_off = off_hz * stride_qh
    k_off = off_hz * stride_kh
    v_off = off_hz * stride_vh
    offs_m = start_m * BLOCK_M + tl.arange(0, BLOCK_M)
    offs_d = tl.arange(0, HEAD_DIM)
    offs_n = tl.arange(0, BLOCK_N)
    q_ptrs = Q + q_off + offs_m[:, None] * stride_qm + offs_d[None, :] * stride_qk
    k_ptrs = K + k_off + offs_d[:, None] * stride_kk + offs_n[None, :] * stride_kn
    v_ptrs = V + v_off + offs_n[:, None] * stride_vn + offs_d[None, :] * stride_vk
    m_i = tl.full([BLOCK_M], float("-inf"), dtype=tl.float32)
    l_i = tl.zeros([BLOCK_M], dtype=tl.float32) + 1.0
    acc = tl.zeros([BLOCK_M, HEAD_DIM], dtype=tl.float32)
    q = tl.load(q_ptrs)
    acc, l_i, m_i = _attn_fwd_inner(
        acc,
        l_i,
        m_i,
        q,
        k_ptrs,
        v_ptrs,
        sm_scale,
        stride_kn,
        stride_vn,
        start_m,
        seqlen_k,
        BLOCK_M,
        BLOCK_N,
        HEAD_DIM,
        CAUSAL,
    )
    acc = acc / l_i[:, None]
    lse = m_i + tl.math.log2(l_i) / 1.4426950408889634
    o_ptrs = (
        Out
        + off_hz * stride_oh
        + offs_m[:, None] * stride_om
        + offs_d[None, :] * stride_ok
    )
    tl.store(o_ptrs, acc.to(Out.dtype.element_ty))
    tl.store(Lse + off_hz * seqlen_q + offs_m, lse)

# config = {"BLOCK_M": 256, "BLOCK_N": 64, "HEAD_DIM": 128, "arch": "sm_100", "causal": true, "dtype": "fp8e4m3", "num_stages": 4, "num_warps": 8}
# arch = sm_100


// ===== COMPILED SASS (sm_100a) =====

	.target	sm_100a

	.elftype	@"ET_EXEC"


//--------------------- .note.nv.tkinfo           --------------------------
	.section	.note.nv.tkinfo,"",@"SHT_NOTE"
	.sectionflags	@"SHF_NOTE_NV_TKINFO"
	.tkinfo
        /*0018*/ 	.word	0x00000081
        /*0030*/ 	.string	""
        /*0030*/ 	.string	"ptxas-blackwell"
        /*0030*/ 	.string	"Cuda compilation tools, release 12.9, V12.9.86"
        /*0030*/ 	.string	"Build cuda_12.9.r12.9/compiler.36037853_0"
        /*0030*/ 	.string	"-v  -suppress-debug-info  -lineinfo  -arch sm_100a "



//--------------------- .note.nv.cuver            --------------------------
	.section	.note.nv.cuver,"",@"SHT_NOTE"
	.sectionflags	@"SHF_NOTE_NV_CUVER"
        /*0018*/ 	.short	0x0001
        /*001a*/ 	.short	0x0064
        /*001c*/ 	.short	0x0001
        /*001e*/ 	.short	0x0000
        /*0020*/ 	.short	0x0001
        /*0022*/ 	.short	0x0000


//--------------------- .nv.info                  --------------------------
	.section	.nv.info,"",@"SHT_CUDA_INFO"
	.align	4


	//----- nvinfo : EIATTR_REGCOUNT
	.align		4
        /*0000*/ 	.byte	0x04, 0x2f
        /*0002*/ 	.short	(.L_5 - .L_4)
	.align		4
.L_4:
        /*0004*/ 	.word	index@(attn_fwd)
        /*0008*/ 	.word	0x000000ff


	//----- nvinfo : EIATTR_FRAME_SIZE
	.align		4
.L_5:
        /*000c*/ 	.byte	0x04, 0x11
        /*000e*/ 	.short	(.L_7 - .L_6)
	.align		4
.L_6:
        /*0010*/ 	.word	index@($__internal_2_$__cuda_sm10x_tcgen05_guardrail_trap_unallocated_columns_being_dealloced)
        /*0014*/ 	.word	0x00000070


	//----- nvinfo : EIATTR_FRAME_SIZE
	.align		4
.L_7:
        /*0018*/ 	.byte	0x04, 0x11
        /*001a*/ 	.short	(.L_9 - .L_8)
	.align		4
.L_8:
        /*001c*/ 	.word	index@($__internal_1_$__cuda_sm10x_tcgen05_guardrail_trap_phase_invalid_during_alloc)
        /*0020*/ 	.word	0x00000070


	//----- nvinfo : EIATTR_FRAME_SIZE
	.align		4
.L_9:
        /*0024*/ 	.byte	0x04, 0x11
        /*0026*/ 	.short	(.L_11 - .L_10)
	.align		4
.L_10:
        /*0028*/ 	.word	index@($__internal_0_$__cuda_sm10x_tcgen05_guardrail_trap_col_being_dealloced_not_returned_by_alloc)
        /*002c*/ 	.word	0x00000070


	//----- nvinfo : EIATTR_FRAME_SIZE
	.align		4
.L_11:
        /*0030*/ 	.byte	0x04, 0x11
        /*0032*/ 	.short	(.L_13 - .L_12)
	.align		4
.L_12:
        /*0034*/ 	.word	index@(attn_fwd)
        /*0038*/ 	.word	0x00000070


	//----- nvinfo : EIATTR_MIN_STACK_SIZE
	.align		4
.L_13:
        /*003c*/ 	.byte	0x04, 0x12
        /*003e*/ 	.short	(.L_15 - .L_14)
	.align		4
.L_14:
        /*0040*/ 	.word	index@(attn_fwd)
        /*0044*/ 	.word	0x00000070
.L_15:


//--------------------- .nv.info.attn_fwd         --------------------------
	.section	.nv.info.attn_fwd,"",@"SHT_CUDA_INFO"
	.sectionflags	@""
	.align	4


	//----- nvinfo : EIATTR_CUDA_API_VERSION
	.align		4
        /*0000*/ 	.byte	0x04, 0x37
        /*0002*/ 	.short	(.L_17 - .L_16)
.L_16:
        /*0004*/ 	.word	0x00000081


	//----- nvinfo : EIATTR_KPARAM_INFO
	.align		4
.L_17:
        /*0008*/ 	.byte	0x04, 0x17
        /*000a*/ 	.short	(.L_19 - .L_18)
.L_18:
        /*000c*/ 	.word	0x00000000
        /*0010*/ 	.short	0x0019
        /*0012*/ 	.short	0x0080
        /*0014*/ 	.byte	0x00, 0xf4, 0x21, 0x00


	//----- nvinfo : EIATTR_KPARAM_INFO
	.align		4
.L_19:
        /*0018*/ 	.byte	0x04, 0x17
        /*001a*/ 	.short	(.L_21 - .L_20)
.L_20:
        /*001c*/ 	.word	0x00000000
        /*0020*/ 	.short	0x0018
        /*0022*/ 	.short	0x0078
        /*0024*/ 	.byte	0x00, 0xf4, 0x21, 0x00


	//----- nvinfo : EIATTR_KPARAM_INFO
	.align		4
.L_21:
        /*0028*/ 	.byte	0x04, 0x17
        /*002a*/ 	.short	(.L_23 - .L_22)
.L_22:
        /*002c*/ 	.word	0x00000000
        /*0030*/ 	.short	0x0017
        /*0032*/ 	.short	0x0070
        /*0034*/ 	.byte	0x00, 0xf0, 0x11, 0x00


	//----- nvinfo : EIATTR_KPARAM_INFO
	.align		4
.L_23:
        /*0038*/ 	.byte	0x04, 0x17
        /*003a*/ 	.short	(.L_25 - .L_24)
.L_24:
        /*003c*/ 	.word	0x00000000
        /*0040*/ 	.short	0x0016
        /*0042*/ 	.short	0x006c
        /*0044*/ 	.byte	0x00, 0xf0, 0x11, 0x00


	//----- nvinfo : EIATTR_KPARAM_INFO
	.align		4
.L_25:
        /*0048*/ 	.byte	0x04, 0x17
        /*004a*/ 	.short	(.L_27 - .L_26)
.L_26:
        /*004c*/ 	.word	0x00000000
        /*0050*/ 	.short	0x0015
        /*0052*/ 	.short	0x0068
        /*0054*/ 	.byte	0x00, 0xf0, 0x11, 0x00


	//----- nvinfo : EIATTR_KPARAM_INFO
	.align		4
.L_27:
        /*0058*/ 	.byte	0x04, 0x17
        /*005a*/ 	.short	(.L_29 - .L_28)
.L_28:
        /*005c*/ 	.word	0x00000000
        /*0060*/ 	.short	0x0014
        /*0062*/ 	.short	0x0064
        /*0064*/ 	.byte	0x00, 0xf0, 0x11, 0x00


	//----- nvinfo : EIATTR_KPARAM_INFO
	.align		4
.L_29:
        /*0068*/ 	.byte	0x04, 0x17
        /*006a*/ 	.short	(.L_31 - .L_30)
.L_30:
        /*006c*/ 	.word	0x00000000
        /*0070*/ 	.short	0x0013
        /*0072*/ 	.short	0x0060
        /*0074*/ 	.byte	0x00, 0xf0, 0x11, 0x00


	//----- nvinfo : EIATTR_KPARAM_INFO
	.align		4
.L_31:
        /*0078*/ 	.byte	0x04, 0x17
        /*007a*/ 	.short	(.L_33 - .L_32)
.L_32:
        /*007c*/ 	.word	0x00000000
        /*0080*/ 	.short	0x0012
        /*0082*/ 	.short	0x005c
        /*0084*/ 	.byte	0x00, 0xf0, 0x11, 0x00


	//----- nvinfo : EIATTR_KPARAM_INFO
	.align		4
.L_33:
        /*0088*/ 	.byte	0x04, 0x17
        /*008a*/ 	.short	(.L_35 - .L_34)
.L_34:
        /*008c*/ 	.word	0x00000000
        /*0090*/ 	.short	0x0011
        /*0092*/ 	.short	0x0058
        /*0094*/ 	.byte	0x00, 0xf0, 0x11, 0x00


	//----- nvinfo : EIATTR_KPARAM_INFO
	.align		4
.L_35:
        /*0098*/ 	.byte	0x04, 0x17
        /*009a*/ 	.short	(.L_37 - .L_36)
.L_36:
        /*009c*/ 	.word	0x00000000
        /*00a0*/ 	.short	0x0010
        /*00a2*/ 	.short	0x0054
        /*00a4*/ 	.byte	0x00, 0xf0, 0x11, 0x00


	//----- nvinfo : EIATTR_KPARAM_INFO
	.align		4
.L_37:
        /*00a8*/ 	.byte	0x04, 0x17
        /*00aa*/ 	.short	(.L_39 - .L_38)
.L_38:
        /*00ac*/ 	.word	0x00000000
        /*00b0*/ 	.short	0x000f
        /*00b2*/ 	.short	0x0050
        /*00b4*/ 	.byte	0x00, 0xf0, 0x11, 0x00


	//----- nvinfo : EIATTR_KPARAM_INFO
	.align		4
.L_39:
        /*00b8*/ 	.byte	0x04, 0x17
        /*00ba*/ 	.short	(.L_41 - .L_40)
.L_40:
        /*00bc*/ 	.word	0x00000000
        /*00c0*/ 	.short	0x000e
        /*00c2*/ 	.short	0x004c
        /*00c4*/ 	.byte	0x00, 0xf0, 0x11, 0x00


	//----- nvinfo : EIATTR_KPARAM_INFO
	.align		4
.L_41:
        /*00c8*/ 	.byte	0x04, 0x17
        /*00ca*/ 	.short	(.L_43 - .L_42)
.L_42:
        /*00cc*/ 	.word	0x00000000
        /*00d0*/ 	.short	0x000d
        /*00d2*/ 	.short	0x0048
        /*00d4*/ 	.byte	0x00, 0xf0, 0x11, 0x00


	//----- nvinfo : EIATTR_KPARAM_INFO
	.align		4
.L_43:
        /*00d8*/ 	.byte	0x04, 0x17
        /*00da*/ 	.short	(.L_45 - .L_44)
.L_44:
        /*00dc*/ 	.word	0x00000000
        /*00e0*/ 	.short	0x000c
        /*00e2*/ 	.short	0x0044
        /*00e4*/ 	.byte	0x00, 0xf0, 0x11, 0x00


	//----- nvinfo : EIATTR_KPARAM_INFO
	.align		4
.L_45:
        /*00e8*/ 	.byte	0x04, 0x17
        /*00ea*/ 	.short	(.L_47 - .L_46)
.L_46:
        /*00ec*/ 	.word	0x00000000
        /*00f0*/ 	.short	0x000b
        /*00f2*/ 	.short	0x0040
        /*00f4*/ 	.byte	0x00, 0xf0, 0x11, 0x00


	//----- nvinfo : EIATTR_KPARAM_INFO
	.align		4
.L_47:
        /*00f8*/ 	.byte	0x04, 0x17
        /*00fa*/ 	.short	(.L_49 - .L_48)
.L_48:
        /*00fc*/ 	.word	0x00000000
        /*0100*/ 	.short	0x000a
        /*0102*/ 	.short	0x003c
        /*0104*/ 	.byte	0x00, 0xf0, 0x11, 0x00


	//----- nvinfo : EIATTR_KPARAM_INFO
	.align		4
.L_49:
        /*0108*/ 	.byte	0x04, 0x17
        /*010a*/ 	.short	(.L_51 - .L_50)
.L_50:
        /*010c*/ 	.word	0x00000000
        /*0110*/ 	.short	0x0009
        /*0112*/ 	.short	0x0038
        /*0114*/ 	.byte	0x00, 0xf0, 0x11, 0x00


	//----- nvinfo : EIATTR_KPARAM_INFO
	.align		4
.L_51:
        /*0118*/ 	.byte	0x04, 0x17
        /*011a*/ 	.short	(.L_53 - .L_52)
.L_52:
        /*011c*/ 	.word	0x00000000
        /*0120*/ 	.short	0x0008
        /*0122*/ 	.short	0x0034
        /*0124*/ 	.byte	0x00, 0xf0, 0x11, 0x00


	//----- nvinfo : EIATTR_KPARAM_INFO
	.align		4
.L_53:
        /*0128*/ 	.byte	0x04, 0x17
        /*012a*/ 	.short	(.L_55 - .L_54)
.L_54:
        /*012c*/ 	.word	0x00000000
        /*0130*/ 	.short	0x0007
        /*0132*/ 	.short	0x0030
        /*0134*/ 	.byte	0x00, 0xf0, 0x11, 0x00


	//----- nvinfo : EIATTR_KPARAM_INFO
	.align		4
.L_55:
        /*0138*/ 	.byte	0x04, 0x17
        /*013a*/ 	.short	(.L_57 - .L_56)
.L_56:
        /*013c*/ 	.word	0x00000000
        /*0140*/ 	.short	0x0006
        /*0142*/ 	.short	0x002c
        /*0144*/ 	.byte	0x00, 0xf0, 0x11, 0x00


	//----- nvinfo : EIATTR_KPARAM_INFO
	.align		4
.L_57:
        /*0148*/ 	.byte	0x04, 0x17
        /*014a*/ 	.short	(.L_59 - .L_58)
.L_58:
        /*014c*/ 	.word	0x00000000
        /*0150*/ 	.short	0x0005
        /*0152*/ 	.short	0x0028
        /*0154*/ 	.byte	0x00, 0xf0, 0x11, 0x00


	//----- nvinfo : EIATTR_KPARAM_INFO
	.align		4
.L_59:
        /*0158*/ 	.byte	0x04, 0x17
        /*015a*/ 	.short	(.L_61 - .L_60)
.L_60:
        /*015c*/ 	.word	0x00000000
        /*0160*/ 	.short	0x0004
        /*0162*/ 	.short	0x0020
        /*0164*/ 	.byte	0x00, 0xf4, 0x21, 0x00


	//----- nvinfo : EIATTR_KPARAM_INFO
	.align		4
.L_61:
        /*0168*/ 	.byte	0x04, 0x17
        /*016a*/ 	.short	(.L_63 - .L_62)
.L_62:
        /*016c*/ 	.word	0x00000000
        /*0170*/ 	.short	0x0003
        /*0172*/ 	.short	0x0018
        /*0174*/ 	.byte	0x00, 0xf4, 0x21, 0x00


	//----- nvinfo : EIATTR_KPARAM_INFO
	.align		4
.L_63:
        /*0178*/ 	.byte	0x04, 0x17
        /*017a*/ 	.short	(.L_65 - .L_64)
.L_64:
        /*017c*/ 	.word	0x00000000
        /*0180*/ 	.short	0x0002
        /*0182*/ 	.short	0x0010
        /*0184*/ 	.byte	0x00, 0xf4, 0x21, 0x00


	//----- nvinfo : EIATTR_KPARAM_INFO
	.align		4
.L_65:
        /*0188*/ 	.byte	0x04, 0x17
        /*018a*/ 	.short	(.L_67 - .L_66)
.L_66:
        /*018c*/ 	.word	0x00000000
        /*0190*/ 	.short	0x0001
        /*0192*/ 	.short	0x0008
        /*0194*/ 	.byte	0x00, 0xf4, 0x21, 0x00


	//----- nvinfo : EIATTR_KPARAM_INFO
	.align		4
.L_67:
        /*0198*/ 	.byte	0x04, 0x17
        /*019a*/ 	.short	(.L_69 - .L_68)
.L_68:
        /*019c*/ 	.word	0x00000000
        /*01a0*/ 	.short	0x0000
        /*01a2*/ 	.short	0x0000
        /*01a4*/ 	.byte	0x00, 0xf4, 0x21, 0x00


	//----- nvinfo : EIATTR_AT_ENTRY_FRAGMENTS
	.align		4
.L_69:
        /*01a8*/ 	.byte	0x04, 0x4f
        /*01aa*/ 	.short	(.L_71 - .L_70)


	//   ....[0]....
.L_70:
        /*01ac*/ 	.word	0x00000004


	//----- nvinfo : EIATTR_RESERVED_SMEM_USED
	.align		4
.L_71:
        /*01b0*/ 	.byte	0x01, 0x41
	.zero		2


	//----- nvinfo : EIATTR_SPARSE_MMA_MASK
	.align		4
        /*01b4*/ 	.byte	0x03, 0x50
        /*01b6*/ 	.short	0x0000


	//----- nvinfo : EIATTR_TCGEN05_1CTA_USED
	.align		4
        /*01b8*/ 	.byte	0x01, 0x51
	.zero		2


	//----- nvinfo : EIATTR_MAXREG_COUNT
	.align		4
        /*01bc*/ 	.byte	0x03, 0x1b
        /*01be*/ 	.short	0x00ff


	//----- nvinfo : EIATTR_NUM_BARRIERS
	.align		4
        /*01c0*/ 	.byte	0x02, 0x4c
        /*01c2*/ 	.byte	0x01
	.zero		1


	//----- nvinfo : EIATTR_ANNOTATIONS
	.align		4
        /*01c4*/ 	.byte	0x04, 0x55
        /*01c6*/ 	.short	(.L_73 - .L_72)


	//   ....[0]....
.L_72:
        /*01c8*/ 	.word	0x00000001
        /*01cc*/ 	.byte	0x20, 0x33, 0x00, 0x00, 0x01, 0x00, 0x00, 0x00, 0x00, 0x34, 0x00, 0x00, 0x01, 0x00, 0x00, 0x00
        /* <DEDUP_REMOVED lines=15> */
        /*02cc*/ 	.byte	0x10, 0xde, 0x00, 0x00, 0x01, 0x00, 0x00, 0x00, 0xb0, 0xde, 0x00, 0x00


	//----- nvinfo : EIATTR_INT_WARP_WIDE_INSTR_OFFSETS
	.align		4
.L_73:
        /*02d8*/ 	.byte	0x04, 0x31
        /*02da*/ 	.short	(.L_75 - .L_74)


	//   ....[0]....
.L_74:
        /*02dc*/ 	.word	0x00002780


	//   ....[1]....
        /*02e0*/ 	.word	0x00002790


	//   ....[2]....
        /*02e4*/ 	.word	0x00003ea0


	//   ....[3]....
        /*02e8*/ 	.word	0x00003f50


	//   ....[4]....
        /*02ec*/ 	.word	0x00009a10


	//   ....[5]....
        /*02f0*/ 	.word	0x00012cb0


	//   ....[6]....
        /*02f4*/ 	.word	0x00012d00


	//----- nvinfo : EIATTR_COOP_GROUP_MASK_REGIDS
	.align		4
.L_75:
        /*02f8*/ 	.byte	0x04, 0x29
        /*02fa*/ 	.short	(.L_77 - .L_76)


	//   ....[0]....
.L_76:
        /*02fc*/ 	.word	0xffffffff


	//   ....[1]....
        /*0300*/ 	.word	0xffffffff


	//   ....[2]....
        /*0304*/ 	.word	0xffffffff


	//   ....[3]....
        /*0308*/ 	.word	0xffffffff


	//----- nvinfo : EIATTR_COOP_GROUP_INSTR_OFFSETS
	.align		4
.L_77:
        /*030c*/ 	.byte	0x04, 0x28
        /*030e*/ 	.short	(.L_79 - .L_78)


	//   ....[0]....
.L_78:
        /*0310*/ 	.word	0x00000070


	//   ....[1]....
        /*0314*/ 	.word	0x00000330


	//   ....[2]....
        /*0318*/ 	.word	0x00012b40


	//   ....[3]....
        /*031c*/ 	.word	0x00012db0


	//----- nvinfo : EIATTR_VRC_CTA_INIT_COUNT
	.align		4
.L_79:
        /*0320*/ 	.byte	0x02, 0x4a
        /*0322*/ 	.byte	0x80
	.zero		1


	//----- nvinfo : EIATTR_MBARRIER_INSTR_OFFSETS
	.align		4
        /*0324*/ 	.byte	0x04, 0x39
        /*0326*/ 	.short	(.L_81 - .L_80)


	//   ....[0]....
.L_80:
        /*0328*/ 	.word	0x00003340
        /*032c*/ 	.word	0x000000ff
        /*0330*/ 	.word	0x00012000
        /*0334*/ 	.short	0x0100
        /*0336*/ 	.byte	0x07
	.zero		1


	//   ....[1]....
        /*0338*/ 	.word	0x00003ed0
        /*033c*/ 	.word	0x000000ff
        /*0340*/ 	.word	0x00012008
        /*0344*/ 	.short	0x0100
        /*0346*/ 	.byte	0x07
	.zero		1


	//   ....[2]....
        /*0348*/ 	.word	0x000041b0
        /*034c*/ 	.word	0x000000ff
        /*0350*/ 	.word	0x0000e000
        /*0354*/ 	.short	0x0100
        /*0356*/ 	.byte	0x07
	.zero		1


	//   ....[3]....
        /*0358*/ 	.word	0x00004550
        /*035c*/ 	.word	0x000000ff
        /*0360*/ 	.word	0x0000e000
        /*0364*/ 	.short	0x010a
        /*0366*/ 	.byte	0x07
	.zero		1


	//   ....[4]....
        /*0368*/ 	.word	0x00004c50
        /*036c*/ 	.word	0x000000ff
        /*0370*/ 	.word	0x0000e000
        /*0374*/ 	.short	0x0108
        /*0376*/ 	.byte	0x07
	.zero		1


	//   ....[5]....
        /*0378*/ 	.word	0x00009b60
        /*037c*/ 	.word	0x000000ff
        /*0380*/ 	.word	0x00012010
        /*0384*/ 	.short	0x0100
        /*0386*/ 	.byte	0x07
	.zero		1


	//   ....[6]....
        /*0388*/ 	.word	0x0000a010
        /*038c*/ 	.word	0x000000ff
        /*0390*/ 	.word	0x00012010
        /*0394*/ 	.short	0x010a
        /*0396*/ 	.byte	0x07
	.zero		1


	//   ....[7]....
        /*0398*/ 	.word	0x0000a390
        /*039c*/ 	.word	0x000000ff
        /*03a0*/ 	.word	0x00012010
        /*03a4*/ 	.short	0x0108
        /*03a6*/ 	.byte	0x07
	.zero		1


	//   ....[8]....
        /*03a8*/ 	.word	0x0000b610
        /*03ac*/ 	.word	0x000000ff
        /*03b0*/ 	.word	0x00000000
        /*03b4*/ 	.short	0x010a
        /*03b6*/ 	.byte	0x10
	.zero		1


	//   ....[9]....
        /*03b8*/ 	.word	0x0000de80
        /*03bc*/ 	.word	0x000000ff
        /*03c0*/ 	.word	0x00000000
        /*03c4*/ 	.short	0x010a
        /*03c6*/ 	.byte	0x10
	.zero		1


	//   ....[10]....
        /*03c8*/ 	.word	0x0000df20
        /*03cc*/ 	.word	0x000000ff
        /*03d0*/ 	.word	0x00012000
        /*03d4*/ 	.short	0x0108
        /*03d6*/ 	.byte	0x07
	.zero		1


	//   ....[11]....
        /*03d8*/ 	.word	0x0000df80
        /*03dc*/ 	.word	0x000000ff
        /*03e0*/ 	.word	0x00012008
        /*03e4*/ 	.short	0x0108
        /*03e6*/ 	.byte	0x07
	.zero		1


	//   ....[12]....
        /*03e8*/ 	.word	0x00012dd0
        /*03ec*/ 	.word	0x000000ff
        /*03f0*/ 	.word	0x0000e000
        /*03f4*/ 	.short	0x010a
        /*03f6*/ 	.byte	0x07
	.zero		1


	//   ....[13]....
        /*03f8*/ 	.word	0x00012e00
        /*03fc*/ 	.word	0x000000ff
        /*0400*/ 	.word	0x00012010
        /*0404*/ 	.short	0x010a
        /*0406*/ 	.byte	0x07
	.zero		1


	//   ....[14]....
        /*0408*/ 	.word	0x00012e30
        /*040c*/ 	.word	0x000000ff
        /*0410*/ 	.word	0x00000000
        /*0414*/ 	.short	0x010a
        /*0416*/ 	.byte	0x10
	.zero		1


	//   ....[15]....
        /*0418*/ 	.word	0x00012e60
        /*041c*/ 	.word	0x000000ff
        /*0420*/ 	.word	0x00000000
        /*0424*/ 	.short	0x010a
        /*0426*/ 	.byte	0x10
	.zero		1


	//----- nvinfo : EIATTR_NUM_MBARRIERS
	.align		4
.L_81:
        /*0428*/ 	.byte	0x03, 0x38
        /*042a*/ 	.short	0xffff


	//----- nvinfo : EIATTR_EXIT_INSTR_OFFSETS
	.align		4
        /*042c*/ 	.byte	0x04, 0x1c
        /*042e*/ 	.short	(.L_83 - .L_82)


	//   ....[0]....
.L_82:
        /*0430*/ 	.word	0x00012dc0


	//----- nvinfo : EIATTR_REQNTID
	.align		4
.L_83:
        /*0434*/ 	.byte	0x04, 0x10
        /*0436*/ 	.short	(.L_85 - .L_84)
.L_84:
        /*0438*/ 	.word	0x00000100
        /*043c*/ 	.word	0x00000001
        /*0440*/ 	.word	0x00000001


	//----- nvinfo : EIATTR_CRS_STACK_SIZE
	.align		4
.L_85:
        /*0444*/ 	.byte	0x04, 0x1e
        /*0446*/ 	.short	(.L_87 - .L_86)
.L_86:
        /*0448*/ 	.word	0x00000000


	//----- nvinfo : EIATTR_CBANK_PARAM_SIZE
	.align		4
.L_87:
        /*044c*/ 	.byte	0x03, 0x19
        /*044e*/ 	.short	0x0088


	//----- nvinfo : EIATTR_PARAM_CBANK
	.align		4
        /*0450*/ 	.byte	0x04, 0x0a
        /*0452*/ 	.short	(.L_89 - .L_88)
	.align		4
.L_88:
        /*0454*/ 	.word	index@(.nv.constant0.attn_fwd)
        /*0458*/ 	.short	0x0380
        /*045a*/ 	.short	0x0088


	//----- nvinfo : EIATTR_SW_WAR
	.align		4
.L_89:
        /*045c*/ 	.byte	0x04, 0x36
        /*045e*/ 	.short	(.L_91 - .L_90)
.L_90:
        /*0460*/ 	.word	0x00000008
.L_91:


//--------------------- .nv.compat                --------------------------
	.section	.nv.compat,"",@"SHT_CUDA_COMPAT_INFO"
	.align	4
        /*0000*/ 	.byte	0x02, 0x02, 0x02, 0x00, 0x02, 0x05, 0x05, 0x00, 0x02, 0x03, 0x00, 0x00, 0x02, 0x06, 0x01, 0x00


//--------------------- .nv.callgraph             --------------------------
	.section	.nv.callgraph,"",@"SHT_CUDA_CALLGRAPH"
	.align	4
	.sectionentsize	8
	.align		4
        /*0000*/ 	.word	0x00000000
	.align		4
        /*0004*/ 	.word	0xffffffff
	.align		4
        /*0008*/ 	.word	0x00000000
	.align		4
        /*000c*/ 	.word	0xfffffffe
	.align		4
        /*0010*/ 	.word	0x00000000
	.align		4
        /*0014*/ 	.word	0xfffffffd
	.align		4
        /*0018*/ 	.word	0x00000000
	.align		4
        /*001c*/ 	.word	0xfffffffc


//--------------------- .nv.constant4             --------------------------
	.section	.nv.constant4,"a",@progbits
	.align	8
	.align		8
.nv.constant4:
        /*0000*/ 	.dword	_$_str


//--------------------- .text.attn_fwd            --------------------------
	.section	.text.attn_fwd,"ax",@progbits
	.align	128
        .global         attn_fwd
        .type           attn_fwd,@function
        .size           attn_fwd,(.L_x_30 - attn_fwd)
        .other          attn_fwd,@"STO_CUDA_ENTRY STV_DEFAULT"
attn_fwd:
.text.attn_fwd:
[----:B------:R-:W0:Y:S01]  /*0000*/  LDC R1, c[0x0][0x37c] ;  /* 0x0000df00ff017b82 */ /* 0x000e220000000800 */
[----:B------:R-:W1:Y:S01]  /*0010*/  S2R R0, SR_TID.X ;  /* 0x0000000000007919 */ /* 0x000e620000002100 */
[----:B0-----:R-:W-:Y:S01]  /*0020*/  VIADD R1, R1, 0xffffff90 ;  /* 0xffffff9001017836 */ /* 0x001fe20000000000 */
[----:B-1----:R-:W-:-:S13]  /*0030*/  ISETP.GE.U32.AND P0, PT, R0, 0x20, PT ;  /* 0x000000200000780c */ /* 0x002fda0003f06070 */
[----:B------:R-:W-:Y:S02]  /*0040*/  VOTEU.ANY UP0, P0 ;  /* 0x0000000000ff7886 */ /* 0x000fe40000000100 */
[----:B------:R-:W-:Y:S05]  /*0050*/  BRA.U UP0, `(.L_x_0) ;  /* 0x0000000100b87547 */ /* 0x000fea000b800000 */
[----:B------:R-:W0:Y:S01]  /*0060*/  S2UR UR6, SR_CgaCtaId ;  /* 0x00000000000679c3 */ /* 0x000e220000008800 */
[----:B------:R-:W-:Y:S01]  /*0070*/  NOP ;  /* 0x0000000000007918 */ /* 0x000fe20000000000 */
[----:B------:R-:W-:Y:S02]  /*0080*/  UMOV UR4, 0x40 ;  /* 0x0000004000047882 */ /* 0x000fe40000000000 */
[----:B0-----:R-:W-:-:S09]  /*0090*/  ULEA UR4, UR6, UR4, 0x18 ;  /* 0x0000000406047291 */ /* 0x001fd2000f8ec0ff */
[----:B------:R-:W0:Y:S01]  /*00a0*/  LDS.U8 R2, [UR4] ;  /* 0x00000004ff027984 */ /* 0x000e220008000000 */
[----:B------:R-:W-:Y:S02]  /*00b0*/  UMOV UR4, 0x400 ;  /* 0x0000040000047882 */ /* 0x000fe40000000000 */
[----:B------:R-:W-:Y:S01]  /*00c0*/  ULEA UR4, UR6, UR4, 0x18 ;  /* 0x0000000406047291 */ /* 0x000fe2000f8ec0ff */
[----:B0-----:R-:W-:-:S13]  /*00d0*/  ISETP.NE.AND P0, PT, R2, RZ, PT ;  /* 0x000000ff0200720c */ /* 0x001fda0003f05270 */
[----:B------:R-:W-:Y:S05]  /*00e0*/  @P0 BRA `(.L_x_1) ;  /* 0x00000000007c0947 */ /* 0x000fea0003800000 */
[----:B------:R-:W-:-:S13]  /*00f0*/  ELECT P0, URZ, PT ;  /* 0x0000000000ff782f */ /* 0x000fda0003800000 */
[----:B------:R-:W-:Y:S05]  /*0100*/  @!P0 BRA `(.L_x_2) ;  /* 0x0000000000848947 */ /* 0x000fea0003800000 */
[----:B------:R-:W-:Y:S01]  /*0110*/  UMOV UR5, 0x10 ;  /* 0x0000001000057882 */ /* 0x000fe20000000000 */
[----:B------:R-:W-:Y:S02]  /*0120*/  IMAD.MOV.U32 R5, RZ, RZ, 0x1 ;  /* 0x00000001ff057424 */ /* 0x000fe400078e00ff */
[----:B------:R-:W-:Y:S02]  /*0130*/  IMAD.MOV.U32 R3, RZ, RZ, 0xffff ;  /* 0x0000ffffff037424 */ /* 0x000fe400078e00ff */
[----:B------:R-:W-:Y:S04]  /*0140*/  DEPBAR.LE SB0, 0x36 ;  /* 0x00008d800000791a */ /* 0x000fe80000000000 */
[----:B------:R-:W0:Y:S02]  /*0150*/  UTCATOMSWS.FIND_AND_SET.ALIGN UP1, UR5, UR5 ;  /* 0x00000005000575e3 */ /* 0x000e240008020800 */
[----:B0-----:R-:W-:-:S04]  /*0160*/  PLOP3.LUT P0, PT, PT, PT, UP1, 0x80, 0x8 ;  /* 0x000000000008781c */ /* 0x001fc80003f0f018 */
[----:B------:R-:W-:-:S04]  /*0170*/  SEL R2, RZ, 0xffffffff, !P0 ;  /* 0xffffffffff027807 */ /* 0x000fc80004000000 */
[----:B------:R-:W-:Y:S01]  /*0180*/  ISETP.NE.AND P0, PT, R2, RZ, PT ;  /* 0x000000ff0200720c */ /* 0x000fe20003f05270 */
[----:B------:R-:W-:-:S12]  /*0190*/  IMAD.U32 R2, RZ, RZ, UR5 ;  /* 0x00000005ff027e24 */ /* 0x000fd8000f8e00ff */
[----:B------:R-:W-:Y:S05]  /*01a0*/  @P0 BRA `(.L_x_3) ;  /* 0x0000000000240947 */ /* 0x000fea0003800000 */
.L_x_4:
[----:B------:R-:W-:Y:S05]  /*01b0*/  NANOSLEEP 0x64 ;  /* 0x000000640000795d */ /* 0x000fea0003800000 */
[----:B------:R-:W-:-:S05]  /*01c0*/  UMOV UR5, 0x10 ;  /* 0x0000001000057882 */ /* 0x000fca0000000000 */
[----:B------:R-:W-:Y:S04]  /*01d0*/  DEPBAR.LE SB0, 0x36 ;  /* 0x00008d800000791a */ /* 0x000fe80000000000 */
[----:B------:R-:W0:Y:S02]  /*01e0*/  UTCATOMSWS.FIND_AND_SET.ALIGN UP1, UR5, UR5 ;  /* 0x00000005000575e3 */ /* 0x000e240008020800 */
[----:B0-----:R-:W-:-:S04]  /*01f0*/  PLOP3.LUT P0, PT, PT, PT, UP1, 0x80, 0x8 ;  /* 0x000000000008781c */ /* 0x001fc80003f0f018 */
[----:B------:R-:W-:-:S04]  /*0200*/  SEL R2, RZ, 0xffffffff, !P0 ;  /* 0xffffffffff027807 */ /* 0x000fc80004000000 */
[----:B------:R-:W-:Y:S01]  /*0210*/  ISETP.NE.AND P0, PT, R2, RZ, PT ;  /* 0x000000ff0200720c */ /* 0x000fe20003f05270 */
[----:B------:R-:W-:-:S12]  /*0220*/  IMAD.U32 R2, RZ, RZ, UR5 ;  /* 0x00000005ff027e24 */ /* 0x000fd8000f8e00ff */
[----:B------:R-:W-:Y:S05]  /*0230*/  @!P0 BRA `(.L_x_4) ;  /* 0xfffffffc00dc8947 */ /* 0x000fea000383ffff */
.L_x_3:
[C---:B------:R-:W-:Y:S01]  /*0240*/  VIADD R4, R2.reuse, 0x10 ;  /* 0x0000001002047836 */ /* 0x040fe20000000000 */
[----:B------:R-:W-:Y:S01]  /*0250*/  UMOV UR5, 0x50 ;  /* 0x0000005000057882 */ /* 0x000fe20000000000 */
[----:B------:R-:W-:Y:S01]  /*0260*/  SHF.L.U32 R3, R3, R2, RZ ;  /* 0x0000000203037219 */ /* 0x000fe200000006ff */
[----:B------:R-:W-:Y:S01]  /*0270*/  ULEA UR5, UR6, UR5, 0x18 ;  /* 0x0000000506057291 */ /* 0x000fe2000f8ec0ff */
[----:B------:R-:W-:Y:S01]  /*0280*/  IMAD.SHL.U32 R2, R2, 0x20, RZ ;  /* 0x0000002002027824 */ /* 0x000fe200078e00ff */
[----:B------:R-:W-:-:S04]  /*0290*/  SHF.L.U32 R4, R5, R4, RZ ;  /* 0x0000000405047219 */ /* 0x000fc800000006ff */
[----:B------:R-:W-:-:S05]  /*02a0*/  LOP3.LUT R3, R4, R3, RZ, 0xfc, !PT ;  /* 0x0000000304037212 */ /* 0x000fca00078efcff */
[----:B------:R0:W-:Y:S04]  /*02b0*/  ATOMS.OR RZ, [UR5], R3 ;  /* 0x00000003ffff798c */ /* 0x0001e8000b000005 */
[----:B------:R0:W-:Y:S01]  /*02c0*/  STS [UR4], R2 ;  /* 0x00000002ff007988 */ /* 0x0001e20008000804 */
[----:B------:R-:W-:Y:S05]  /*02d0*/  BRA `(.L_x_2) ;  /* 0x0000000000107947 */ /* 0x000fea0003800000 */
.L_x_1:
[----:B------:R-:W-:Y:S01]  /*02e0*/  IMAD.MOV.U32 R3, RZ, RZ, -0x1 ;  /* 0xffffffffff037424 */ /* 0x000fe200078e00ff */
[----:B------:R-:W-:-:S04]  /*02f0*/  MOV R2, 0x320 ;  /* 0x0000032000027802 */ /* 0x000fc80000000f00 */
[----:B------:R0:W-:Y:S03]  /*0300*/  STS [UR4], R3 ;  /* 0x00000003ff007988 */ /* 0x0001e60008000804 */
[----:B0-----:R-:W-:Y:S05]  /*0310*/  CALL.REL.NOINC `($__internal_1_$__cuda_sm10x_tcgen05_guardrail_trap_phase_invalid_during_alloc) ;  /* 0x0000012800e87944 */ /* 0x001fea0003c00000 */
.L_x_2:
[----:B------:R-:W-:Y:S05]  /*0320*/  WARPSYNC.ALL ;  /* 0x0000000000007948 */ /* 0x000fea0003800000 */
[----:B------:R-:W-:Y:S01]  /*0330*/  NOP ;  /* 0x0000000000007918 */ /* 0x000fe20000000000 */
.L_x_0:
[----:B------:R-:W1:Y:S01]  /*0340*/  S2UR UR6, SR_CgaCtaId ;  /* 0x00000000000679c3 */ /* 0x000e620000008800 */
[----:B0-----:R-:W0:Y:S01]  /*0350*/  S2R R3, SR_CTAID.X ;  /* 0x0000000000037919 */ /* 0x001e220000002500 */
[----:B------:R-:W-:Y:S01]  /*0360*/  UMOV UR7, 0x400 ;  /* 0x0000040000077882 */ /* 0x000fe20000000000 */
[----:B------:R-:W2:Y:S01]  /*0370*/  LDCU.64 UR8, c[0x0][0x3b0] ;  /* 0x00007600ff0877ac */ /* 0x000ea20008000a00 */
[----:B------:R-:W3:Y:S04]  /*0380*/  LDCU.64 UR4, c[0x0][0x3b0] ;  /* 0x00007600ff0477ac */ /* 0x000ee80008000a00 */
[----:B------:R-:W2:Y:S01]  /*0390*/  S2UR UR10, SR_CTAID.Y ;  /* 0x00000000000a79c3 */ /* 0x000ea20000002600 */
[----:B------:R-:W4:Y:S07]  /*03a0*/  LDCU.64 UR20, c[0x0][0x358] ;  /* 0x00006b00ff1477ac */ /* 0x000f2e0008000a00 */
[----:B------:R-:W4:Y:S01]  /*03b0*/  LDC.64 R6, c[0x0][0x380] ;  /* 0x0000e000ff067b82 */ /* 0x000f220000000a00 */
[----:B-1----:R-:W-:-:S07]  /*03c0*/  ULEA UR7, UR6, UR7, 0x18 ;  /* 0x0000000706077291 */ /* 0x002fce000f8ec0ff */
[----:B------:R-:W-:Y:S08]  /*03d0*/  BAR.SYNC.DEFER_BLOCKING 0x0 ;  /* 0x0000000000007b1d */ /* 0x000ff00000010000 */
[----:B------:R-:W1:Y:S01]  /*03e0*/  LDC.64 R250, c[0x0][0x380] ;  /* 0x0000e000fffa7b82 */ /* 0x000e620000000a00 */
[----:B--2---:R-:W-:Y:S01]  /*03f0*/  UIMAD UR8, UR10, UR8, URZ ;  /* 0x000000080a0872a4 */ /* 0x004fe2000f8e02ff */
[----:B0-----:R-:W-:Y:S01]  /*0400*/  PRMT R134, R0, 0x6540, R3 ;  /* 0x0000654000867816 */ /* 0x001fe20000000003 */
[----:B---3--:R-:W-:-:S04]  /*0410*/  UIMAD UR4, UR10, UR4, URZ ;  /* 0x000000040a0472a4 */ /* 0x008fc8000f8e02ff */
[C---:B------:R-:W-:Y:S01]  /*0420*/  IMAD R5, R134.reuse, UR9, RZ ;  /* 0x0000000986057c24 */ /* 0x040fe2000f8e02ff */
[----:B------:R-:W0:Y:S01]  /*0430*/  LDC R235, c[0x0][0x3b8] ;  /* 0x0000ee00ffeb7b82 */ /* 0x000e220000000800 */
[----:B------:R-:W-:Y:S01]  /*0440*/  IMAD R3, R134, UR5, RZ ;  /* 0x0000000586037c24 */ /* 0x000fe2000f8e02ff */
[----:B------:R-:W-:Y:S02]  /*0450*/  USHF.R.S32.HI UR9, URZ, 0x1f, UR8 ;  /* 0x0000001fff097899 */ /* 0x000fe40008011408 */
[----:B----4-:R-:W-:Y:S01]  /*0460*/  IADD3 R2, P3, P2, R5, UR8, R6 ;  /* 0x0000000805027c10 */ /* 0x010fe2000fa7e006 */
[----:B------:R-:W-:Y:S01]  /*0470*/  USHF.R.S32.HI UR5, URZ, 0x1f, UR4 ;  /* 0x0000001fff057899 */ /* 0x000fe20008011404 */
[----:B------:R-:W-:Y:S02]  /*0480*/  SHF.R.S32.HI R4, RZ, 0x1f, R5 ;  /* 0x0000001fff047819 */ /* 0x000fe40000011405 */
[----:B------:R-:W-:Y:S01]  /*0490*/  SHF.R.S32.HI R10, RZ, 0x1f, R3 ;  /* 0x0000001fff0a7819 */ /* 0x000fe20000011403 */
[----:B------:R-:W2:Y:S01]  /*04a0*/  LDS R135, [UR7] ;  /* 0x00000007ff877984 */ /* 0x000ea20008000800 */
[----:B-1----:R-:W-:-:S02]  /*04b0*/  IADD3 R250, P0, P1, R3, UR4, R250 ;  /* 0x0000000403fa7c10 */ /* 0x002fc4000f91e0fa */
[----:B------:R-:W-:Y:S01]  /*04c0*/  IADD3.X R3, PT, PT, R4, UR9, R7, P3, P2 ;  /* 0x0000000904037c10 */ /* 0x000fe20009fe4407 */
[----:B------:R-:W-:Y:S01]  /*04d0*/  BAR.SYNC.DEFER_BLOCKING 0x0 ;  /* 0x0000000000007b1d */ /* 0x000fe20000010000 */
[----:B------:R-:W-:Y:S01]  /*04e0*/  IADD3.X R10, PT, PT, R10, UR5, R251, P0, P1 ;  /* 0x000000050a0a7c10 */ /* 0x000fe200087e24fb */
[----:B0-----:R-:W-:-:S04]  /*04f0*/  IMAD R11, R235, 0x7c, RZ ;  /* 0x0000007ceb0b7824 */ /* 0x001fc800078e02ff */
[----:B------:R-:W0:Y:S01]  /*0500*/  LDCU.64 UR4, c[0x0][0x3b0] ;  /* 0x00007600ff0477ac */ /* 0x000e220008000a00 */
[C---:B------:R-:W-:Y:S02]  /*0510*/  IMAD.SHL.U32 R5, R235.reuse, 0x8, RZ ;  /* 0x00000008eb057824 */ /* 0x040fe400078e00ff */
[C---:B------:R-:W-:Y:S02]  /*0520*/  IMAD.SHL.U32 R7, R235.reuse, 0x10, RZ ;  /* 0x00000010eb077824 */ /* 0x040fe400078e00ff */
[----:B------:R-:W-:Y:S01]  /*0530*/  IMAD R9, R235, 0x18, RZ ;  /* 0x00000018eb097824 */ /* 0x000fe200078e02ff */
[-C--:B------:R-:W-:Y:S01]  /*0540*/  IADD3 RZ, P6, PT, R11, R250.reuse, RZ ;  /* 0x000000fa0bff7210 */ /* 0x080fe20007fde0ff */
[C---:B------:R-:W-:Y:S02]  /*0550*/  IMAD.SHL.U32 R13, R235.reuse, 0x20, RZ ;  /* 0x00000020eb0d7824 */ /* 0x040fe400078e00ff */
[----:B------:R-:W-:Y:S01]  /*0560*/  IMAD R15, R235, 0x28, RZ ;  /* 0x00000028eb0f7824 */ /* 0x000fe200078e02ff */
[-C--:B------:R-:W-:Y:S01]  /*0570*/  IADD3 R4, P3, PT, R7, R250.reuse, RZ ;  /* 0x000000fa07047210 */ /* 0x080fe20007f7e0ff */
[----:B------:R-:W-:Y:S01]  /*0580*/  IMAD R17, R235, 0x30, RZ ;  /* 0x00000030eb117824 */ /* 0x000fe200078e02ff */
[-C--:B------:R-:W-:Y:S01]  /*0590*/  IADD3 R6, P4, PT, R9, R250.reuse, RZ ;  /* 0x000000fa09067210 */ /* 0x080fe20007f9e0ff */
[----:B------:R-:W-:Y:S01]  /*05a0*/  IMAD R19, R235, 0x38, RZ ;  /* 0x00000038eb137824 */ /* 0x000fe200078e02ff */
[----:B------:R-:W-:Y:S01]  /*05b0*/  IADD3 R8, P5, PT, R13, R250, RZ ;  /* 0x000000fa0d087210 */ /* 0x000fe20007fbe0ff */
[C---:B------:R-:W-:Y:S01]  /*05c0*/  IMAD.SHL.U32 R21, R235.reuse, 0x40, RZ ;  /* 0x00000040eb157824 */ /* 0x040fe200078e00ff */
[----:B------:R1:W5:Y:S01]  /*05d0*/  LDG.E.U8 R252, desc[UR20][R2.64] ;  /* 0x0000001402fc7981 */ /* 0x000362000c1e1100 */
[----:B------:R-:W-:Y:S01]  /*05e0*/  IMAD R23, R235, 0x48, RZ ;  /* 0x00000048eb177824 */ /* 0x000fe200078e02ff */
[----:B------:R-:W-:Y:S01]  /*05f0*/  LEA.HI.X.SX32 R11, R11, R10, 0x1, P6 ;  /* 0x0000000a0b0b7211 */ /* 0x000fe200030f0eff */
[----:B------:R-:W-:Y:S01]  /*0600*/  IMAD R25, R235, 0x50, RZ ;  /* 0x00000050eb197824 */ /* 0x000fe200078e02ff */
[----:B------:R-:W-:Y:S01]  /*0610*/  IADD3 R12, P6, PT, R15, R250, RZ ;  /* 0x000000fa0f0c7210 */ /* 0x000fe20007fde0ff */
[----:B------:R-:W-:-:S02]  /*0620*/  IMAD R27, R235, 0x58, RZ ;  /* 0x00000058eb1b7824 */ /* 0x000fc400078e02ff */
[C---:B------:R-:W-:Y:S02]  /*0630*/  IMAD R29, R235.reuse, 0x60, RZ ;  /* 0x00000060eb1d7824 */ /* 0x040fe400078e02ff */
[----:B------:R-:W-:Y:S01]  /*0640*/  IMAD R31, R235, 0x68, RZ ;  /* 0x00000068eb1f7824 */ /* 0x000fe200078e02ff */
[----:B-1----:R-:W-:Y:S01]  /*0650*/  IADD3 R2, P1, PT, R5, R250, RZ ;  /* 0x000000fa05027210 */ /* 0x002fe20007f3e0ff */
[C---:B------:R-:W-:Y:S02]  /*0660*/  IMAD R33, R235.reuse, 0x70, RZ ;  /* 0x00000070eb217824 */ /* 0x040fe400078e02ff */
[----:B------:R-:W-:Y:S01]  /*0670*/  IMAD R35, R235, 0x78, RZ ;  /* 0x00000078eb237824 */ /* 0x000fe200078e02ff */
[----:B------:R-:W-:Y:S01]  /*0680*/  LEA.HI.X.SX32 R3, R5, R10, 0x1, P1 ;  /* 0x0000000a05037211 */ /* 0x000fe200008f0eff */
[----:B------:R-:W-:Y:S01]  /*0690*/  IMAD R37, R235, 0x9, RZ ;  /* 0x00000009eb257824 */ /* 0x000fe200078e02ff */
[----:B------:R-:W-:Y:S01]  /*06a0*/  IADD3 R14, P1, PT, R17, R250, RZ ;  /* 0x000000fa110e7210 */ /* 0x000fe20007f3e0ff */
        /* <DEDUP_REMOVED lines=28> */
[----:B------:R-:W-:Y:S01]  /*0870*/  IMAD.SHL.U32 R67, R235, 0x2, RZ ;  /* 0x00000002eb437824 */ /* 0x000fe200078e00ff */
        /* <DEDUP_REMOVED lines=8> */
[-C--:B------:R-:W-:Y:S01]  /*0900*/  LEA.HI.X.SX32 R25, R27, R10.reuse, 0x1, P1 ;  /* 0x0000000a1b197211 */ /* 0x080fe200008f0eff */
[C---:B------:R-:W-:Y:S01]  /*0910*/  IMAD R77, R235.reuse, 0x2a, RZ ;  /* 0x0000002aeb4d7824 */ /* 0x040fe200078e02ff */
[----:B------:R-:W-:Y:S01]  /*0920*/  IADD3 R34, P1, PT, R250, R235, RZ ;  /* 0x000000ebfa227210 */ /* 0x000fe20007f3e0ff */
[----:B------:R-:W-:Y:S01]  /*0930*/  IMAD R79, R235, 0x32, RZ ;  /* 0x00000032eb4f7824 */ /* 0x000fe200078e02ff */
[----:B------:R-:W-:Y:S01]  /*0940*/  LEA.HI.X.SX32 R27, R29, R10, 0x1, P3 ;  /* 0x0000000a1d1b7211 */ /* 0x000fe200018f0eff */
[----:B------:R-:W-:Y:S01]  /*0950*/  IMAD R81, R235, 0x3a, RZ ;  /* 0x0000003aeb517824 */ /* 0x000fe200078e02ff */
[----:B------:R-:W-:Y:S01]  /*0960*/  IADD3 R36, P3, PT, R37, R250, RZ ;  /* 0x000000fa25247210 */ /* 0x000fe20007f7e0ff */
[----:B------:R-:W-:Y:S01]  /*0970*/  IMAD R83, R235, 0x42, RZ ;  /* 0x00000042eb537824 */ /* 0x000fe200078e02ff */
[-C--:B------:R-:W-:Y:S01]  /*0980*/  LEA.HI.X.SX32 R29, R31, R10.reuse, 0x1, P4 ;  /* 0x0000000a1f1d7211 */ /* 0x080fe200020f0eff */
[----:B------:R-:W-:Y:S01]  /*0990*/  IMAD R85, R235, 0x4a, RZ ;  /* 0x0000004aeb557824 */ /* 0x000fe200078e02ff */
[-C--:B------:R-:W-:Y:S01]  /*09a0*/  LEA.HI.X.SX32 R31, R33, R10.reuse, 0x1, P5 ;  /* 0x0000000a211f7211 */ /* 0x080fe200028f0eff */
[----:B------:R-:W-:Y:S01]  /*09b0*/  IMAD R87, R235, 0x52, RZ ;  /* 0x00000052eb577824 */ /* 0x000fe200078e02ff */
[-C--:B------:R-:W-:Y:S01]  /*09c0*/  LEA.HI.X.SX32 R33, R35, R10.reuse, 0x1, P6 ;  /* 0x0000000a23217211 */ /* 0x080fe200030f0eff */
[C---:B------:R-:W-:Y:S01]  /*09d0*/  IMAD R89, R235.reuse, 0x5a, RZ ;  /* 0x0000005aeb597824 */ /* 0x040fe200078e02ff */
[C---:B------:R-:W-:Y:S01]  /*09e0*/  LEA.HI.X.SX32 R35, R235.reuse, R10, 0x1, P1 ;  /* 0x0000000aeb237211 */ /* 0x040fe200008f0eff */
[----:B------:R-:W-:Y:S01]  /*09f0*/  IMAD R91, R235, 0x62, RZ ;  /* 0x00000062eb5b7824 */ /* 0x000fe200078e02ff */
[-C--:B------:R-:W-:Y:S01]  /*0a00*/  IADD3 R38, P4, PT, R39, R250.reuse, RZ ;  /* 0x000000fa27267210 */ /* 0x080fe20007f9e0ff */
[----:B------:R-:W-:Y:S01]  /*0a10*/  IMAD R93, R235, 0x6a, RZ ;  /* 0x0000006aeb5d7824 */ /* 0x000fe200078e02ff */
[-C--:B------:R-:W-:Y:S01]  /*0a20*/  IADD3 R40, P5, PT, R41, R250.reuse, RZ ;  /* 0x000000fa29287210 */ /* 0x080fe20007fbe0ff */
[----:B------:R-:W-:Y:S01]  /*0a30*/  IMAD R95, R235, 0x72, RZ ;  /* 0x00000072eb5f7824 */ /* 0x000fe200078e02ff */
[-C--:B------:R-:W-:Y:S01]  /*0a40*/  IADD3 R42, P6, PT, R43, R250.reuse, RZ ;  /* 0x000000fa2b2a7210 */ /* 0x080fe20007fde0ff */
        /* <DEDUP_REMOVED lines=12> */
[----:B------:R-:W-:Y:S01]  /*0b10*/  IMAD R109, R235, 0x2b, RZ ;  /* 0x0000002beb6d7824 */ /* 0x000fe200078e02ff */
[----:B------:R-:W-:Y:S01]  /*0b20*/  LEA.HI.X.SX32 R45, R45, R10, 0x1, P1 ;  /* 0x0000000a2d2d7211 */ /* 0x000fe200008f0eff */
        /* <DEDUP_REMOVED lines=20> */
[----:B------:R-:W-:Y:S01]  /*0c70*/  IMAD.SHL.U32 R129, R235, 0x4, RZ ;  /* 0x00000004eb817824 */ /* 0x000fe200078e00ff */
        /* <DEDUP_REMOVED lines=60> */
[-C--:B------:R-:W-:Y:S01]  /*1040*/  IADD3 RZ, P2, PT, R107, R250.reuse, RZ ;  /* 0x000000fa6bff7210 */ /* 0x080fe20007f5e0ff */
        /* <DEDUP_REMOVED lines=14> */
[----:B------:R-:W5:Y:S01]  /*1130*/  LDG.E.U8 R2, desc[UR20][R2.64] ;  /* 0x0000001402027981 */ /* 0x000f62000c1e1100 */
[-C--:B------:R-:W-:Y:S01]  /*1140*/  LEA.HI.X.SX32 R91, R91, R10.reuse, 0x1, P5 ;  /* 0x0000000a5b5b7211 */ /* 0x080fe200028f0eff */
[----:B------:R-:W-:Y:S01]  /*1150*/  IMAD R209, R235, 0x46, RZ ;  /* 0x00000046ebd17824 */ /* 0x000fe200078e02ff */
[-C--:B------:R-:W-:Y:S01]  /*1160*/  LEA.HI.X.SX32 R93, R93, R10.reuse, 0x1, P6 ;  /* 0x0000000a5d5d7211 */ /* 0x080fe200030f0eff */
[----:B------:R1:W5:Y:S01]  /*1170*/  LDG.E.U8 R12, desc[UR20][R12.64] ;  /* 0x000000140c0c7981 */ /* 0x000362000c1e1100 */
        /* <DEDUP_REMOVED lines=9> */
[----:B-1----:R-:W1:Y:S01]  /*1210*/  LDC R13, c[0x0][0x3b8] ;  /* 0x0000ee00ff0d7b82 */ /* 0x002e620000000800 */
        /* <DEDUP_REMOVED lines=35> */
[----:B------:R-:W5:Y:S01]  /*1450*/  LDG.E.U8 R8, desc[UR20][R8.64] ;  /* 0x0000001408087981 */ /* 0x000f62000c1e1100 */
[----:B------:R-:W-:-:S02]  /*1460*/  LEA.HI.X.SX32 R117, R117, R10, 0x1, P6 ;  /* 0x0000000a75757211 */ /* 0x000fc400030f0eff */
[-C--:B------:R-:W-:Y:S01]  /*1470*/  LEA.HI.X.SX32 R119, R119, R10.reuse, 0x1, P1 ;  /* 0x0000000a77777211 */ /* 0x080fe200008f0eff */
[----:B0-----:R-:W-:Y:S01]  /*1480*/  UIMAD UR4, UR10, UR4, URZ ;  /* 0x000000040a0472a4 */ /* 0x001fe2000f8e02ff */
[----:B------:R-:W-:Y:S01]  /*1490*/  LEA.HI.X.SX32 R121, R121, R10, 0x1, P2 ;  /* 0x0000000a79797211 */ /* 0x000fe200010f0eff */
[----:B------:R-:W5:Y:S01]  /*14a0*/  LDG.E.U8 R18, desc[UR20][R18.64] ;  /* 0x0000001412127981 */ /* 0x000f62000c1e1100 */
[-C--:B------:R-:W-:Y:S02]  /*14b0*/  IADD3 RZ, P0, PT, R143, R250.reuse, RZ ;  /* 0x000000fa8fff7210 */ /* 0x080fe40007f1e0ff */
[-C--:B------:R-:W-:Y:S01]  /*14c0*/  IADD3 R124, P4, PT, R125, R250.reuse, RZ ;  /* 0x000000fa7d7c7210 */ /* 0x080fe20007f9e0ff */
[----:B------:R0:W5:Y:S01]  /*14d0*/  LDG.E.U8 R3, desc[UR20][R118.64] ;  /* 0x0000001476037981 */ /* 0x000162000c1e1100 */
[-C--:B------:R-:W-:Y:S02]  /*14e0*/  IADD3 R126, P5, PT, R127, R250.reuse, RZ ;  /* 0x000000fa7f7e7210 */ /* 0x080fe40007fbe0ff */
[-C--:B------:R-:W-:Y:S01]  /*14f0*/  IADD3 R128, P6, PT, R129, R250.reuse, RZ ;  /* 0x000000fa81807210 */ /* 0x080fe20007fde0ff */
[----:B------:R3:W5:Y:S01]  /*1500*/  LDG.E.U8 R20, desc[UR20][R20.64] ;  /* 0x0000001414147981 */ /* 0x000762000c1e1100 */
[----:B------:R-:W-:-:S02]  /*1510*/  IADD3 R130, P1, PT, R131, R250, RZ ;  /* 0x000000fa83827210 */ /* 0x000fc40007f3e0ff */
[----:B------:R-:W-:Y:S01]  /*1520*/  IADD3 R132, P2, PT, R133, R250, RZ ;  /* 0x000000fa85847210 */ /* 0x000fe20007f5e0ff */
[----:B------:R4:W5:Y:S01]  /*1530*/  LDG.E.U8 R14, desc[UR20][R14.64] ;  /* 0x000000140e0e7981 */ /* 0x000962000c1e1100 */
[----:B------:R-:W-:Y:S01]  /*1540*/  LEA.HI.X.SX32 R123, R123, R10, 0x1, P3 ;  /* 0x0000000a7b7b7211 */ /* 0x000fe200018f0eff */
[----:B0-----:R-:W0:Y:S01]  /*1550*/  LDC.64 R118, c[0x0][0x380] ;  /* 0x0000e000ff767b82 */ /* 0x001e220000000a00 */
[----:B------:R-:W-:Y:S01]  /*1560*/  IADD3 R136, P3, PT, R137, R250, RZ ;  /* 0x000000fa89887210 */ /* 0x000fe20007f7e0ff */
[----:B------:R-:W-:Y:S01]  /*1570*/  IMAD R9, R134, UR5, RZ ;  /* 0x0000000586097c24 */ /* 0x000fe2000f8e02ff */
[-C--:B------:R-:W-:Y:S01]  /*1580*/  LEA.HI.X.SX32 R125, R125, R10.reuse, 0x1, P4 ;  /* 0x0000000a7d7d7211 */ /* 0x080fe200020f0eff */
[----:B------:R1:W5:Y:S01]  /*1590*/  LDG.E.U8 R16, desc[UR20][R16.64] ;  /* 0x0000001410107981 */ /* 0x000362000c1e1100 */
[-C--:B------:R-:W-:Y:S02]  /*15a0*/  LEA.HI.X.SX32 R127, R127, R10.reuse, 0x1, P5 ;  /* 0x0000000a7f7f7211 */ /* 0x080fe400028f0eff */
[-C--:B------:R-:W-:Y:S01]  /*15b0*/  LEA.HI.X.SX32 R143, R143, R10.reuse, 0x1, P0 ;  /* 0x0000000a8f8f7211 */ /* 0x080fe200000f0eff */
[----:B------:R-:W5:Y:S01]  /*15c0*/  LDG.E.U8 R4, desc[UR20][R4.64] ;  /* 0x0000001404047981 */ /* 0x000f62000c1e1100 */
[----:B------:R-:W-:-:S02]  /*15d0*/  LEA.HI.X.SX32 R129, R129, R10, 0x1, P6 ;  /* 0x0000000a81817211 */ /* 0x000fc400030f0eff */
[-C--:B------:R-:W-:Y:S01]  /*15e0*/  LEA.HI.X.SX32 R131, R131, R10.reuse, 0x1, P1 ;  /* 0x0000000a83837211 */ /* 0x080fe200008f0eff */
[----:B------:R-:W5:Y:S01]  /*15f0*/  LDG.E.U8 R6, desc[UR20][R6.64] ;  /* 0x0000001406067981 */ /* 0x000f62000c1e1100 */
[----:B------:R-:W-:Y:S02]  /*1600*/  LEA.HI.X.SX32 R133, R133, R10, 0x1, P2 ;  /* 0x0000000a85857211 */ /* 0x000fe400010f0eff */
[-C--:B------:R-:W-:Y:S01]  /*1610*/  IADD3 R138, P4, PT, R139, R250.reuse, RZ ;  /* 0x000000fa8b8a7210 */ /* 0x080fe20007f9e0ff */
[----:B-1----:R-:W-:Y:S01]  /*1620*/  IMAD R19, R13, 0x7d, RZ ;  /* 0x0000007d0d137824 */ /* 0x002fe200078e02ff */
[-C--:B------:R-:W-:Y:S01]  /*1630*/  IADD3 R140, P5, PT, R141, R250.reuse, RZ ;  /* 0x000000fa8d8c7210 */ /* 0x080fe20007fbe0ff */
[----:B---3--:R-:W-:Y:S01]  /*1640*/  IMAD R21, R13, 0x7e, RZ ;  /* 0x0000007e0d157824 */ /* 0x008fe200078e02ff */
[-C--:B------:R-:W-:Y:S01]  /*1650*/  IADD3 R144, P0, PT, R145, R250.reuse, RZ ;  /* 0x000000fa91907210 */ /* 0x080fe20007f1e0ff */
[----:B------:R-:W5:Y:S01]  /*1660*/  LDG.E.U8 R22, desc[UR20][R22.64] ;  /* 0x0000001416167981 */ /* 0x000f62000c1e1100 */
[----:B------:R-:W-:-:S02]  /*1670*/  IADD3 R146, P6, PT, R147, R250, RZ ;  /* 0x000000fa93927210 */ /* 0x000fc40007fde0ff */
[-C--:B------:R-:W-:Y:S01]  /*1680*/  IADD3 R148, P1, PT, R149, R250.reuse, RZ ;  /* 0x000000fa95947210 */ /* 0x080fe20007f3e0ff */
[----:B----4-:R-:W-:Y:S01]  /*1690*/  IMAD R15, R13, 0x7a, RZ ;  /* 0x0000007a0d0f7824 */ /* 0x010fe200078e02ff */
[----:B------:R-:W-:Y:S01]  /*16a0*/  IADD3 R150, P2, PT, R151, R250, RZ ;  /* 0x000000fa97967210 */ /* 0x000fe20007f5e0ff */
[----:B------:R-:W5:Y:S01]  /*16b0*/  LDG.E.U8 R24, desc[UR20][R24.64] ;  /* 0x0000001418187981 */ /* 0x000f62000c1e1100 */
[----:B------:R-:W-:Y:S02]  /*16c0*/  LEA.HI.X.SX32 R137, R137, R10, 0x1, P3 ;  /* 0x0000000a89897211 */ /* 0x000fe400018f0eff */
[----:B------:R-:W-:Y:S01]  /*16d0*/  IADD3 R152, P3, PT, R153, R250, RZ ;  /* 0x000000fa99987210 */ /* 0x000fe20007f7e0ff */
[----:B------:R-:W-:Y:S01]  /*16e0*/  USHF.R.S32.HI UR5, URZ, 0x1f, UR4 ;  /* 0x0000001fff057899 */ /* 0x000fe20008011404 */
[-C--:B------:R-:W-:Y:S01]  /*16f0*/  LEA.HI.X.SX32 R139, R139, R10.reuse, 0x1, P4 ;  /* 0x0000000a8b8b7211 */ /* 0x080fe200020f0eff */
[----:B------:R-:W-:Y:S01]  /*1700*/  IMAD R17, R13, 0x7b, RZ ;  /* 0x0000007b0d117824 */ /* 0x000fe200078e02ff */
[-C--:B------:R-:W-:Y:S01]  /*1710*/  LEA.HI.X.SX32 R141, R141, R10.reuse, 0x1, P5 ;  /* 0x0000000a8d8d7211 */ /* 0x080fe200028f0eff */
[----:B------:R-:W5:Y:S01]  /*1720*/  LDG.E.U8 R5, desc[UR20][R128.64] ;  /* 0x0000001480057981 */ /* 0x000f62000c1e1100 */
[----:B------:R-:W-:-:S02]  /*1730*/  LEA.HI.X.SX32 R145, R145, R10, 0x1, P0 ;  /* 0x0000000a91917211 */ /* 0x000fc400000f0eff */
[-C--:B------:R-:W-:Y:S01]  /*1740*/  LEA.HI.X.SX32 R147, R147, R10.reuse, 0x1, P6 ;  /* 0x0000000a93937211 */ /* 0x080fe200030f0eff */
[----:B------:R1:W5:Y:S01]  /*1750*/  LDG.E.U8 R7, desc[UR20][R130.64] ;  /* 0x0000001482077981 */ /* 0x000362000c1e1100 */
[-C--:B------:R-:W-:Y:S02]  /*1760*/  LEA.HI.X.SX32 R149, R149, R10.reuse, 0x1, P1 ;  /* 0x0000000a95957211 */ /* 0x080fe400008f0eff */
[----:B------:R-:W-:Y:S01]  /*1770*/  LEA.HI.X.SX32 R151, R151, R10, 0x1, P2 ;  /* 0x0000000a97977211 */ /* 0x000fe200010f0eff */
[----:B------:R3:W5:Y:S01]  /*1780*/  LDG.E.U8 R26, desc[UR20][R26.64] ;  /* 0x000000141a1a7981 */ /* 0x000762000c1e1100 */
[-C--:B------:R-:W-:Y:S02]  /*1790*/  IADD3 R154, P4, PT, R155, R250.reuse, RZ ;  /* 0x000000fa9b9a7210 */ /* 0x080fe40007f9e0ff */
[-C--:B------:R-:W-:Y:S01]  /*17a0*/  IADD3 R156, P5, PT, R157, R250.reuse, RZ ;  /* 0x000000fa9d9c7210 */ /* 0x080fe20007fbe0ff */
[----:B------:R3:W5:Y:S01]  /*17b0*/  LDG.E.U8 R28, desc[UR20][R28.64] ;  /* 0x000000141c1c7981 */ /* 0x000762000c1e1100 */
[----:B------:R-:W-:-:S02]  /*17c0*/  IADD3 R158, P0, PT, R159, R250, RZ ;  /* 0x000000fa9f9e7210 */ /* 0x000fc40007f1e0ff */
[-C--:B------:R-:W-:Y:S01]  /*17d0*/  IADD3 R160, P6, PT, R161, R250.reuse, RZ ;  /* 0x000000faa1a07210 */ /* 0x080fe20007fde0ff */
[----:B------:R3:W5:Y:S01]  /*17e0*/  LDG.E.U8 R30, desc[UR20][R30.64] ;  /* 0x000000141e1e7981 */ /* 0x000762000c1e1100 */
[-C--:B------:R-:W-:Y:S02]  /*17f0*/  IADD3 R162, P1, PT, R163, R250.reuse, RZ ;  /* 0x000000faa3a27210 */ /* 0x080fe40007f3e0ff */
[----:B------:R-:W-:Y:S01]  /*1800*/  IADD3 R164, P2, PT, R165, R250, RZ ;  /* 0x000000faa5a47210 */ /* 0x000fe20007f5e0ff */
[----:B------:R3:W5:Y:S01]  /*1810*/  LDG.E.U8 R32, desc[UR20][R32.64] ;  /* 0x0000001420207981 */ /* 0x000762000c1e1100 */
[----:B------:R-:W-:Y:S02]  /*1820*/  LEA.HI.X.SX32 R153, R153, R10, 0x1, P3 ;  /* 0x0000000a99997211 */ /* 0x000fe400018f0eff */
[----:B------:R-:W-:Y:S01]  /*1830*/  IADD3 R166, P3, PT, R167, R250, RZ ;  /* 0x000000faa7a67210 */ /* 0x000fe20007f7e0ff */
[----:B------:R3:W5:Y:S01]  /*1840*/  LDG.E.U8 R34, desc[UR20][R34.64] ;  /* 0x0000001422227981 */ /* 0x000762000c1e1100 */
[----:B------:R-:W-:-:S02]  /*1850*/  LEA.HI.X.SX32 R155, R155, R10, 0x1, P4 ;  /* 0x0000000a9b9b7211 */ /* 0x000fc400020f0eff */
[-C--:B------:R-:W-:Y:S01]  /*1860*/  LEA.HI.X.SX32 R157, R157, R10.reuse, 0x1, P5 ;  /* 0x0000000a9d9d7211 */ /* 0x080fe200028f0eff */
[----:B------:R3:W5:Y:S01]  /*1870*/  LDG.E.U8 R36, desc[UR20][R36.64] ;  /* 0x0000001424247981 */ /* 0x000762000c1e1100 */
[-C--:B------:R-:W-:Y:S02]  /*1880*/  LEA.HI.X.SX32 R159, R159, R10.reuse, 0x1, P0 ;  /* 0x0000000a9f9f7211 */ /* 0x080fe400000f0eff */
[-C--:B------:R-:W-:Y:S01]  /*1890*/  LEA.HI.X.SX32 R161, R161, R10.reuse, 0x1, P6 ;  /* 0x0000000aa1a17211 */ /* 0x080fe200030f0eff */
[----:B------:R3:W5:Y:S01]  /*18a0*/  LDG.E.U8 R38, desc[UR20][R38.64] ;  /* 0x0000001426267981 */ /* 0x000762000c1e1100 */
[-C--:B------:R-:W-:Y:S02]  /*18b0*/  LEA.HI.X.SX32 R163, R163, R10.reuse, 0x1, P1 ;  /* 0x0000000aa3a37211 */ /* 0x080fe400008f0eff */
[----:B------:R-:W-:Y:S01]  /*18c0*/  LEA.HI.X.SX32 R165, R165, R10, 0x1, P2 ;  /* 0x0000000aa5a57211 */ /* 0x000fe200010f0eff */
[----:B------:R3:W5:Y:S01]  /*18d0*/  LDG.E.U8 R40, desc[UR20][R40.64] ;  /* 0x0000001428287981 */ /* 0x000762000c1e1100 */
[----:B------:R-:W-:-:S02]  /*18e0*/  IADD3 R168, P4, PT, R169, R250, RZ ;  /* 0x000000faa9a87210 */ /* 0x000fc40007f9e0ff */
[-C--:B------:R-:W-:Y:S01]  /*18f0*/  IADD3 R170, P5, PT, R171, R250.reuse, RZ ;  /* 0x000000faabaa7210 */ /* 0x080fe20007fbe0ff */
[----:B------:R3:W5:Y:S01]  /*1900*/  LDG.E.U8 R42, desc[UR20][R42.64] ;  /* 0x000000142a2a7981 */ /* 0x000762000c1e1100 */
[-C--:B------:R-:W-:Y:S02]  /*1910*/  IADD3 R172, P0, PT, R173, R250.reuse, RZ ;  /* 0x000000faadac7210 */ /* 0x080fe40007f1e0ff */
[-C--:B------:R-:W-:Y:S01]  /*1920*/  IADD3 R174, P6, PT, R175, R250.reuse, RZ ;  /* 0x000000faafae7210 */ /* 0x080fe20007fde0ff */
[----:B------:R3:W5:Y:S01]  /*1930*/  LDG.E.U8 R44, desc[UR20][R44.64] ;  /* 0x000000142c2c7981 */ /* 0x000762000c1e1100 */
[-C--:B------:R-:W-:Y:S02]  /*1940*/  IADD3 R176, P1, PT, R177, R250.reuse, RZ ;  /* 0x000000fab1b07210 */ /* 0x080fe40007f3e0ff */
[----:B------:R-:W-:Y:S01]  /*1950*/  IADD3 R178, P2, PT, R179, R250, RZ ;  /* 0x000000fab3b27210 */ /* 0x000fe20007f5e0ff */
[----:B------:R3:W5:Y:S01]  /*1960*/  LDG.E.U8 R46, desc[UR20][R46.64] ;  /* 0x000000142e2e7981 */ /* 0x000762000c1e1100 */
[----:B------:R-:W-:-:S02]  /*1970*/  LEA.HI.X.SX32 R167, R167, R10, 0x1, P3 ;  /* 0x0000000aa7a77211 */ /* 0x000fc400018f0eff */
[----:B------:R-:W-:Y:S01]  /*1980*/  IADD3 R180, P3, PT, R181, R250, RZ ;  /* 0x000000fab5b47210 */ /* 0x000fe20007f7e0ff */
[----:B------:R3:W5:Y:S01]  /*1990*/  LDG.E.U8 R48, desc[UR20][R48.64] ;  /* 0x0000001430307981 */ /* 0x000762000c1e1100 */
[-C--:B------:R-:W-:Y:S02]  /*19a0*/  LEA.HI.X.SX32 R169, R169, R10.reuse, 0x1, P4 ;  /* 0x0000000aa9a97211 */ /* 0x080fe400020f0eff */
[-C--:B------:R-:W-:Y:S01]  /*19b0*/  LEA.HI.X.SX32 R171, R171, R10.reuse, 0x1, P5 ;  /* 0x0000000aabab7211 */ /* 0x080fe200028f0eff */
[----:B------:R3:W5:Y:S01]  /*19c0*/  LDG.E.U8 R50, desc[UR20][R50.64] ;  /* 0x0000001432327981 */ /* 0x000762000c1e1100 */
[-C--:B------:R-:W-:Y:S02]  /*19d0*/  LEA.HI.X.SX32 R173, R173, R10.reuse, 0x1, P0 ;  /* 0x0000000aadad7211 */ /* 0x080fe400000f0eff */
[-C--:B------:R-:W-:Y:S01]  /*19e0*/  LEA.HI.X.SX32 R175, R175, R10.reuse, 0x1, P6 ;  /* 0x0000000aafaf7211 */ /* 0x080fe200030f0eff */
[----:B------:R3:W5:Y:S01]  /*19f0*/  LDG.E.U8 R52, desc[UR20][R52.64] ;  /* 0x0000001434347981 */ /* 0x000762000c1e1100 */
[----:B------:R-:W-:-:S02]  /*1a00*/  LEA.HI.X.SX32 R177, R177, R10, 0x1, P1 ;  /* 0x0000000ab1b17211 */ /* 0x000fc400008f0eff */
[----:B------:R-:W-:Y:S01]  /*1a10*/  LEA.HI.X.SX32 R179, R179, R10, 0x1, P2 ;  /* 0x0000000ab3b37211 */ /* 0x000fe200010f0eff */
[----:B------:R3:W5:Y:S01]  /*1a20*/  LDG.E.U8 R54, desc[UR20][R54.64] ;  /* 0x0000001436367981 */ /* 0x000762000c1e1100 */
[-C--:B------:R-:W-:Y:S02]  /*1a30*/  IADD3 R182, P4, PT, R183, R250.reuse, RZ ;  /* 0x000000fab7b67210 */ /* 0x080fe40007f9e0ff */
        /* <DEDUP_REMOVED lines=8> */
[----:B------:R-:W-:Y:S02]  /*1ac0*/  LEA.HI.X.SX32 R181, R181, R10, 0x1, P3 ;  /* 0x0000000ab5b57211 */ /* 0x000fe400018f0eff */
[----:B------:R-:W-:Y:S01]  /*1ad0*/  IADD3 R194, P3, PT, R195, R250, RZ ;  /* 0x000000fac3c27210 */ /* 0x000fe20007f7e0ff */
[----:B------:R3:W5:Y:S01]  /*1ae0*/  LDG.E.U8 R62, desc[UR20][R62.64] ;  /* 0x000000143e3e7981 */ /* 0x000762000c1e1100 */
[-C--:B------:R-:W-:Y:S02]  /*1af0*/  LEA.HI.X.SX32 R183, R183, R10.reuse, 0x1, P4 ;  /* 0x0000000ab7b77211 */ /* 0x080fe400020f0eff */
[-C--:B------:R-:W-:Y:S01]  /*1b00*/  LEA.HI.X.SX32 R185, R185, R10.reuse, 0x1, P5 ;  /* 0x0000000ab9b97211 */ /* 0x080fe200028f0eff */
[----:B------:R3:W5:Y:S01]  /*1b10*/  LDG.E.U8 R64, desc[UR20][R64.64] ;  /* 0x0000001440407981 */ /* 0x000762000c1e1100 */
        /* <DEDUP_REMOVED lines=76> */
[-C--:B------:R-:W-:Y:S01]  /*1fe0*/  IADD3 R246, P1, PT, R247, R250.reuse, RZ ;  /* 0x000000faf7f67210 */ /* 0x080fe20007f3e0ff */
[----:B------:R3:W5:Y:S01]  /*1ff0*/  LDG.E.U8 R120, desc[UR20][R120.64] ;  /* 0x0000001478787981 */ /* 0x000762000c1e1100 */
[-C--:B------:R-:W-:Y:S02]  /*2000*/  IADD3 R248, P2, PT, R249, R250.reuse, RZ ;  /* 0x000000faf9f87210 */ /* 0x080fe40007f5e0ff */
        /* <DEDUP_REMOVED lines=12> */
[----:B0-----:R-:W-:Y:S01]  /*20d0*/  IADD3 R10, P1, P0, R9, UR4, R118 ;  /* 0x00000004090a7c10 */ /* 0x001fe2000f83e076 */
[----:B------:R3:W5:Y:S01]  /*20e0*/  LDG.E.U8 R136, desc[UR20][R136.64] ;  /* 0x0000001488887981 */ /* 0x000762000c1e1100 */
[----:B------:R-:W-:Y:S01]  /*20f0*/  SHF.R.S32.HI R106, RZ, 0x1f, R9 ;  /* 0x0000001fff6a7819 */ /* 0x000fe20000011409 */
[----:B------:R-:W-:Y:S01]  /*2100*/  IMAD R9, R13, 0x7f, RZ ;  /* 0x0000007f0d097824 */ /* 0x000fe200078e02ff */
[-C--:B-1----:R-:W-:Y:S01]  /*2110*/  IADD3 R130, P2, PT, R21, R10.reuse, RZ ;  /* 0x0000000a15827210 */ /* 0x082fe20007f5e0ff */
[----:B------:R-:W-:Y:S01]  /*2120*/  IMAD R13, R13, 0x7c, RZ ;  /* 0x0000007c0d0d7824 */ /* 0x000fe200078e02ff */
[----:B------:R-:W-:Y:S01]  /*2130*/  IADD3.X R23, PT, PT, R106, UR5, R119, P1, P0 ;  /* 0x000000056a177c10 */ /* 0x000fe20008fe0477 */
[----:B------:R3:W5:Y:S01]  /*2140*/  LDG.E.U8 R138, desc[UR20][R138.64] ;  /* 0x000000148a8a7981 */ /* 0x000762000c1e1100 */
[-C--:B------:R-:W-:Y:S02]  /*2150*/  IADD3 R118, P0, PT, R9, R10.reuse, RZ ;  /* 0x0000000a09767210 */ /* 0x080fe40007f1e0ff */
[----:B------:R-:W-:Y:S01]  /*2160*/  IADD3 R128, P1, PT, R19, R10, RZ ;  /* 0x0000000a13807210 */ /* 0x000fe20007f3e0ff */
[--C-:B------:R-:W-:Y:S01]  /*2170*/  IMAD.IADD R106, R15, 0x1, R10.reuse ;  /* 0x000000010f6a7824 */ /* 0x100fe200078e020a */
[----:B------:R3:W5:Y:S01]  /*2180*/  LDG.E.U8 R140, desc[UR20][R140.64] ;  /* 0x000000148c8c7981 */ /* 0x000762000c1e1100 */
[--C-:B------:R-:W-:Y:S01]  /*2190*/  IMAD.IADD R142, R17, 0x1, R10.reuse ;  /* 0x00000001118e7824 */ /* 0x100fe200078e020a */
[-C--:B------:R-:W-:Y:S01]  /*21a0*/  LEA.HI.X.SX32 R119, R9, R23.reuse, 0x1, P0 ;  /* 0x0000001709777211 */ /* 0x080fe200000f0eff */
[----:B------:R-:W-:Y:S01]  /*21b0*/  IMAD.IADD R10, R13, 0x1, R10 ;  /* 0x000000010d0a7824 */ /* 0x000fe200078e020a */
[-C--:B------:R-:W-:Y:S01]  /*21c0*/  LEA.HI.X.SX32 R129, R19, R23.reuse, 0x1, P1 ;  /* 0x0000001713817211 */ /* 0x080fe200008f0eff */
[----:B------:R3:W5:Y:S01]  /*21d0*/  LDG.E.U8 R144, desc[UR20][R144.64] ;  /* 0x0000001490907981 */ /* 0x000762000c1e1100 */
[----:B------:R-:W-:-:S03]  /*21e0*/  LEA.HI.X.SX32 R131, R21, R23, 0x1, P2 ;  /* 0x0000001715837211 */ /* 0x000fc600010f0eff */
[----:B------:R3:W5:Y:S04]  /*21f0*/  LDG.E.U8 R146, desc[UR20][R146.64] ;  /* 0x0000001492927981 */ /* 0x000768000c1e1100 */
        /* <DEDUP_REMOVED lines=57> */
[----:B------:R3:W5:Y:S01]  /*2590*/  LDG.E.U8 R142, desc[UR20][R142.64] ;  /* 0x000000148e8e7981 */ /* 0x000762000c1e1100 */
[----:B------:R-:W-:-:S02]  /*25a0*/  SHF.R.U32.HI R9, RZ, 0x5, R0 ;  /* 0x00000005ff097819 */ /* 0x000fc40000011600 */
[----:B--2---:R-:W-:Y:S02]  /*25b0*/  R2UR UR8, R135 ;  /* 0x00000000870872ca */ /* 0x004fe400000e0000 */
[----:B------:R-:W-:Y:S02]  /*25c0*/  R2UR UR23, R9 ;  /* 0x00000000091772ca */ /* 0x000fe400000e0000 */
[C---:B------:R-:W-:Y:S02]  /*25d0*/  LOP3.LUT R9, R0.reuse, 0x7f, RZ, 0xc0, !PT ;  /* 0x0000007f00097812 */ /* 0x040fe400078ec0ff */
[----:B------:R-:W-:-:S05]  /*25e0*/  LOP3.LUT R13, R0, 0x80, RZ, 0xc0, !PT ;  /* 0x00000080000d7812 */ /* 0x000fca00078ec0ff */
[----:B------:R-:W-:Y:S01]  /*25f0*/  IMAD R9, R13, 0x80, R9 ;  /* 0x000000800d097824 */ /* 0x000fe200078e0209 */
[----:B---3--:R-:W-:Y:S06]  /*2600*/  BRA.U UP0, `(.L_x_5) ;  /* 0x0000000100187547 */ /* 0x008fec000b800000 */
[----:B------:R-:W-:Y:S01]  /*2610*/  ELECT P0, URZ, PT ;  /* 0x0000000000ff782f */ /* 0x000fe20003800000 */
[----:B------:R-:W-:Y:S01]  /*2620*/  IMAD.MOV.U32 R11, RZ, RZ, 0x1 ;  /* 0x00000001ff0b7424 */ /* 0x000fe200078e00ff */
[----:B------:R-:W-:Y:S01]  /*2630*/  UMOV UR4, 0x40 ;  /* 0x0000004000047882 */ /* 0x000fe20000000000 */
[----:B------:R-:W-:Y:S01]  /*2640*/  UVIRTCOUNT.DEALLOC.SMPOOL 0x80 ;  /* 0x000000800000784c */ /* 0x000fe20000000000 */
[----:B------:R-:W-:-:S09]  /*2650*/  ULEA UR4, UR6, UR4, 0x18 ;  /* 0x0000000406047291 */ /* 0x000fd2000f8ec0ff */
[----:B------:R0:W-:Y:S03]  /*2660*/  @P0 STS.U8 [UR4], R11 ;  /* 0x0000000bff000988 */ /* 0x0001e60008000004 */
.L_x_5:
[C---:B0-----:R-:W-:Y:S01]  /*2670*/  LOP3.LUT R11, R9.reuse, 0x10, RZ, 0x3c, !PT ;  /* 0x00000010090b7812 */ /* 0x041fe200078e3cff */
[----:B------:R-:W0:Y:S01]  /*2680*/  S2UR UR6, SR_CTAID.Y ;  /* 0x00000000000679c3 */ /* 0x000e220000002600 */
[----:B-----5:R-:W-:Y:S01]  /*2690*/  STS.U8 [R9+UR7], R252 ;  /* 0x000000fc09007988 */ /* 0x020fe20008000007 */
[----:B------:R-:W0:Y:S01]  /*26a0*/  LDCU UR4, c[0x0][0x3c0] ;  /* 0x00007800ff0477ac */ /* 0x000e220008000800 */
[----:B------:R-:W-:Y:S02]  /*26b0*/  LOP3.LUT R13, R9, 0x20, RZ, 0x3c, !PT ;  /* 0x00000020090d7812 */ /* 0x000fe400078e3cff */
[----:B------:R1:W-:Y:S01]  /*26c0*/  STS.U8 [R9+UR7+0x400], R2 ;  /* 0x0004000209007988 */ /* 0x0003e20008000007 */
[----:B------:R-:W2:Y:S01]  /*26d0*/  LDCU UR5, c[0x0][0x3c8] ;  /* 0x00007900ff0577ac */ /* 0x000ea20008000800 */
[C---:B------:R-:W-:Y:S01]  /*26e0*/  LOP3.LUT P6, RZ, R0.reuse, 0xff, RZ, 0xc0, !PT ;  /* 0x000000ff00ff7812 */ /* 0x040fe200078cc0ff */
[----:B------:R-:W3:Y:S01]  /*26f0*/  S2UR UR12, SR_CTAID.X ;  /* 0x00000000000c79c3 */ /* 0x000ee20000002500 */
[----:B------:R-:W-:Y:S01]  /*2700*/  STS.U8 [R9+UR7+0x800], R4 ;  /* 0x0008000409007988 */ /* 0x000fe20008000007 */
[----:B------:R-:W4:Y:S03]  /*2710*/  LDCU UR9, c[0x0][0x3c4] ;  /* 0x00007880ff0977ac */ /* 0x000f260008000800 */
[----:B------:R0:W-:Y:S01]  /*2720*/  STS.U8 [R9+UR7+0xc00], R6 ;  /* 0x000c000609007988 */ /* 0x0001e20008000007 */
[----:B------:R-:W-:Y:S01]  /*2730*/  ULOP3.LUT UR11, UR23, 0x4, URZ, 0xc0, !UPT ;  /* 0x00000004170b7892 */ /* 0x000fe2000f8ec0ff */
[----:B-1----:R-:W-:Y:S01]  /*2740*/  LOP3.LUT R2, R0, 0x7f, RZ, 0xc0, !PT ;  /* 0x0000007f00027812 */ /* 0x002fe200078ec0ff */
[----:B------:R-:W1:Y:S01]  /*2750*/  LDC R17, c[0x0][0x3c4] ;  /* 0x0000f100ff117b82 */ /* 0x000e620000000800 */
[----:B------:R2:W-:Y:S04]  /*2760*/  STS.U8 [R9+UR7+0x1000], R8 ;  /* 0x0010000809007988 */ /* 0x0005e80008000007 */
[----:B------:R-:W-:Y:S01]  /*2770*/  STS.U8 [R9+UR7+0x1400], R12 ;  /* 0x0014000c09007988 */ /* 0x000fe20008000007 */
[----:B------:R-:W-:Y:S01]  /*2780*/  VOTEU.ALL UP1, P6 ;  /* 0x0000000000ff7886 */ /* 0x000fe20003020000 */
[----:B------:R-:W-:Y:S01]  /*2790*/  VOTEU.ALL UP2, P6 ;  /* 0x0000000000ff7886 */ /* 0x000fe20003040000 */
[----:B0-----:R-:W-:Y:S01]  /*27a0*/  UIMAD UR4, UR6, UR4, URZ ;  /* 0x00000004060472a4 */ /* 0x001fe2000f8e02ff */
[----:B------:R-:W-:Y:S01]  /*27b0*/  STS.U8 [R9+UR7+0x1800], R14 ;  /* 0x0018000e09007988 */ /* 0x000fe20008000007 */
[----:B------:R-:W0:Y:S03]  /*27c0*/  LDC R6, c[0x0][0x3c4] ;  /* 0x0000f100ff067b82 */ /* 0x000e260000000800 */
[----:B------:R-:W-:Y:S04]  /*27d0*/  STS.U8 [R9+UR7+0x1c00], R16 ;  /* 0x001c001009007988 */ /* 0x000fe80008000007 */
[----:B------:R-:W-:Y:S01]  /*27e0*/  STS.U8 [R9+UR7+0x2000], R18 ;  /* 0x0020001209007988 */ /* 0x000fe20008000007 */
[----:B---3--:R-:W-:Y:S01]  /*27f0*/  USHF.L.U32 UR12, UR12, 0x8, URZ ;  /* 0x000000080c0c7899 */ /* 0x008fe200080006ff */
[----:B--2---:R-:W2:Y:S02]  /*2800*/  LDC R8, c[0x0][0x3c4] ;  /* 0x0000f100ff087b82 */ /* 0x004ea40000000800 */
[----:B------:R-:W-:Y:S01]  /*2810*/  STS.U8 [R9+UR7+0x2400], R20 ;  /* 0x0024001409007988 */ /* 0x000fe20008000007 */
[----:B------:R-:W-:-:S03]  /*2820*/  UIADD3 UR77, UPT, UPT, UR12, 0x100, URZ ;  /* 0x000001000c4d7890 */ /* 0x000fc6000fffe0ff */
[----:B------:R-:W-:Y:S04]  /*2830*/  STS.U8 [R9+UR7+0x2800], R22 ;  /* 0x0028001609007988 */ /* 0x000fe80008000007 */
[----:B------:R-:W-:Y:S04]  /*2840*/  STS.U8 [R9+UR7+0x2c00], R24 ;  /* 0x002c001809007988 */ /* 0x000fe80008000007 */
[----:B------:R-:W-:Y:S04]  /*2850*/  STS.U8 [R9+UR7+0x3000], R26 ;  /* 0x0030001a09007988 */ /* 0x000fe80008000007 */
[----:B------:R-:W-:Y:S04]  /*2860*/  STS.U8 [R9+UR7+0x3400], R28 ;  /* 0x0034001c09007988 */ /* 0x000fe80008000007 */
[----:B------:R-:W-:Y:S04]  /*2870*/  STS.U8 [R9+UR7+0x3800], R30 ;  /* 0x0038001e09007988 */ /* 0x000fe80008000007 */
[----:B------:R-:W-:Y:S01]  /*2880*/  STS.U8 [R9+UR7+0x3c00], R32 ;  /* 0x003c002009007988 */ /* 0x000fe20008000007 */
[----:B------:R-:W-:Y:S01]  /*2890*/  PRMT R15, RZ, 0x7610, R15 ;  /* 0x00007610ff0f7816 */ /* 0x000fe2000000000f */
[----:B------:R-:W3:Y:S08]  /*28a0*/  LDC R25, c[0x0][0x3c4] ;  /* 0x0000f100ff197b82 */ /* 0x000ef00000000800 */
[----:B------:R-:W0:Y:S01]  /*28b0*/  LDC R29, c[0x0][0x3c4] ;  /* 0x0000f100ff1d7b82 */ /* 0x000e220000000800 */
[----:B------:R1:W-:Y:S07]  /*28c0*/  STS.U8 [R11+UR7+0x80], R34 ;  /* 0x000080220b007988 */ /* 0x0003ee0008000007 */
[----:B------:R-:W0:Y:S01]  /*28d0*/  LDC R31, c[0x0][0x3c4] ;  /* 0x0000f100ff1f7b82 */ /* 0x000e220000000800 */
[----:B------:R-:W-:Y:S07]  /*28e0*/  STS.U8 [R11+UR7+0x480], R36 ;  /* 0x000480240b007988 */ /* 0x000fee0008000007 */
[----:B------:R-:W0:Y:S01]  /*28f0*/  LDC R33, c[0x0][0x3c4] ;  /* 0x0000f100ff217b82 */ /* 0x000e220000000800 */
[----:B------:R-:W-:Y:S01]  /*2900*/  STS.U8 [R11+UR7+0x880], R38 ;  /* 0x000880260b007988 */ /* 0x000fe20008000007 */
[----:B------:R-:W-:-:S02]  /*2910*/  PRMT R19, RZ, 0x7610, R19 ;  /* 0x00007610ff137816 */ /* 0x000fc40000000013 */
[----:B------:R-:W-:Y:S01]  /*2920*/  PRMT R21, RZ, 0x7610, R21 ;  /* 0x00007610ff157816 */ /* 0x000fe20000000015 */
[----:B------:R-:W-:Y:S01]  /*2930*/  STS.U8 [R11+UR7+0xc80], R40 ;  /* 0x000c80280b007988 */ /* 0x000fe20008000007 */
[----:B------:R-:W-:Y:S02]  /*2940*/  PRMT R23, RZ, 0x7610, R23 ;  /* 0x00007610ff177816 */ /* 0x000fe40000000017 */
[----:B------:R-:W-:Y:S01]  /*2950*/  PRMT R27, RZ, 0x7610, R27 ;  /* 0x00007610ff1b7816 */ /* 0x000fe2000000001b */
[----:B-1----:R-:W1:Y:S01]  /*2960*/  LDC.64 R34, c[0x0][0x388] ;  /* 0x0000e200ff227b82 */ /* 0x002e620000000a00 */
[----:B------:R-:W-:Y:S01]  /*2970*/  STS.U8 [R11+UR7+0x1080], R42 ;  /* 0x0010802a0b007988 */ /* 0x000fe20008000007 */
[----:B------:R-:W-:Y:S01]  /*2980*/  SHF.R.S32.HI R133, RZ, 0x7, R0 ;  /* 0x00000007ff857819 */ /* 0x000fe20000011400 */
[----:B------:R-:W-:Y:S02]  /*2990*/  UIADD3 UR10, UPT, UPT, UR8, 0x100, URZ ;  /* 0x00000100080a7890 */ /* 0x000fe4000fffe0ff */
[----:B------:R-:W-:Y:S01]  /*29a0*/  STS.U8 [R11+UR7+0x1480], R44 ;  /* 0x0014802c0b007988 */ /* 0x000fe20008000007 */
[----:B------:R-:W0:Y:S03]  /*29b0*/  LDCU UR22, c[0x0][0x3d0] ;  /* 0x00007a00ff1677ac */ /* 0x000e260008000800 */
[----:B------:R-:W-:Y:S01]  /*29c0*/  STS.U8 [R11+UR7+0x1880], R46 ;  /* 0x0018802e0b007988 */ /* 0x000fe20008000007 */
[----:B------:R-:W0:Y:S03]  /*29d0*/  LDCU UR13, c[0x0][0x3d4] ;  /* 0x00007a80ff0d77ac */ /* 0x000e260008000800 */
[----:B------:R-:W-:Y:S01]  /*29e0*/  STS.U8 [R11+UR7+0x1c80], R48 ;  /* 0x001c80300b007988 */ /* 0x000fe20008000007 */
[----:B------:R-:W0:Y:S03]  /*29f0*/  LDCU UR58, c[0x0][0x3d8] ;  /* 0x00007b00ff3a77ac */ /* 0x000e260008000800 */
[----:B------:R-:W-:Y:S01]  /*2a00*/  STS.U8 [R11+UR7+0x2080], R50 ;  /* 0x002080320b007988 */ /* 0x000fe20008000007 */
[----:B------:R-:W0:Y:S03]  /*2a10*/  LDCU UR59, c[0x0][0x3d8] ;  /* 0x00007b00ff3b77ac */ /* 0x000e260008000800 */
[----:B------:R-:W-:Y:S04]  /*2a20*/  STS.U8 [R11+UR7+0x2480], R52 ;  /* 0x002480340b007988 */ /* 0x000fe80008000007 */
[----:B------:R-:W-:Y:S04]  /*2a30*/  STS.U8 [R11+UR7+0x2880], R54 ;  /* 0x002880360b007988 */ /* 0x000fe80008000007 */
[----:B------:R-:W-:Y:S04]  /*2a40*/  STS.U8 [R11+UR7+0x2c80], R56 ;  /* 0x002c80380b007988 */ /* 0x000fe80008000007 */
[----:B------:R-:W-:Y:S04]  /*2a50*/  STS.U8 [R11+UR7+0x3080], R58 ;  /* 0x0030803a0b007988 */ /* 0x000fe80008000007 */
[----:B------:R-:W-:Y:S04]  /*2a60*/  STS.U8 [R11+UR7+0x3480], R60 ;  /* 0x0034803c0b007988 */ /* 0x000fe80008000007 */
[----:B------:R-:W-:Y:S04]  /*2a70*/  STS.U8 [R11+UR7+0x3880], R62 ;  /* 0x0038803e0b007988 */ /* 0x000fe80008000007 */
[----:B------:R0:W-:Y:S04]  /*2a80*/  STS.U8 [R11+UR7+0x3c80], R64 ;  /* 0x003c80400b007988 */ /* 0x0001e80008000007 */
[----:B------:R-:W-:Y:S04]  /*2a90*/  STS.U8 [R13+UR7+0x100], R66 ;  /* 0x000100420d007988 */ /* 0x000fe80008000007 */
[----:B------:R-:W-:Y:S01]  /*2aa0*/  STS.U8 [R13+UR7+0x500], R68 ;  /* 0x000500440d007988 */ /* 0x000fe20008000007 */
[----:B0-----:R-:W-:-:S03]  /*2ab0*/  LOP3.LUT R11, R9, 0x30, RZ, 0x3c, !PT ;  /* 0x00000030090b7812 */ /* 0x001fc600078e3cff */
[----:B------:R-:W-:Y:S04]  /*2ac0*/  STS.U8 [R13+UR7+0x900], R70 ;  /* 0x000900460d007988 */ /* 0x000fe80008000007 */
        /* <DEDUP_REMOVED lines=12> */
[----:B------:R0:W-:Y:S04]  /*2b90*/  STS.U8 [R13+UR7+0x3d00], R106 ;  /* 0x003d006a0d007988 */ /* 0x0001e80008000007 */
[----:B------:R1:W-:Y:S04]  /*2ba0*/  STS.U8 [R11+UR7+0x2980], R3 ;  /* 0x002980030b007988 */ /* 0x0003e80008000007 */
[----:B------:R-:W-:Y:S01]  /*2bb0*/  STS.U8 [R11+UR7+0x180], R96 ;  /* 0x000180600b007988 */ /* 0x000fe20008000007 */
[----:B0-----:R-:W-:-:S03]  /*2bc0*/  LOP3.LUT R13, R9, 0x40, RZ, 0x3c, !PT ;  /* 0x00000040090d7812 */ /* 0x001fc600078e3cff */
[----:B------:R-:W-:Y:S01]  /*2bd0*/  STS.U8 [R11+UR7+0x580], R98 ;  /* 0x000580620b007988 */ /* 0x000fe20008000007 */
[----:B-1----:R-:W-:-:S03]  /*2be0*/  LOP3.LUT R3, R9, 0x50, RZ, 0x3c, !PT ;  /* 0x0000005009037812 */ /* 0x002fc600078e3cff */
        /* <DEDUP_REMOVED lines=15> */
[----:B------:R2:W-:Y:S01]  /*2ce0*/  STS.U8 [R13+UR7+0x600], R7 ;  /* 0x000600070d007988 */ /* 0x0005e20008000007 */
[----:B0-----:R-:W-:-:S03]  /*2cf0*/  PRMT R10, RZ, 0x7610, R10 ;  /* 0x00007610ff0a7816 */ /* 0x001fc6000000000a */
[----:B------:R-:W-:Y:S01]  /*2d00*/  STS.U8 [R13+UR7+0xa00], R132 ;  /* 0x000a00840d007988 */ /* 0x000fe20008000007 */
[----:B-1----:R-:W-:-:S03]  /*2d10*/  LOP3.LUT R5, R9, 0x60, RZ, 0x3c, !PT ;  /* 0x0000006009057812 */ /* 0x002fc600078e3cff */
[----:B------:R0:W-:Y:S01]  /*2d20*/  STS.U8 [R13+UR7+0xe00], R136 ;  /* 0x000e00880d007988 */ /* 0x0001e20008000007 */
[----:B------:R-:W-:Y:S01]  /*2d30*/  LOP3.LUT R9, R9, 0x70, RZ, 0x3c, !PT ;  /* 0x0000007009097812 */ /* 0x000fe200078e3cff */
[----:B--2---:R-:W1:Y:S02]  /*2d40*/  LDC R7, c[0x0][0x3c4] ;  /* 0x0000f100ff077b82 */ /* 0x004e640000000800 */
[----:B------:R-:W-:Y:S04]  /*2d50*/  STS.U8 [R13+UR7+0x1200], R138 ;  /* 0x0012008a0d007988 */ /* 0x000fe80008000007 */
[----:B------:R-:W-:Y:S01]  /*2d60*/  STS.U8 [R13+UR7+0x1600], R140 ;  /* 0x0016008c0d007988 */ /* 0x000fe20008000007 */
[----:B------:R-:W-:Y:S01]  /*2d70*/  PRMT R11, RZ, 0x7610, R11 ;  /* 0x00007610ff0b7816 */ /* 0x000fe2000000000b */
[----:B0-----:R-:W0:Y:S02]  /*2d80*/  LDC.64 R136, c[0x0][0x390] ;  /* 0x0000e400ff887b82 */ /* 0x001e240000000a00 */
        /* <DEDUP_REMOVED lines=27> */
[----:B--2---:R-:W-:Y:S01]  /*2f40*/  IMAD R3, R2, UR5, RZ ;  /* 0x0000000502037c24 */ /* 0x004fe2000f8e02ff */
[----:B------:R-:W-:Y:S01]  /*2f50*/  SHF.R.U32.HI R2, RZ, 0x7, R0 ;  /* 0x00000007ff027819 */ /* 0x000fe20000011600 */
[----:B------:R-:W-:Y:S01]  /*2f60*/  USHF.R.S32.HI UR5, URZ, 0x1f, UR4 ;  /* 0x0000001fff057899 */ /* 0x000fe20008011404 */
[----:B------:R-:W-:Y:S02]  /*2f70*/  STS.U8 [R5+UR7+0x700], R194 ;  /* 0x000700c205007988 */ /* 0x000fe40008000007 */
[----:B------:R-:W-:Y:S01]  /*2f80*/  IADD3 R201, P0, P1, R3, UR4, R34 ;  /* 0x0000000403c97c10 */ /* 0x000fe2000f91e022 */
[----:B------:R-:W-:Y:S01]  /*2f90*/  USHF.L.U32 UR4, UR23, 0x15, URZ ;  /* 0x0000001517047899 */ /* 0x000fe200080006ff */
[----:B------:R-:W-:Y:S01]  /*2fa0*/  SGXT.U32 R2, R2, 0x1 ;  /* 0x000000010202781a */ /* 0x000fe20000000000 */
[----:B------:R-:W-:Y:S01]  /*2fb0*/  STS.U8 [R5+UR7+0xb00], R196 ;  /* 0x000b00c405007988 */ /* 0x000fe20008000007 */
[----:B------:R-:W-:Y:S01]  /*2fc0*/  SHF.R.S32.HI R4, RZ, 0x1f, R3 ;  /* 0x0000001fff047819 */ /* 0x000fe20000011403 */
[----:B------:R-:W-:Y:S01]  /*2fd0*/  ULOP3.LUT UR6, UR4, 0x600000, URZ, 0xc0, !UPT ;  /* 0x0060000004067892 */ /* 0x000fe2000f8ec0ff */
[----:B------:R-:W-:Y:S01]  /*2fe0*/  PRMT R12, RZ, 0x7610, R12 ;  /* 0x00007610ff0c7816 */ /* 0x000fe2000000000c */
[----:B----4-:R-:W-:Y:S01]  /*2ff0*/  IMAD R2, R2, UR9, RZ ;  /* 0x0000000902027c24 */ /* 0x010fe2000f8e02ff */
[----:B------:R-:W-:Y:S01]  /*3000*/  STS.U8 [R5+UR7+0xf00], R198 ;  /* 0x000f00c605007988 */ /* 0x000fe20008000007 */
[----:B------:R-:W-:Y:S01]  /*3010*/  UIADD3 UR9, UPT, UPT, UR8, UR6, URZ ;  /* 0x0000000608097290 */ /* 0x000fe2000fffe0ff */
[----:B------:R-:W-:Y:S01]  /*3020*/  IADD3.X R35, PT, PT, R4, UR5, R35, P0, P1 ;  /* 0x0000000504237c10 */ /* 0x000fe200087e2423 */
[----:B------:R-:W-:Y:S01]  /*3030*/  UMOV UR4, 0x1 ;  /* 0x0000000100047882 */ /* 0x000fe20000000000 */
[----:B------:R-:W-:Y:S01]  /*3040*/  STS.U8 [R5+UR7+0x1300], R200 ;  /* 0x001300c805007988 */ /* 0x000fe20008000007 */
[----:B------:R-:W-:-:S02]  /*3050*/  ULEA UR9, UR11, UR9, 0x5 ;  /* 0x000000090b097291 */ /* 0x000fc4000f8e28ff */
[----:B------:R-:W-:-:S04]  /*3060*/  @!UP1 UIADD3 UR14, UPT, UPT, -UR4, 0x100000, URZ ;  /* 0x00100000040e9890 */ /* 0x000fc8000fffe1ff */
[----:B------:R-:W-:Y:S02]  /*3070*/  @!UP1 USHF.L.U32 UR15, UR14, 0xb, URZ ;  /* 0x0000000b0e0f9899 */ /* 0x000fe400080006ff */
[----:B------:R-:W-:Y:S01]  /*3080*/  @!UP1 USHF.L.U32 UR14, UR14, 0x1, URZ ;  /* 0x000000010e0e9899 */ /* 0x000fe200080006ff */
[----:B------:R-:W2:Y:S01]  /*3090*/  LDC R4, c[0x0][0x3c4] ;  /* 0x0000f100ff047b82 */ /* 0x000ea20000000800 */
[----:B------:R-:W-:Y:S01]  /*30a0*/  STS.U8 [R5+UR7+0x1700], R202 ;  /* 0x001700ca05007988 */ /* 0x000fe20008000007 */
[C---:B------:R-:W-:Y:S02]  /*30b0*/  IADD3 R36, P1, PT, R2.reuse, R201, RZ ;  /* 0x000000c902247210 */ /* 0x040fe40007f3e0ff */
[----:B------:R-:W-:Y:S01]  /*30c0*/  ISETP.LT.AND P0, PT, RZ, UR77, PT ;  /* 0x0000004dff007c0c */ /* 0x000fe2000bf01270 */
[----:B------:R-:W-:Y:S01]  /*30d0*/  STS.U8 [R5+UR7+0x1b00], R204 ;  /* 0x001b00cc05007988 */ /* 0x000fe20008000007 */
[----:B------:R-:W-:Y:S02]  /*30e0*/  LEA.HI.X.SX32 R37, R2, R35, 0x1, P1 ;  /* 0x0000002302257211 */ /* 0x000fe400008f0eff */
[----:B------:R-:W-:Y:S01]  /*30f0*/  PRMT R14, RZ, 0x7610, R14 ;  /* 0x00007610ff0e7816 */ /* 0x000fe2000000000e */
[----:B------:R-:W-:Y:S01]  /*3100*/  STS.U8 [R5+UR7+0x1f00], R206 ;  /* 0x001f00ce05007988 */ /* 0x000fe20008000007 */
[----:B------:R-:W-:Y:S01]  /*3110*/  PRMT R13, RZ, 0x7610, R13 ;  /* 0x00007610ff0d7816 */ /* 0x000fe2000000000d */
[----:B------:R-:W4:Y:S02]  /*3120*/  LDC R34, c[0x0][0x3c4] ;  /* 0x0000f100ff227b82 */ /* 0x000f240000000800 */
        /* <DEDUP_REMOVED lines=9> */
[----:B0-----:R-:W0:Y:S03]  /*31c0*/  LDC R5, c[0x0][0x3c4] ;  /* 0x0000f100ff057b82 */ /* 0x001e260000000800 */
[----:B------:R-:W-:Y:S04]  /*31d0*/  STS.U8 [R9+UR7+0x780], R224 ;  /* 0x000780e009007988 */ /* 0x000fe80008000007 */
[----:B------:R-:W-:Y:S04]  /*31e0*/  STS.U8 [R9+UR7+0xb80], R226 ;  /* 0x000b80e209007988 */ /* 0x000fe80008000007 */
[----:B------:R-:W-:Y:S04]  /*31f0*/  STS.U8 [R9+UR7+0xf80], R228 ;  /* 0x000f80e409007988 */ /* 0x000fe80008000007 */
[----:B------:R-:W-:Y:S04]  /*3200*/  STS.U8 [R9+UR7+0x1380], R230 ;  /* 0x001380e609007988 */ /* 0x000fe80008000007 */
[----:B------:R-:W-:Y:S04]  /*3210*/  STS.U8 [R9+UR7+0x1780], R232 ;  /* 0x001780e809007988 */ /* 0x000fe80008000007 */
[----:B------:R-:W-:Y:S01]  /*3220*/  STS.U8 [R9+UR7+0x1b80], R234 ;  /* 0x001b80ea09007988 */ /* 0x000fe20008000007 */
[----:B0-----:R-:W-:-:S03]  /*3230*/  IMAD R3, R5, 0x2, R2 ;  /* 0x0000000205037824 */ /* 0x001fc600078e0202 */
[----:B------:R-:W-:Y:S01]  /*3240*/  STS.U8 [R9+UR7+0x1f80], R236 ;  /* 0x001f80ec09007988 */ /* 0x000fe20008000007 */
[----:B------:R-:W0:Y:S03]  /*3250*/  LDC R5, c[0x0][0x3c4] ;  /* 0x0000f100ff057b82 */ /* 0x000e260000000800 */
[----:B------:R-:W-:Y:S04]  /*3260*/  STS.U8 [R9+UR7+0x2380], R238 ;  /* 0x002380ee09007988 */ /* 0x000fe80008000007 */
[----:B------:R-:W-:Y:S04]  /*3270*/  STS.U8 [R9+UR7+0x2780], R240 ;  /* 0x002780f009007988 */ /* 0x000fe80008000007 */
[----:B------:R-:W-:Y:S04]  /*3280*/  STS.U8 [R9+UR7+0x2b80], R242 ;  /* 0x002b80f209007988 */ /* 0x000fe80008000007 */
[----:B------:R-:W-:Y:S04]  /*3290*/  STS.U8 [R9+UR7+0x2f80], R244 ;  /* 0x002f80f409007988 */ /* 0x000fe80008000007 */
[----:B------:R-:W-:Y:S04]  /*32a0*/  STS.U8 [R9+UR7+0x3380], R246 ;  /* 0x003380f609007988 */ /* 0x000fe80008000007 */
[----:B------:R-:W-:Y:S04]  /*32b0*/  STS.U8 [R9+UR7+0x3780], R248 ;  /* 0x003780f809007988 */ /* 0x000fe80008000007 */
[----:B------:R-:W-:Y:S01]  /*32c0*/  STS.U8 [R9+UR7+0x3b80], R250 ;  /* 0x003b80fa09007988 */ /* 0x000fe20008000007 */
[----:B------:R-:W-:Y:S01]  /*32d0*/  STTM.x128 tmem[UR9], RZ ;  /* 0x000000ff000079ed */ /* 0x000fe200083c0009 */
[----:B------:R-:W0:Y:S02]  /*32e0*/  FENCE.VIEW.ASYNC.T ;  /* 0x00000000000073c6 */ /* 0x000e240000000200 */
[----:B0-----:R-:W-:Y:S01]  /*32f0*/  BAR.SYNC.DEFER_BLOCKING 0x0 ;  /* 0x0000000000007b1d */ /* 0x001fe20000010000 */
[----:B------:R-:W-:Y:S01]  /*3300*/  IADD3 R40, P1, PT, R3, R201, RZ ;  /* 0x000000c903287210 */ /* 0x000fe20007f3e0ff */
[----:B--2---:R-:W-:-:S04]  /*3310*/  IMAD R2, R4, 0x2, R3 ;  /* 0x0000000204027824 */ /* 0x004fc800078e0203 */
[----:B------:R0:W-:Y:S04]  /*3320*/  STL.64 [R1+0x58], R36 ;  /* 0x0000582401007387 */ /* 0x0001e80000100a00 */
[----:B------:R-:W2:Y:S02]  /*3330*/  FENCE.VIEW.ASYNC.S ;  /* 0x00000000000073c6 */ /* 0x000ea40000000000 */
[----:B--2---:R2:W2:Y:S02]  /*3340*/  @!UP2 SYNCS.EXCH.64 URZ, [UR7+0x12000], UR14 ;  /* 0x0120000e07ffa5b2 */ /* 0x0044a40008000100 */
[----:B--2---:R-:W-:Y:S01]  /*3350*/  BAR.SYNC.DEFER_BLOCKING 0x0 ;  /* 0x0000000000007b1d */ /* 0x004fe20000010000 */
[----:B------:R-:W-:Y:S01]  /*3360*/  LEA.HI.X.SX32 R41, R3, R35, 0x1, P1 ;  /* 0x0000002303297211 */ /* 0x000fe200008f0eff */
[----:B-1----:R-:W-:Y:S01]  /*3370*/  IMAD R3, R7, 0x2, R2 ;  /* 0x0000000207037824 */ /* 0x002fe200078e0202 */
[----:B------:R-:W-:-:S04]  /*3380*/  IADD3 R38, P1, PT, R2, R201, RZ ;  /* 0x000000c902267210 */ /* 0x000fc80007f3e0ff */
[----:B------:R-:W-:Y:S01]  /*3390*/  LEA.HI.X.SX32 R39, R2, R35, 0x1, P1 ;  /* 0x0000002302277211 */ /* 0x000fe200008f0eff */
[----:B------:R-:W1:Y:S01]  /*33a0*/  LDC R4, c[0x0][0x3c4] ;  /* 0x0000f100ff047b82 */ /* 0x000e620000000800 */
[----:B------:R-:W-:Y:S01]  /*33b0*/  PRMT R16, RZ, 0x7610, R16 ;  /* 0x00007610ff107816 */ /* 0x000fe20000000010 */
[----:B------:R-:W2:Y:S01]  /*33c0*/  LDCU UR14, c[0x0][0x3c4] ;  /* 0x00007880ff0e77ac */ /* 0x000ea20008000800 */
[----:B------:R0:W2:Y:S05]  /*33d0*/  @P0 LDG.E.U8 R10, desc[UR20][R36.64] ;  /* 0x00000014240a0981 */ /* 0x0000aa000c1e1100 */
[----:B------:R-:W3:Y:S01]  /*33e0*/  LDC R7, c[0x0][0x3c4] ;  /* 0x0000f100ff077b82 */ /* 0x000ee20000000800 */
[----:B------:R-:W-:Y:S01]  /*33f0*/  PRMT R18, RZ, 0x7610, R18 ;  /* 0x00007610ff127816 */ /* 0x000fe20000000012 */
[----:B------:R-:W-:Y:S01]  /*3400*/  STL.64 [R1+0x50], R40 ;  /* 0x0000502801007387 */ /* 0x000fe20000100a00 */
[----:B------:R-:W-:-:S02]  /*3410*/  PRMT R20, RZ, 0x7610, R20 ;  /* 0x00007610ff147816 */ /* 0x000fc40000000014 */
[----:B------:R-:W-:Y:S01]  /*3420*/  PRMT R22, RZ, 0x7610, R22 ;  /* 0x00007610ff167816 */ /* 0x000fe20000000016 */
[----:B------:R4:W2:Y:S01]  /*3430*/  @P0 LDG.E.U8 R11, desc[UR20][R38.64] ;  /* 0x00000014260b0981 */ /* 0x0008a2000c1e1100 */
[----:B------:R-:W-:Y:S02]  /*3440*/  PRMT R26, RZ, 0x7610, R26 ;  /* 0x00007610ff1a7816 */ /* 0x000fe4000000001a */
[C---:B0-----:R-:W-:Y:S02]  /*3450*/  IADD3 R36, P1, PT, R3.reuse, R201, RZ ;  /* 0x000000c903247210 */ /* 0x041fe40007f3e0ff */
[----:B------:R-:W-:Y:S02]  /*3460*/  PRMT R28, RZ, 0x7610, R28 ;  /* 0x00007610ff1c7816 */ /* 0x000fe4000000001c */
[----:B------:R-:W-:Y:S01]  /*3470*/  LEA.HI.X.SX32 R37, R3, R35, 0x1, P1 ;  /* 0x0000002303257211 */ /* 0x000fe200008f0eff */
[----:B------:R-:W-:Y:S01]  /*3480*/  IMAD R3, R6, 0x2, R3 ;  /* 0x0000000206037824 */ /* 0x000fe200078e0203 */
[----:B------:R4:W-:Y:S01]  /*3490*/  STL.64 [R1+0x48], R38 ;  /* 0x0000482601007387 */ /* 0x0009e20000100a00 */
[----:B------:R-:W0:Y:S01]  /*34a0*/  LDC R6, c[0x0][0x3c4] ;  /* 0x0000f100ff067b82 */ /* 0x000e220000000800 */
[----:B------:R-:W-:Y:S01]  /*34b0*/  PRMT R32, RZ, 0x7610, R32 ;  /* 0x00007610ff207816 */ /* 0x000fe20000000020 */
[----:B------:R-:W-:Y:S01]  /*34c0*/  IMAD R2, R8, 0x2, R3 ;  /* 0x0000000208027824 */ /* 0x000fe200078e0203 */
[----:B------:R4:W-:Y:S01]  /*34d0*/  STL.64 [R1+0x40], R36 ;  /* 0x0000402401007387 */ /* 0x0009e20000100a00 */
[----:B------:R-:W-:-:S03]  /*34e0*/  PRMT R9, RZ, 0x7610, R9 ;  /* 0x00007610ff097816 */ /* 0x000fc60000000009 */
[----:B------:R4:W2:Y:S01]  /*34f0*/  @P0 LDG.E.U8 R12, desc[UR20][R36.64] ;  /* 0x00000014240c0981 */ /* 0x0008a2000c1e1100 */
[----:B------:R-:W0:Y:S01]  /*3500*/  LDC R8, c[0x0][0x3c4] ;  /* 0x0000f100ff087b82 */ /* 0x000e220000000800 */
[C---:B----4-:R-:W-:Y:S02]  /*3510*/  IADD3 R38, P1, PT, R3.reuse, R201, RZ ;  /* 0x000000c903267210 */ /* 0x050fe40007f3e0ff */
[----:B------:R-:W4:Y:S02]  /*3520*/  @P0 LDG.E.U8 R9, desc[UR20][R40.64] ;  /* 0x0000001428090981 */ /* 0x000f24000c1e1100 */
[----:B------:R-:W-:Y:S01]  /*3530*/  LEA.HI.X.SX32 R39, R3, R35, 0x1, P1 ;  /* 0x0000002303277211 */ /* 0x000fe200008f0eff */
[----:B------:R-:W-:Y:S01]  /*3540*/  IMAD R3, R5, 0x2, R2 ;  /* 0x0000000205037824 */ /* 0x000fe200078e0202 */
[C---:B------:R-:W-:Y:S01]  /*3550*/  IADD3 R36, P1, PT, R2.reuse, R201, RZ ;  /* 0x000000c902247210 */ /* 0x040fe20007f3e0ff */
[----:B------:R-:W0:Y:S02]  /*3560*/  LDC R5, c[0x0][0x3c4] ;  /* 0x0000f100ff057b82 */ /* 0x000e240000000800 */
[----:B------:R3:W4:Y:S01]  /*3570*/  @P0 LDG.E.U8 R14, desc[UR20][R38.64] ;  /* 0x00000014260e0981 */ /* 0x000722000c1e1100 */
[----:B------:R-:W-:Y:S01]  /*3580*/  LEA.HI.X.SX32 R37, R2, R35, 0x1, P1 ;  /* 0x0000002302257211 */ /* 0x000fe200008f0eff */
[----:B-1----:R-:W-:-:S04]  /*3590*/  IMAD R2, R4, 0x2, R3 ;  /* 0x0000000204027824 */ /* 0x002fc800078e0203 */
[----:B------:R-:W1:Y:S01]  /*35a0*/  LDC R4, c[0x0][0x3c4] ;  /* 0x0000f100ff047b82 */ /* 0x000e620000000800 */
[----:B------:R3:W-:Y:S04]  /*35b0*/  STL.64 [R1+0x38], R38 ;  /* 0x0000382601007387 */ /* 0x0007e80000100a00 */
[----:B------:R3:W-:Y:S04]  /*35c0*/  STL.64 [R1+0x30], R36 ;  /* 0x0000302401007387 */ /* 0x0007e80000100a00 */
[----:B------:R3:W4:Y:S02]  /*35d0*/  @P0 LDG.E.U8 R13, desc[UR20][R36.64] ;  /* 0x00000014240d0981 */ /* 0x000724000c1e1100 */
[----:B---3--:R-:W-:-:S04]  /*35e0*/  IADD3 R38, P1, PT, R3, R201, RZ ;  /* 0x000000c903267210 */ /* 0x008fc80007f3e0ff */
[----:B------:R-:W-:Y:S01]  /*35f0*/  LEA.HI.X.SX32 R39, R3, R35, 0x1, P1 ;  /* 0x0000002303277211 */ /* 0x000fe200008f0eff */
[----:B------:R-:W-:Y:S01]  /*3600*/  IMAD R3, R7, 0x2, R2 ;  /* 0x0000000207037824 */ /* 0x000fe200078e0202 */
[C---:B------:R-:W-:Y:S01]  /*3610*/  IADD3 R36, P1, PT, R2.reuse, R201, RZ ;  /* 0x000000c902247210 */ /* 0x040fe20007f3e0ff */
[----:B------:R-:W3:Y:S02]  /*3620*/  LDC R7, c[0x0][0x3c4] ;  /* 0x0000f100ff077b82 */ /* 0x000ee40000000800 */
[----:B------:R0:W-:Y:S01]  /*3630*/  STL.64 [R1+0x28], R38 ;  /* 0x0000282601007387 */ /* 0x0001e20000100a00 */
[----:B------:R-:W-:Y:S01]  /*3640*/  LEA.HI.X.SX32 R37, R2, R35, 0x1, P1 ;  /* 0x0000002302257211 */ /* 0x000fe200008f0eff */
[----:B0-----:R-:W-:Y:S02]  /*3650*/  IMAD R2, R6, 0x2, R3 ;  /* 0x0000000206027824 */ /* 0x001fe400078e0203 */
[----:B------:R0:W4:Y:S02]  /*3660*/  @P0 LDG.E.U8 R15, desc[UR20][R38.64] ;  /* 0x00000014260f0981 */ /* 0x000124000c1e1100 */
[----:B------:R-:W3:Y:S02]  /*3670*/  LDC R6, c[0x0][0x3c4] ;  /* 0x0000f100ff067b82 */ /* 0x000ee40000000800 */
[----:B------:R0:W-:Y:S04]  /*3680*/  STL.64 [R1+0x20], R36 ;  /* 0x0000202401007387 */ /* 0x0001e80000100a00 */
[----:B------:R0:W4:Y:S02]  /*3690*/  @P0 LDG.E.U8 R16, desc[UR20][R36.64] ;  /* 0x0000001424100981 */ /* 0x000124000c1e1100 */
[----:B0-----:R-:W-:-:S04]  /*36a0*/  IADD3 R38, P1, PT, R3, R201, RZ ;  /* 0x000000c903267210 */ /* 0x001fc80007f3e0ff */
[----:B------:R-:W-:Y:S01]  /*36b0*/  LEA.HI.X.SX32 R39, R3, R35, 0x1, P1 ;  /* 0x0000002303277211 */ /* 0x000fe200008f0eff */
[----:B------:R-:W-:Y:S01]  /*36c0*/  IMAD R3, R17, 0x2, R2 ;  /* 0x0000000211037824 */ /* 0x000fe200078e0202 */
[----:B------:R-:W-:-:S03]  /*36d0*/  IADD3 R36, P2, PT, R2, R201, RZ ;  /* 0x000000c902247210 */ /* 0x000fc60007f5e0ff */
[----:B------:R0:W4:Y:S01]  /*36e0*/  @P0 LDG.E.U8 R18, desc[UR20][R38.64] ;  /* 0x0000001426120981 */ /* 0x000122000c1e1100 */
[----:B------:R-:W-:Y:S01]  /*36f0*/  LEA.HI.X.SX32 R37, R2, R35, 0x1, P2 ;  /* 0x0000002302257211 */ /* 0x000fe200010f0eff */
[----:B-1----:R-:W-:Y:S02]  /*3700*/  IMAD R2, R4, 0x2, R3 ;  /* 0x0000000204027824 */ /* 0x002fe400078e0203 */
[----:B------:R-:W1:Y:S01]  /*3710*/  LDC R4, c[0x0][0x3c4] ;  /* 0x0000f100ff047b82 */ /* 0x000e620000000800 */
[----:B------:R-:W-:Y:S01]  /*3720*/  PRMT R17, RZ, 0x7610, R17 ;  /* 0x00007610ff117816 */ /* 0x000fe20000000011 */
[----:B------:R0:W-:Y:S04]  /*3730*/  STL.64 [R1+0x18], R38 ;  /* 0x0000182601007387 */ /* 0x0001e80000100a00 */
[----:B------:R0:W-:Y:S04]  /*3740*/  STL.64 [R1+0x10], R36 ;  /* 0x0000102401007387 */ /* 0x0001e80000100a00 */
[----:B------:R0:W4:Y:S02]  /*3750*/  @P0 LDG.E.U8 R17, desc[UR20][R36.64] ;  /* 0x0000001424110981 */ /* 0x000124000c1e1100 */
[----:B0-----:R-:W-:-:S04]  /*3760*/  IADD3 R38, P1, PT, R3, R201, RZ ;  /* 0x000000c903267210 */ /* 0x001fc80007f3e0ff */
[----:B------:R-:W-:Y:S01]  /*3770*/  LEA.HI.X.SX32 R39, R3, R35, 0x1, P1 ;  /* 0x0000002303277211 */ /* 0x000fe200008f0eff */
[----:B------:R-:W-:Y:S01]  /*3780*/  IMAD R3, R5, 0x2, R2 ;  /* 0x0000000205037824 */ /* 0x000fe200078e0202 */
[C---:B------:R-:W-:Y:S01]  /*3790*/  IADD3 R36, P1, PT, R2.reuse, R201, RZ ;  /* 0x000000c902247210 */ /* 0x040fe20007f3e0ff */
[----:B------:R-:W0:Y:S02]  /*37a0*/  LDC R5, c[0x0][0x3c4] ;  /* 0x0000f100ff057b82 */ /* 0x000e240000000800 */
[----:B------:R0:W4:Y:S01]  /*37b0*/  @P0 LDG.E.U8 R19, desc[UR20][R38.64] ;  /* 0x0000001426130981 */ /* 0x000122000c1e1100 */
[----:B------:R-:W-:Y:S01]  /*37c0*/  LEA.HI.X.SX32 R37, R2, R35, 0x1, P1 ;  /* 0x0000002302257211 */ /* 0x000fe200008f0eff */
[----:B---3--:R-:W-:Y:S01]  /*37d0*/  IMAD R2, R6, 0x2, R3 ;  /* 0x0000000206027824 */ /* 0x008fe200078e0203 */
[----:B------:R-:W-:-:S03]  /*37e0*/  IADD3 R238, P1, PT, R3, R201, RZ ;  /* 0x000000c903ee7210 */ /* 0x000fc60007f3e0ff */
[----:B------:R-:W3:Y:S01]  /*37f0*/  LDC R6, c[0x0][0x3c4] ;  /* 0x0000f100ff067b82 */ /* 0x000ee20000000800 */
[----:B------:R-:W-:Y:S01]  /*3800*/  LEA.HI.X.SX32 R239, R3, R35, 0x1, P1 ;  /* 0x0000002303ef7211 */ /* 0x000fe200008f0eff */
[----:B------:R-:W-:Y:S01]  /*3810*/  IMAD R3, R7, 0x2, R2 ;  /* 0x0000000207037824 */ /* 0x000fe200078e0202 */
[C---:B------:R-:W-:Y:S01]  /*3820*/  IADD3 R236, P2, PT, R2.reuse, R201, RZ ;  /* 0x000000c902ec7210 */ /* 0x040fe20007f5e0ff */
[----:B------:R0:W-:Y:S03]  /*3830*/  STL.64 [R1+0x8], R38 ;  /* 0x0000082601007387 */ /* 0x0001e60000100a00 */
[----:B------:R-:W-:Y:S01]  /*3840*/  LEA.HI.X.SX32 R237, R2, R35, 0x1, P2 ;  /* 0x0000002302ed7211 */ /* 0x000fe200010f0eff */
[----:B-1----:R-:W-:Y:S01]  /*3850*/  IMAD R2, R4, 0x2, R3 ;  /* 0x0000000204027824 */ /* 0x002fe200078e0203 */
[C---:B------:R-:W-:Y:S01]  /*3860*/  IADD3 R234, P1, PT, R3.reuse, R201, RZ ;  /* 0x000000c903ea7210 */ /* 0x040fe20007f3e0ff */
[----:B------:R-:W1:Y:S01]  /*3870*/  LDC R4, c[0x0][0x3c4] ;  /* 0x0000f100ff047b82 */ /* 0x000e620000000800 */
[----:B------:R0:W4:Y:S02]  /*3880*/  @P0 LDG.E.U8 R20, desc[UR20][R36.64] ;  /* 0x0000001424140981 */ /* 0x000124000c1e1100 */
[----:B------:R-:W-:Y:S01]  /*3890*/  LEA.HI.X.SX32 R235, R3, R35, 0x1, P1 ;  /* 0x0000002303eb7211 */ /* 0x000fe200008f0eff */
[----:B------:R-:W-:Y:S01]  /*38a0*/  IMAD R3, R25, 0x2, R2 ;  /* 0x0000000219037824 */ /* 0x000fe200078e0202 */
[C---:B------:R-:W-:Y:S01]  /*38b0*/  IADD3 R232, P1, PT, R2.reuse, R201, RZ ;  /* 0x000000c902e87210 */ /* 0x040fe20007f3e0ff */
[----:B------:R-:W4:Y:S02]  /*38c0*/  @P0 LDG.E.U8 R22, desc[UR20][R238.64] ;  /* 0x00000014ee160981 */ /* 0x000f24000c1e1100 */
[----:B------:R-:W1:Y:S01]  /*38d0*/  LDC R7, c[0x0][0x3c4] ;  /* 0x0000f100ff077b82 */ /* 0x000e620000000800 */
[----:B------:R-:W-:Y:S01]  /*38e0*/  LEA.HI.X.SX32 R233, R2, R35, 0x1, P1 ;  /* 0x0000002302e97211 */ /* 0x000fe200008f0eff */
[----:B------:R0:W-:Y:S01]  /*38f0*/  STL.64 [R1], R36 ;  /* 0x0000002401007387 */ /* 0x0001e20000100a00 */
[----:B------:R-:W-:-:S03]  /*3900*/  IADD3 R230, P1, PT, R3, R201, RZ ;  /* 0x000000c903e67210 */ /* 0x000fc60007f3e0ff */
[----:B------:R-:W4:Y:S01]  /*3910*/  @P0 LDG.E.U8 R21, desc[UR20][R236.64] ;  /* 0x00000014ec150981 */ /* 0x000f22000c1e1100 */
[----:B------:R-:W-:Y:S01]  /*3920*/  LEA.HI.X.SX32 R231, R3, R35, 0x1, P1 ;  /* 0x0000002303e77211 */ /* 0x000fe200008f0eff */
[----:B---3--:R-:W-:Y:S01]  /*3930*/  IMAD R3, R6, 0x2, R3 ;  /* 0x0000000206037824 */ /* 0x008fe200078e0203 */
[----:B0-----:R-:W0:Y:S01]  /*3940*/  LDC R39, c[0x0][0x3c4] ;  /* 0x0000f100ff277b82 */ /* 0x001e220000000800 */
[----:B------:R-:W-:Y:S01]  /*3950*/  PRMT R30, RZ, 0x7610, R30 ;  /* 0x00007610ff1e7816 */ /* 0x000fe2000000001e */
[----:B------:R-:W3:Y:S01]  /*3960*/  @P0 LDG.E.U8 R23, desc[UR20][R234.64] ;  /* 0x00000014ea170981 */ /* 0x000ee2000c1e1100 */
[----:B------:R-:W-:Y:S01]  /*3970*/  IMAD R2, R8, 0x2, R3 ;  /* 0x0000000208027824 */ /* 0x000fe200078e0203 */
[C---:B------:R-:W-:Y:S02]  /*3980*/  IADD3 R228, P1, PT, R3.reuse, R201, RZ ;  /* 0x000000c903e47210 */ /* 0x040fe40007f3e0ff */
[----:B------:R-:W-:Y:S01]  /*3990*/  PRMT R25, RZ, 0x7610, R25 ;  /* 0x00007610ff197816 */ /* 0x000fe20000000019 */
[----:B------:R-:W3:Y:S01]  /*39a0*/  @P0 LDG.E.U8 R26, desc[UR20][R230.64] ;  /* 0x00000014e61a0981 */ /* 0x000ee2000c1e1100 */
[----:B------:R-:W0:Y:S01]  /*39b0*/  LDC R6, c[0x0][0x3c4] ;  /* 0x0000f100ff067b82 */ /* 0x000e220000000800 */
[----:B------:R-:W-:Y:S01]  /*39c0*/  LEA.HI.X.SX32 R229, R3, R35, 0x1, P1 ;  /* 0x0000002303e57211 */ /* 0x000fe200008f0eff */
[----:B------:R-:W-:Y:S01]  /*39d0*/  IMAD R3, R5, 0x2, R2 ;  /* 0x0000000205037824 */ /* 0x000fe200078e0202 */
[----:B------:R-:W-:-:S03]  /*39e0*/  IADD3 R226, P1, PT, R2, R201, RZ ;  /* 0x000000c902e27210 */ /* 0x000fc60007f3e0ff */
[----:B------:R-:W3:Y:S01]  /*39f0*/  @P0 LDG.E.U8 R25, desc[UR20][R228.64] ;  /* 0x00000014e4190981 */ /* 0x000ee2000c1e1100 */
[----:B------:R-:W-:Y:S01]  /*3a00*/  LEA.HI.X.SX32 R227, R2, R35, 0x1, P1 ;  /* 0x0000002302e37211 */ /* 0x000fe200008f0eff */
[----:B------:R-:W0:Y:S01]  /*3a10*/  LDC R37, c[0x0][0x3c4] ;  /* 0x0000f100ff257b82 */ /* 0x000e220000000800 */
[----:B-1----:R-:W-:Y:S01]  /*3a20*/  IMAD R2, R4, 0x2, R3 ;  /* 0x0000000204027824 */ /* 0x002fe200078e0203 */
[----:B------:R-:W-:Y:S02]  /*3a30*/  PRMT R24, RZ, 0x7610, R24 ;  /* 0x00007610ff187816 */ /* 0x000fe40000000018 */
[----:B------:R-:W3:Y:S01]  /*3a40*/  @P0 LDG.E.U8 R27, desc[UR20][R226.64] ;  /* 0x00000014e21b0981 */ /* 0x000ee2000c1e1100 */
[----:B------:R-:W-:-:S03]  /*3a50*/  IMAD R4, R7, 0x2, R2 ;  /* 0x0000000207047824 */ /* 0x000fc600078e0202 */
[----:B------:R-:W1:Y:S01]  /*3a60*/  LDC R8, c[0x0][0x3c4] ;  /* 0x0000f100ff087b82 */ /* 0x000e620000000800 */
[----:B------:R-:W-:Y:S01]  /*3a70*/  IMAD R5, R29, 0x2, R4 ;  /* 0x000000021d057824 */ /* 0x000fe200078e0204 */
[-C--:B------:R-:W-:Y:S01]  /*3a80*/  IADD3 R222, P1, PT, R2, R201.reuse, RZ ;  /* 0x000000c902de7210 */ /* 0x080fe20007f3e0ff */
[----:B------:R-:W3:Y:S01]  /*3a90*/  @P0 LDG.E.U8 R24, desc[UR20][R232.64] ;  /* 0x00000014e8180981 */ /* 0x000ee2000c1e1100 */
[----:B------:R-:W-:Y:S01]  /*3aa0*/  IADD3 R220, P2, PT, R4, R201, RZ ;  /* 0x000000c904dc7210 */ /* 0x000fe20007f5e0ff */
[----:B0-----:R-:W-:Y:S01]  /*3ab0*/  IMAD R6, R6, 0x2, R5 ;  /* 0x0000000206067824 */ /* 0x001fe200078e0205 */
[----:B------:R-:W-:-:S03]  /*3ac0*/  LEA.HI.X.SX32 R223, R2, R35, 0x1, P1 ;  /* 0x0000002302df7211 */ /* 0x000fc600008f0eff */
[----:B------:R-:W-:Y:S01]  /*3ad0*/  IMAD R2, R31, 0x2, R6 ;  /* 0x000000021f027824 */ /* 0x000fe200078e0206 */
[----:B------:R-:W-:Y:S01]  /*3ae0*/  LEA.HI.X.SX32 R221, R4, R35, 0x1, P2 ;  /* 0x0000002304dd7211 */ /* 0x000fe200010f0eff */
[----:B------:R-:W3:Y:S02]  /*3af0*/  @P0 LDG.E.U8 R28, desc[UR20][R222.64] ;  /* 0x00000014de1c0981 */ /* 0x000ee4000c1e1100 */
[----:B------:R-:W-:Y:S01]  /*3b00*/  IMAD R4, R33, 0x2, R2 ;  /* 0x0000000221047824 */ /* 0x000fe200078e0202 */
[----:B------:R-:W-:-:S03]  /*3b10*/  IADD3 R218, P1, PT, R5, R201, RZ ;  /* 0x000000c905da7210 */ /* 0x000fc60007f3e0ff */
[----:B------:R-:W-:Y:S02]  /*3b20*/  IMAD R7, R37, 0x2, R4 ;  /* 0x0000000225077824 */ /* 0x000fe400078e0204 */
[----:B------:R-:W0:Y:S01]  /*3b30*/  LDC R37, c[0x0][0x3c4] ;  /* 0x0000f100ff257b82 */ /* 0x000e220000000800 */
[----:B------:R-:W-:Y:S02]  /*3b40*/  IADD3 R214, P2, PT, R2, R201, RZ ;  /* 0x000000c902d67210 */ /* 0x000fe40007f5e0ff */
[-C--:B------:R-:W-:Y:S01]  /*3b50*/  LEA.HI.X.SX32 R219, R5, R35.reuse, 0x1, P1 ;  /* 0x0000002305db7211 */ /* 0x080fe200008f0eff */
[----:B-1----:R-:W-:Y:S01]  /*3b60*/  IMAD R5, R8, 0x2, R7 ;  /* 0x0000000208057824 */ /* 0x002fe200078e0207 */
[----:B------:R-:W-:-:S03]  /*3b70*/  LEA.HI.X.SX32 R215, R2, R35, 0x1, P2 ;  /* 0x0000002302d77211 */ /* 0x000fc600010f0eff */
[----:B------:R-:W-:Y:S01]  /*3b80*/  IMAD R2, R34, 0x2, R5 ;  /* 0x0000000222027824 */ /* 0x000fe200078e0205 */
[-C--:B------:R-:W-:Y:S01]  /*3b90*/  IADD3 R212, P1, PT, R4, R201.reuse, RZ ;  /* 0x000000c904d47210 */ /* 0x080fe20007f3e0ff */
[----:B------:R-:W3:Y:S02]  /*3ba0*/  @P0 LDG.E.U8 R32, desc[UR20][R214.64] ;  /* 0x00000014d6200981 */ /* 0x000ee4000c1e1100 */
[----:B------:R-:W-:Y:S01]  /*3bb0*/  IMAD R8, R39, 0x2, R2 ;  /* 0x0000000227087824 */ /* 0x000fe200078e0202 */
[C---:B------:R-:W-:Y:S01]  /*3bc0*/  IADD3 R206, P2, PT, R2.reuse, R201, RZ ;  /* 0x000000c902ce7210 */ /* 0x040fe20007f5e0ff */
[----:B------:R-:W3:Y:S01]  /*3bd0*/  @P0 LDG.E.U8 R30, desc[UR20][R218.64] ;  /* 0x00000014da1e0981 */ /* 0x000ee2000c1e1100 */
[----:B------:R-:W-:Y:S02]  /*3be0*/  PRMT R34, RZ, 0x7610, R34 ;  /* 0x00007610ff227816 */ /* 0x000fe40000000022 */
[----:B------:R-:W-:Y:S02]  /*3bf0*/  LEA.HI.X.SX32 R207, R2, R35, 0x1, P2 ;  /* 0x0000002302cf7211 */ /* 0x000fe400010f0eff */
[----:B------:R-:W-:-:S02]  /*3c00*/  IADD3 R204, P2, PT, R8, R201, RZ ;  /* 0x000000c908cc7210 */ /* 0x000fc40007f5e0ff */
[----:B------:R-:W-:Y:S01]  /*3c10*/  PRMT R29, RZ, 0x7610, R29 ;  /* 0x00007610ff1d7816 */ /* 0x000fe2000000001d */
[----:B------:R-:W3:Y:S01]  /*3c20*/  @P0 LDG.E.U8 R34, desc[UR20][R206.64] ;  /* 0x00000014ce220981 */ /* 0x000ee2000c1e1100 */
[-C--:B------:R-:W-:Y:S01]  /*3c30*/  LEA.HI.X.SX32 R205, R8, R35.reuse, 0x1, P2 ;  /* 0x0000002308cd7211 */ /* 0x080fe200010f0eff */
[----:B0-----:R-:W-:Y:S01]  /*3c40*/  IMAD R8, R37, 0x2, R8 ;  /* 0x0000000225087824 */ /* 0x001fe200078e0208 */
[----:B------:R-:W-:Y:S02]  /*3c50*/  PRMT R31, RZ, 0x7610, R31 ;  /* 0x00007610ff1f7816 */ /* 0x000fe4000000001f */
[----:B------:R-:W-:Y:S01]  /*3c60*/  LEA.HI.X.SX32 R213, R4, R35, 0x1, P1 ;  /* 0x0000002304d57211 */ /* 0x000fe200008f0eff */
[----:B------:R-:W3:Y:S01]  /*3c70*/  @P0 LDG.E.U8 R29, desc[UR20][R220.64] ;  /* 0x00000014dc1d0981 */ /* 0x000ee2000c1e1100 */
[----:B------:R-:W-:Y:S02]  /*3c80*/  PRMT R33, RZ, 0x7610, R33 ;  /* 0x00007610ff217816 */ /* 0x000fe40000000021 */
[CC--:B------:R-:W-:Y:S01]  /*3c90*/  IADD3 R210, P1, PT, R7.reuse, R201.reuse, RZ ;  /* 0x000000c907d27210 */ /* 0x0c0fe20007f3e0ff */
[----:B--2---:R-:W-:Y:S01]  /*3ca0*/  IMAD.U32 R37, RZ, RZ, UR14 ;  /* 0x0000000eff257e24 */ /* 0x004fe2000f8e00ff */
[----:B------:R-:W-:Y:S01]  /*3cb0*/  IADD3 R202, P2, PT, R8, R201, RZ ;  /* 0x000000c908ca7210 */ /* 0x000fe20007f5e0ff */
[----:B------:R-:W2:Y:S01]  /*3cc0*/  @P0 LDG.E.U8 R31, desc[UR20][R212.64] ;  /* 0x00000014d41f0981 */ /* 0x000ea2000c1e1100 */
[----:B------:R-:W-:-:S02]  /*3cd0*/  LEA.HI.X.SX32 R211, R7, R35, 0x1, P1 ;  /* 0x0000002307d37211 */ /* 0x000fc400008f0eff */
[----:B------:R-:W-:Y:S01]  /*3ce0*/  IADD3 R224, P1, PT, R3, R201, RZ ;  /* 0x000000c903e07210 */ /* 0x000fe20007f3e0ff */
[----:B------:R-:W2:Y:S01]  /*3cf0*/  @P0 LDG.E.U8 R33, desc[UR20][R204.64] ;  /* 0x00000014cc210981 */ /* 0x000ea2000c1e1100 */
[----:B------:R-:W-:Y:S02]  /*3d00*/  PRMT R4, RZ, 0x7610, R4 ;  /* 0x00007610ff047816 */ /* 0x000fe40000000004 */
[-C--:B------:R-:W-:Y:S01]  /*3d10*/  LEA.HI.X.SX32 R203, R8, R35.reuse, 0x1, P2 ;  /* 0x0000002308cb7211 */ /* 0x080fe200010f0eff */
[----:B------:R-:W-:Y:S01]  /*3d20*/  IMAD R8, R37, 0x2, R8 ;  /* 0x0000000225087824 */ /* 0x000fe200078e0208 */
[----:B------:R-:W-:Y:S02]  /*3d30*/  PRMT R7, RZ, 0x7610, R7 ;  /* 0x00007610ff077816 */ /* 0x000fe40000000007 */
[----:B------:R-:W-:Y:S01]  /*3d40*/  LEA.HI.X.SX32 R225, R3, R35, 0x1, P1 ;  /* 0x0000002303e17211 */ /* 0x000fe200008f0eff */
[----:B------:R-:W2:Y:S01]  /*3d50*/  @P0 LDG.E.U8 R4, desc[UR20][R210.64] ;  /* 0x00000014d2040981 */ /* 0x000ea2000c1e1100 */
[----:B------:R-:W-:-:S02]  /*3d60*/  IADD3 R208, P2, PT, R5, R201, RZ ;  /* 0x000000c905d07210 */ /* 0x000fc40007f5e0ff */
[-C--:B------:R-:W-:Y:S01]  /*3d70*/  IADD3 R216, P1, PT, R6, R201.reuse, RZ ;  /* 0x000000c906d87210 */ /* 0x080fe20007f3e0ff */
[----:B------:R-:W2:Y:S01]  /*3d80*/  @P0 LDG.E.U8 R7, desc[UR20][R202.64] ;  /* 0x00000014ca070981 */ /* 0x000ea2000c1e1100 */
[----:B------:R-:W-:Y:S02]  /*3d90*/  PRMT R2, RZ, 0x7610, R2 ;  /* 0x00007610ff027816 */ /* 0x000fe40000000002 */
[----:B------:R-:W-:Y:S02]  /*3da0*/  IADD3 R200, P3, PT, R8, R201, RZ ;  /* 0x000000c908c87210 */ /* 0x000fe40007f7e0ff */
[----:B------:R-:W-:Y:S02]  /*3db0*/  PRMT R3, RZ, 0x7610, R3 ;  /* 0x00007610ff037816 */ /* 0x000fe40000000003 */
[-C--:B------:R-:W-:Y:S01]  /*3dc0*/  LEA.HI.X.SX32 R209, R5, R35.reuse, 0x1, P2 ;  /* 0x0000002305d17211 */ /* 0x080fe200010f0eff */
[----:B------:R-:W2:Y:S01]  /*3dd0*/  @P0 LDG.E.U8 R2, desc[UR20][R224.64] ;  /* 0x00000014e0020981 */ /* 0x000ea2000c1e1100 */
[----:B------:R-:W-:-:S02]  /*3de0*/  LEA.HI.X.SX32 R217, R6, R35, 0x1, P1 ;  /* 0x0000002306d97211 */ /* 0x000fc400008f0eff */
[----:B------:R-:W-:Y:S02]  /*3df0*/  PRMT R5, RZ, 0x7610, R5 ;  /* 0x00007610ff057816 */ /* 0x000fe40000000005 */
[----:B------:R-:W-:Y:S01]  /*3e00*/  PRMT R6, RZ, 0x7610, R6 ;  /* 0x00007610ff067816 */ /* 0x000fe20000000006 */
[----:B------:R-:W2:Y:S01]  /*3e10*/  @P0 LDG.E.U8 R3, desc[UR20][R216.64] ;  /* 0x00000014d8030981 */ /* 0x000ea2000c1e1100 */
[----:B------:R-:W-:-:S03]  /*3e20*/  LEA.HI.X.SX32 R201, R8, R35, 0x1, P3 ;  /* 0x0000002308c97211 */ /* 0x000fc600018f0eff */
[----:B------:R-:W2:Y:S04]  /*3e30*/  @P0 LDG.E.U8 R5, desc[UR20][R208.64] ;  /* 0x00000014d0050981 */ /* 0x000ea8000c1e1100 */
[----:B------:R-:W2:Y:S01]  /*3e40*/  @P0 LDG.E.U8 R6, desc[UR20][R200.64] ;  /* 0x00000014c8060981 */ /* 0x000ea2000c1e1100 */
[----:B------:R-:W-:Y:S01]  /*3e50*/  SGXT R133, R133, 0x1 ;  /* 0x000000018585781a */ /* 0x000fe20000000200 */
[----:B------:R-:W-:-:S04]  /*3e60*/  @!UP1 UIADD3 UR16, UPT, UPT, -UR4, 0x100000, URZ ;  /* 0x0010000004109890 */ /* 0x000fc8000fffe1ff */
[----:B------:R-:W-:Y:S02]  /*3e70*/  @!UP1 USHF.L.U32 UR17, UR16, 0xb, URZ ;  /* 0x0000000b10119899 */ /* 0x000fe400080006ff */
[----:B------:R-:W-:Y:S01]  /*3e80*/  @!UP1 USHF.L.U32 UR16, UR16, 0x1, URZ ;  /* 0x0000000110109899 */ /* 0x000fe200080006ff */
[----:B------:R-:W-:Y:S01]  /*3e90*/  LOP3.LUT R133, R133, 0x90, RZ, 0xc0, !PT ;  /* 0x0000009085857812 */ /* 0x000fe200078ec0ff */
[----:B------:R-:W-:-:S03]  /*3ea0*/  VOTEU.ALL UP2, P6 ;  /* 0x0000000000ff7886 */ /* 0x000fc60003040000 */
[----:B------:R-:W-:-:S04]  /*3eb0*/  LOP3.LUT R133, R133, 0x7f, R0, 0x78, !PT ;  /* 0x0000007f85857812 */ /* 0x000fc800078e7800 */
[----:B------:R-:W-:-:S03]  /*3ec0*/  LOP3.LUT R38, R133, 0x20, RZ, 0x3c, !PT ;  /* 0x0000002085267812 */ /* 0x000fc600078e3cff */
[----:B------:R0:W1:Y:S01]  /*3ed0*/  @!UP2 SYNCS.EXCH.64 URZ, [UR7+0x12008], UR16 ;  /* 0x0120081007ffa5b2 */ /* 0x0000620008000100 */
[C---:B------:R-:W-:Y:S02]  /*3ee0*/  LOP3.LUT R36, R133.reuse, 0x40, RZ, 0x3c, !PT ;  /* 0x0000004085247812 */ /* 0x040fe400078e3cff */
[----:B------:R-:W-:Y:S01]  /*3ef0*/  LOP3.LUT R8, R133, 0x60, RZ, 0x3c, !PT ;  /* 0x0000006085087812 */ /* 0x000fe200078e3cff */
[----:B------:R0:W-:Y:S01]  /*3f00*/  STS.U8 [R133+UR7+0xc000], R10 ;  /* 0x00c0000a85007988 */ /* 0x0001e20008000007 */
[----:B------:R-:W-:-:S04]  /*3f10*/  @!UP1 UIADD3 UR4, UPT, UPT, -UR4, 0x100000, URZ ;  /* 0x0010000004049890 */ /* 0x000fc8000fffe1ff */
[----:B------:R-:W-:Y:S02]  /*3f20*/  @!UP1 USHF.L.U32 UR5, UR4, 0xb, URZ ;  /* 0x0000000b04059899 */ /* 0x000fe400080006ff */
[----:B------:R-:W-:Y:S01]  /*3f30*/  @!UP1 USHF.L.U32 UR4, UR4, 0x1, URZ ;  /* 0x0000000104049899 */ /* 0x000fe200080006ff */
[----:B------:R-:W-:Y:S01]  /*3f40*/  ISETP.EQ.U32.AND P1, PT, RZ, UR23, P0 ;  /* 0x00000017ff007c0c */ /* 0x000fe20008722070 */
[----:B------:R-:W-:Y:S01]  /*3f50*/  VOTEU.ALL UP2, P6 ;  /* 0x0000000000ff7886 */ /* 0x000fe20003040000 */
[----:B------:R-:W-:Y:S02]  /*3f60*/  UIADD3 UR6, UPT, UPT, UR6, UR10, URZ ;  /* 0x0000000a06067290 */ /* 0x000fe4000fffe0ff */
[----:B------:R-:W-:Y:S02]  /*3f70*/  UIADD3 UR15, UPT, UPT, UR7, 0xe000, URZ ;  /* 0x0000e000070f7890 */ /* 0x000fe4000fffe0ff */
[----:B------:R-:W-:Y:S01]  /*3f80*/  ULEA UR11, UR11, UR6, 0x4 ;  /* 0x000000060b0b7291 */ /* 0x000fe2000f8e20ff */
[----:B----4-:R0:W-:Y:S04]  /*3f90*/  STS.U8 [R133+UR7+0xc400], R14 ;  /* 0x00c4000e85007988 */ /* 0x0101e80008000007 */
[----:B------:R0:W-:Y:S04]  /*3fa0*/  STS.U8 [R133+UR7+0xc800], R18 ;  /* 0x00c8001285007988 */ /* 0x0001e80008000007 */
[----:B------:R0:W-:Y:S04]  /*3fb0*/  STS.U8 [R133+UR7+0xcc00], R22 ;  /* 0x00cc001685007988 */ /* 0x0001e80008000007 */
[----:B---3--:R0:W-:Y:S04]  /*3fc0*/  STS.U8 [R133+UR7+0xd000], R26 ;  /* 0x00d0001a85007988 */ /* 0x0081e80008000007 */
[----:B------:R0:W-:Y:S04]  /*3fd0*/  STS.U8 [R133+UR7+0xd400], R28 ;  /* 0x00d4001c85007988 */ /* 0x0001e80008000007 */
        /* <DEDUP_REMOVED lines=8> */
[----:B--2---:R0:W-:Y:S04]  /*4060*/  STS.U8 [R38+UR7+0xd900], R31 ;  /* 0x00d9001f26007988 */ /* 0x0041e80008000007 */
        /* <DEDUP_REMOVED lines=16> */
[----:B------:R0:W-:Y:S01]  /*4170*/  STS.U8 [R8+UR7+0xdf00], R6 ;  /* 0x00df000608007988 */ /* 0x0001e20008000007 */
[----:B-1----:R1:W-:Y:S06]  /*4180*/  MEMBAR.ALL.CTA ;  /* 0x0000000000007992 */ /* 0x0023ec0000008000 */
[----:B-1----:R-:W-:Y:S04]  /*4190*/  FENCE.VIEW.ASYNC.S ;  /* 0x00000000000073c6 */ /* 0x002fe80000000000 */
[----:B------:R-:W1:Y:S02]  /*41a0*/  FENCE.VIEW.ASYNC.S ;  /* 0x00000000000073c6 */ /* 0x000e640000000000 */
[----:B-1----:R0:W1:Y:S02]  /*41b0*/  @!UP2 SYNCS.EXCH.64 URZ, [UR7+0xe000], UR4 ;  /* 0x00e0000407ffa5b2 */ /* 0x0020640008000100 */
[----:B-1----:R-:W-:Y:S06]  /*41c0*/  BAR.SYNC.DEFER_BLOCKING 0x0 ;  /* 0x0000000000007b1d */ /* 0x002fec0000010000 */
[----:B0-----:R-:W-:Y:S05]  /*41d0*/  @!P1 BRA `(.L_x_6) ;  /* 0x0000000000d89947 */ /* 0x001fea0003800000 */
[----:B------:R-:W-:Y:S02]  /*41e0*/  USHF.R.U32.HI UR16, URZ, 0x4, UR7 ;  /* 0x00000004ff107899 */ /* 0x000fe40008011607 */
[----:B------:R-:W-:Y:S02]  /*41f0*/  UIADD3 UR5, UPT, UPT, UR7, 0xc000, URZ ;  /* 0x0000c00007057890 */ /* 0x000fe4000fffe0ff */
[----:B------:R-:W-:Y:S02]  /*4200*/  USGXT.U32 UR16, UR16, 0xe ;  /* 0x0000000e1010789a */ /* 0x000fe40008000000 */
[----:B------:R-:W-:Y:S02]  /*4210*/  USHF.R.U32.HI UR5, URZ, 0x4, UR5 ;  /* 0x00000004ff057899 */ /* 0x000fe40008011605 */
[----:B------:R-:W-:Y:S02]  /*4220*/  UIADD3 UR38, UP2, UPT, UR16, 0x100, URZ ;  /* 0x0000010010267890 */ /* 0x000fe4000ff5e0ff */
[----:B------:R-:W-:Y:S01]  /*4230*/  USGXT.U32 UR18, UR5, 0xe ;  /* 0x0000000e0512789a */ /* 0x000fe20008000000 */
[----:B------:R-:W-:Y:S01]  /*4240*/  UMOV UR4, URZ ;  /* 0x000000ff00047c82 */ /* 0x000fe20008000000 */
[----:B------:R-:W-:Y:S01]  /*4250*/  UMOV UR6, URZ ;  /* 0x000000ff00067c82 */ /* 0x000fe20008000000 */
[----:B------:R-:W-:-:S02]  /*4260*/  UIADD3.X UR39, UPT, UPT, UR4, 0x40004040, URZ, UP2, !UPT ;  /* 0x4000404004277890 */ /* 0x000fc400097fe4ff */
[----:B------:R-:W-:Y:S01]  /*4270*/  UIADD3 UR40, UP2, UPT, UR18, 0x2, URZ ;  /* 0x0000000212287890 */ /* 0x000fe2000ff5e0ff */
[----:B------:R-:W-:Y:S01]  /*4280*/  UMOV UR4, UR15 ;  /* 0x0000000f00047c82 */ /* 0x000fe20008000000 */
[----:B------:R-:W-:Y:S02]  /*4290*/  UMOV UR5, URZ ;  /* 0x000000ff00057c82 */ /* 0x000fe40008000000 */
[----:B------:R-:W-:Y:S01]  /*42a0*/  UIADD3.X UR41, UPT, UPT, UR6, 0x40004040, URZ, UP2, !UPT ;  /* 0x4000404006297890 */ /* 0x000fe200097fe4ff */
[----:B------:R-:W-:Y:S01]  /*42b0*/  UMOV UR61, UR4 ;  /* 0x00000004003d7c82 */ /* 0x000fe20008000000 */
[----:B------:R-:W-:Y:S02]  /*42c0*/  UIADD3.64 UR4, UPT, UPT, UR38, 0x100, URZ ;  /* 0x0000010026047897 */ /* 0x000fe4000fffe0ff */
[----:B------:R-:W-:Y:S02]  /*42d0*/  UIADD3.64 UR50, UPT, UPT, UR40, 0x2, URZ ;  /* 0x0000000228327897 */ /* 0x000fe4000fffe0ff */
[----:B------:R-:W-:-:S02]  /*42e0*/  UIADD3.64 UR44, UPT, UPT, UR38, 0x200, URZ ;  /* 0x00000200262c7897 */ /* 0x000fc4000fffe0ff */
[----:B------:R-:W-:Y:S02]  /*42f0*/  UIADD3.64 UR52, UPT, UPT, UR40, 0x4, URZ ;  /* 0x0000000428347897 */ /* 0x000fe4000fffe0ff */
[----:B------:R-:W-:Y:S02]  /*4300*/  UIADD3 UR60, UPT, UPT, UR8, 0x140, URZ ;  /* 0x00000140083c7890 */ /* 0x000fe4000fffe0ff */
[----:B------:R-:W-:Y:S02]  /*4310*/  UIADD3.64 UR46, UPT, UPT, UR38, 0x300, URZ ;  /* 0x00000300262e7897 */ /* 0x000fe4000fffe0ff */
[----:B------:R-:W-:Y:S02]  /*4320*/  UIADD3 UR62, UPT, UPT, UR8, 0x140, URZ ;  /* 0x00000140083e7890 */ /* 0x000fe4000fffe0ff */
[----:B------:R-:W-:Y:S02]  /*4330*/  UIADD3.64 UR48, UPT, UPT, UR38, 0x400, URZ ;  /* 0x0000040026307897 */ /* 0x000fe4000fffe0ff */
[----:B------:R-:W-:-:S02]  /*4340*/  UIADD3 UR63, UPT, UPT, UR8, 0x140, URZ ;  /* 0x00000140083f7890 */ /* 0x000fc4000fffe0ff */
[----:B------:R-:W-:Y:S01]  /*4350*/  UIADD3.64 UR54, UPT, UPT, UR38, 0x500, URZ ;  /* 0x0000050026367897 */ /* 0x000fe2000fffe0ff */
[----:B------:R-:W-:Y:S01]  /*4360*/  UMOV UR26, 0x0 ;  /* 0x00000000001a7882 */ /* 0x000fe20000000000 */
[----:B------:R-:W-:Y:S01]  /*4370*/  UMOV UR27, 0x8108010 ;  /* 0x08108010001b7882 */ /* 0x000fe20000000000 */
[----:B------:R-:W-:Y:S01]  /*4380*/  UIADD3 UR64, UPT, UPT, UR8, 0x140, URZ ;  /* 0x0000014008407890 */ /* 0x000fe2000fffe0ff */
[----:B------:R-:W-:Y:S01]  /*4390*/  UMOV UR17, 0x40004040 ;  /* 0x4000404000117882 */ /* 0x000fe20000000000 */
[----:B------:R-:W-:Y:S01]  /*43a0*/  UIADD3.64 UR56, UPT, UPT, UR38, 0x600, URZ ;  /* 0x0000060026387897 */ /* 0x000fe2000fffe0ff */
[----:B------:R-:W-:Y:S01]  /*43b0*/  UMOV UR19, 0x40004040 ;  /* 0x4000404000137882 */ /* 0x000fe20000000000 */
[----:B------:R-:W-:Y:S01]  /*43c0*/  UMOV UR34, 0x0 ;  /* 0x0000000000227882 */ /* 0x000fe20000000000 */
[----:B------:R-:W-:Y:S01]  /*43d0*/  UMOV UR35, 0x8108010 ;  /* 0x0810801000237882 */ /* 0x000fe20000000000 */
[----:B------:R-:W-:Y:S01]  /*43e0*/  UMOV UR32, 0x0 ;  /* 0x0000000000207882 */ /* 0x000fe20000000000 */
[----:B------:R-:W-:Y:S01]  /*43f0*/  UMOV UR33, 0x8108010 ;  /* 0x0810801000217882 */ /* 0x000fe20000000000 */
[----:B------:R0:W-:Y:S01]  /*4400*/  UTCQMMA gdesc[UR16], gdesc[UR18], tmem[UR10], tmem[UR26], idesc[UR27], !UPT ;  /* 0x00ff1a12100075ea */ /* 0x0001e2000f80030a */
[----:B------:R-:W-:Y:S01]  /*4410*/  UMOV UR30, 0x0 ;  /* 0x00000000001e7882 */ /* 0x000fe20000000000 */
[----:B------:R-:W-:Y:S01]  /*4420*/  UMOV UR31, 0x8108010 ;  /* 0x08108010001f7882 */ /* 0x000fe20000000000 */
[----:B------:R0:W-:Y:S01]  /*4430*/  UTCQMMA gdesc[UR38], gdesc[UR40], tmem[UR10], tmem[UR34], idesc[UR35], UPT ;  /* 0x00ff2228260075ea */ /* 0x0001e2000b80030a */
        /* <DEDUP_REMOVED lines=8> */
[----:B------:R0:W-:Y:S01]  /*44c0*/  UTCQMMA gdesc[UR46], gdesc[UR18], tmem[UR60], tmem[UR28], idesc[UR29], !UPT ;  /* 0x00ff1c122e0075ea */ /* 0x0001e2000f80033c */
[----:B------:R-:W-:Y:S01]  /*44d0*/  UMOV UR42, 0x0 ;  /* 0x00000000002a7882 */ /* 0x000fe20000000000 */
[----:B------:R-:W-:Y:S01]  /*44e0*/  UMOV UR43, 0x8108010 ;  /* 0x08108010002b7882 */ /* 0x000fe20000000000 */
[----:B------:R0:W-:Y:S01]  /*44f0*/  UTCQMMA gdesc[UR48], gdesc[UR40], tmem[UR62], tmem[UR24], idesc[UR25], UPT ;  /* 0x00ff1828300075ea */ /* 0x0001e2000b80033e */
[----:B------:R0:W-:Y:S01]  /*4500*/  UTCQMMA gdesc[UR54], gdesc[UR50], tmem[UR63], tmem[UR36], idesc[UR37], UPT ;  /* 0x00ff2432360075ea */ /* 0x0001e2000b80033f */
[----:B------:R0:W-:Y:S01]  /*4510*/  UTCQMMA gdesc[UR56], gdesc[UR52], tmem[UR64], tmem[UR42], idesc[UR43], UPT ;  /* 0x00ff2a34380075ea */ /* 0x0001e2000b800340 */
[----:B------:R0:W-:Y:S01]  /*4520*/  UTCBAR [UR61], URZ ;  /* 0x000000ff3d0073e9 */ /* 0x0001e200080000ff */
[----:B------:R-:W-:Y:S01]  /*4530*/  NOP ;  /* 0x0000000000007918 */ /* 0x000fe20000000000 */
.L_x_6:
[----:B------:R-:W-:Y:S05]  /*4540*/  @!P0 BRA `(.L_x_7) ;  /* 0x0000000000088947 */ /* 0x000fea0003800000 */
[----:B------:R-:W1:Y:S02]  /*4550*/  SYNCS.PHASECHK.TRANS64.TRYWAIT P2, [UR7+0xe000], RZ ;  /* 0x00e000ffff0075a7 */ /* 0x000e640008041107 */
[----:B-1----:R-:W-:Y:S05]  /*4560*/  @!P2 BRA `(.L_x_8) ;  /* 0x000000e80018a947 */ /* 0x002fea0003800000 */
.L_x_7:
[----:B0-----:R-:W0:Y:S08]  /*4570*/  S2UR UR4, SR_CTAID.Y ;  /* 0x00000000000479c3 */ /* 0x001e300000002600 */
[----:B------:R-:W-:Y:S01]  /*4580*/  BAR.SYNC.DEFER_BLOCKING 0x0 ;  /* 0x0000000000007b1d */ /* 0x000fe20000010000 */
[----:B------:R-:W-:Y:S02]  /*4590*/  LOP3.LUT R2, R0, 0x3f, RZ, 0xc0, !PT ;  /* 0x0000003f00027812 */ /* 0x000fe400078ec0ff */
[----:B------:R-:W-:-:S02]  /*45a0*/  SHF.R.U32.HI R68, RZ, 0x6, R0 ;  /* 0x00000006ff447819 */ /* 0x000fc40000011600 */
[----:B------:R-:W-:Y:S01]  /*45b0*/  LEA.HI R69, R0, 0xc, RZ, 0x1a ;  /* 0x0000000c00457811 */ /* 0x000fe200078fd0ff */
[----:B------:R-:W1:Y:S01]  /*45c0*/  LDCU UR5, c[0x0][0x3a8] ;  /* 0x00007500ff0577ac */ /* 0x000e620008000800 */
[----:B------:R-:W-:Y:S01]  /*45d0*/  IMAD R3, R2, UR13, RZ ;  /* 0x0000000d02037c24 */ /* 0x000fe2000f8e02ff */
[----:B------:R-:W1:Y:S01]  /*45e0*/  LDTM.x64 R4, tmem[UR11] ;  /* 0x0000000b000479ee */ /* 0x000e620008340000 */
[----:B------:R-:W-:Y:S01]  /*45f0*/  SGXT.U32 R68, R68, 0x2 ;  /* 0x000000024444781a */ /* 0x000fe20000000000 */
[----:B------:R-:W2:Y:S01]  /*4600*/  LDCU UR6, c[0x0][0x3d8] ;  /* 0x00007b00ff0677ac */ /* 0x000ea20008000800 */
[----:B------:R-:W3:Y:S01]  /*4610*/  LDCU UR16, c[0x0][0x3d8] ;  /* 0x00007b00ff1077ac */ /* 0x000ee20008000800 */
[----:B------:R-:W-:Y:S02]  /*4620*/  SHF.R.S32.HI R2, RZ, 0x1f, R3 ;  /* 0x0000001fff027819 */ /* 0x000fe40000011403 */
[----:B------:R-:W-:Y:S01]  /*4630*/  IMAD R68, R68, UR58, RZ ;  /* 0x0000003a44447c24 */ /* 0x000fe2000f8e02ff */
[C---:B------:R-:W-:Y:S01]  /*4640*/  ISETP.GT.AND P5, PT, R134.reuse, 0x2, PT ;  /* 0x000000028600780c */ /* 0x040fe20003fa4270 */
[----:B------:R-:W-:Y:S01]  /*4650*/  UISETP.GT.AND UP2, UPT, UR12, -0x1, UPT ;  /* 0xffffffff0c00788c */ /* 0x000fe2000bf44270 */
[----:B------:R-:W-:Y:S01]  /*4660*/  ISETP.GT.AND P4, PT, R134, 0x1, PT ;  /* 0x000000018600780c */ /* 0x000fe20003f84270 */
[----:B------:R-:W4:Y:S01]  /*4670*/  LDC R103, c[0x0][0x3d8] ;  /* 0x0000f600ff677b82 */ /* 0x000f220000000800 */
[----:B0-----:R-:W-:-:S04]  /*4680*/  UIMAD UR22, UR4, UR22, URZ ;  /* 0x00000016041672a4 */ /* 0x001fc8000f8e02ff */
[----:B------:R-:W-:-:S03]  /*4690*/  USHF.R.S32.HI UR4, URZ, 0x1f, UR22 ;  /* 0x0000001fff047899 */ /* 0x000fc60008011416 */
[----:B------:R-:W0:Y:S01]  /*46a0*/  LDC R105, c[0x0][0x3d8] ;  /* 0x0000f600ff697b82 */ /* 0x000e220000000800 */
[----:B------:R-:W-:Y:S01]  /*46b0*/  IADD3 R136, P2, P3, R3, UR22, R136 ;  /* 0x0000001603887c10 */ /* 0x000fe2000fb5e088 */
[----:B-1----:R-:W-:-:S03]  /*46c0*/  FMUL R98, R51, UR5 ;  /* 0x0000000533627c20 */ /* 0x002fc60008400000 */
[----:B------:R-:W-:Y:S01]  /*46d0*/  IADD3.X R3, PT, PT, R2, UR4, R137, P2, P3 ;  /* 0x0000000402037c10 */ /* 0x000fe200097e6489 */
[----:B------:R-:W-:Y:S01]  /*46e0*/  FMUL R71, R55, UR5 ;  /* 0x0000000537477c20 */ /* 0x000fe20008400000 */
[----:B------:R-:W-:Y:S02]  /*46f0*/  IMAD R2, R69, UR59, RZ ;  /* 0x0000003b45027c24 */ /* 0x000fe4000f8e02ff */
[----:B------:R-:W-:Y:S01]  /*4700*/  FMUL R96, R49, UR5 ;  /* 0x0000000531607c20 */ /* 0x000fe20008400000 */
[----:B------:R-:W-:Y:S01]  /*4710*/  FMUL R100, R53, UR5 ;  /* 0x0000000535647c20 */ /* 0x000fe20008400000 */
[----:B------:R-:W-:Y:S01]  /*4720*/  FMUL R75, R57, UR5 ;  /* 0x00000005394b7c20 */ /* 0x000fe20008400000 */
[----:B------:R-:W-:Y:S01]  /*4730*/  FMUL R51, R59, UR5 ;  /* 0x000000053b337c20 */ /* 0x000fe20008400000 */
[----:B------:R-:W-:Y:S01]  /*4740*/  FMUL R55, R63, UR5 ;  /* 0x000000053f377c20 */ /* 0x000fe20008400000 */
[----:B------:R-:W1:Y:S01]  /*4750*/  LDCU UR4, c[0x0][0x3d8] ;  /* 0x00007b00ff0477ac */ /* 0x000e620008000800 */
[----:B------:R-:W-:Y:S01]  /*4760*/  FMUL R70, R5, UR5 ;  /* 0x0000000505467c20 */ /* 0x000fe20008400000 */
        /* <DEDUP_REMOVED lines=56> */
[----:B------:R-:W5:Y:S01]  /*4af0*/  LDCU UR5, c[0x0][0x3d8] ;  /* 0x00007b00ff0577ac */ /* 0x000f620008000800 */
[----:B------:R-:W-:Y:S01]  /*4b00*/  LEA.HI R4, R0, 0x1c, RZ, 0x1a ;  /* 0x0000001c00047811 */ /* 0x000fe200078fd0ff */
[----:B------:R-:W0:Y:S01]  /*4b10*/  LDC R29, c[0x0][0x3d8] ;  /* 0x0000f600ff1d7b82 */ /* 0x000e220000000800 */
[----:B------:R-:W-:-:S02]  /*4b20*/  IADD3 R192, P3, PT, R2, R136, RZ ;  /* 0x0000008802c07210 */ /* 0x000fc40007f7e0ff */
[-C--:B------:R-:W-:Y:S01]  /*4b30*/  IADD3 R198, P2, PT, R68, R136.reuse, RZ ;  /* 0x0000008844c67210 */ /* 0x080fe20007f5e0ff */
[----:B--2---:R-:W-:Y:S01]  /*4b40*/  IMAD R4, R4, UR6, RZ ;  /* 0x0000000604047c24 */ /* 0x004fe2000f8e02ff */
[-C--:B------:R-:W-:Y:S02]  /*4b50*/  LEA.HI.X.SX32 R193, R2, R3.reuse, 0x1, P3 ;  /* 0x0000000302c17211 */ /* 0x080fe400018f0eff */
[----:B------:R-:W-:Y:S01]  /*4b60*/  LEA.HI R2, R0, 0x2c, RZ, 0x1a ;  /* 0x0000002c00027811 */ /* 0x000fe200078fd0ff */
[----:B------:R-:W2:Y:S01]  /*4b70*/  LDC R107, c[0x0][0x3d8] ;  /* 0x0000f600ff6b7b82 */ /* 0x000ea20000000800 */
[----:B------:R-:W-:Y:S02]  /*4b80*/  LEA.HI.X.SX32 R199, R68, R3, 0x1, P2 ;  /* 0x0000000344c77211 */ /* 0x000fe400010f0eff */
[----:B------:R-:W-:Y:S01]  /*4b90*/  IADD3 R184, P2, PT, R4, R136, RZ ;  /* 0x0000008804b87210 */ /* 0x000fe20007f5e0ff */
[----:B---3--:R-:W-:Y:S01]  /*4ba0*/  IMAD R2, R2, UR16, RZ ;  /* 0x0000001002027c24 */ /* 0x008fe2000f8e02ff */
[----:B------:R-:W-:-:S02]  /*4bb0*/  LEA.HI R5, R0, 0x3c, RZ, 0x1a ;  /* 0x0000003c00057811 */ /* 0x000fc400078fd0ff */
[----:B------:R-:W-:Y:S01]  /*4bc0*/  LEA.HI R16, R0, 0x4c, RZ, 0x1a ;  /* 0x0000004c00107811 */ /* 0x000fe200078fd0ff */
[----:B------:R-:W3:Y:S01]  /*4bd0*/  LDC R109, c[0x0][0x3d8] ;  /* 0x0000f600ff6d7b82 */ /* 0x000ee20000000800 */
[-C--:B------:R-:W-:Y:S01]  /*4be0*/  LEA.HI.X.SX32 R185, R4, R3.reuse, 0x1, P2 ;  /* 0x0000000304b97211 */ /* 0x080fe200010f0eff */
[----:B-1----:R-:W-:Y:S01]  /*4bf0*/  IMAD R4, R5, UR4, RZ ;  /* 0x0000000405047c24 */ /* 0x002fe2000f8e02ff */
[-C--:B------:R-:W-:Y:S01]  /*4c00*/  IADD3 R176, P2, PT, R2, R136.reuse, RZ ;  /* 0x0000008802b07210 */ /* 0x080fe20007f5e0ff */
[----:B-----5:R-:W-:Y:S01]  /*4c10*/  IMAD R5, R16, UR5, RZ ;  /* 0x0000000510057c24 */ /* 0x020fe2000f8e02ff */
[----:B------:R-:W-:Y:S01]  /*4c20*/  FSEL R28, R7, -INF , P5 ;  /* 0xff800000071c7808 */ /* 0x000fe20002800000 */
[----:B------:R-:W1:Y:S01]  /*4c30*/  LDCU UR4, c[0x0][0x3d8] ;  /* 0x00007b00ff0477ac */ /* 0x000e620008000800 */
[----:B------:R-:W-:Y:S01]  /*4c40*/  LEA.HI.X.SX32 R177, R2, R3, 0x1, P2 ;  /* 0x0000000302b17211 */ /* 0x000fe200010f0eff */
[----:B------:R-:W5:Y:S01]  /*4c50*/  @!P6 SYNCS.CCTL.IV [UR7+0xe000] ;  /* 0x00e00000ff00e9b1 */ /* 0x000f620008000007 */
[----:B------:R-:W-:Y:S01]  /*4c60*/  IADD3 R160, P2, PT, R5, R136, RZ ;  /* 0x0000008805a07210 */ /* 0x000fe20007f5e0ff */
[----:B------:R-:W0:Y:S01]  /*4c70*/  LDCU UR5, c[0x0][0x3d8] ;  /* 0x00007b00ff0577ac */ /* 0x000e220008000800 */
[----:B------:R-:W-:-:S02]  /*4c80*/  ISETP.GT.AND P5, PT, R134, 0x6, PT ;  /* 0x000000068600780c */ /* 0x000fc40003fa4270 */
[----:B------:R-:W-:Y:S01]  /*4c90*/  LEA.HI R41, R0, 0x5c, RZ, 0x1a ;  /* 0x0000005c00297811 */ /* 0x000fe200078fd0ff */
[----:B0-----:R-:W-:Y:S01]  /*4ca0*/  IMAD R68, R29, 0x4, R68 ;  /* 0x000000041d447824 */ /* 0x001fe200078e0244 */
[----:B------:R-:W-:Y:S01]  /*4cb0*/  LEA.HI.X.SX32 R161, R5, R3, 0x1, P2 ;  /* 0x0000000305a17211 */ /* 0x000fe200010f0eff */
[----:B------:R-:W-:Y:S01]  /*4cc0*/  NOP ;  /* 0x0000000000007918 */ /* 0x000fe20000000000 */
[C---:B------:R-:W-:Y:S02]  /*4cd0*/  ISETP.GT.AND P2, PT, R134.reuse, 0x3, PT ;  /* 0x000000038600780c */ /* 0x040fe40003f44270 */
[----:B------:R-:W-:Y:S02]  /*4ce0*/  FSEL R24, R11, -INF , P5 ;  /* 0xff8000000b187808 */ /* 0x000fe40002800000 */
[----:B------:R-:W-:Y:S02]  /*4cf0*/  ISETP.GT.AND P5, PT, R134, 0xa, PT ;  /* 0x0000000a8600780c */ /* 0x000fe40003fa4270 */
[----:B------:R-:W-:-:S02]  /*4d00*/  FSEL R27, R8, -INF , P2 ;  /* 0xff800000081b7808 */ /* 0x000fc40001000000 */
[----:B------:R-:W-:Y:S02]  /*4d10*/  ISETP.GT.AND P2, PT, R134, 0x7, PT ;  /* 0x000000078600780c */ /* 0x000fe40003f44270 */
[----:B------:R-:W-:Y:S02]  /*4d20*/  FSEL R17, R15, -INF , P5 ;  /* 0xff8000000f117808 */ /* 0x000fe40002800000 */
[----:B------:R-:W-:Y:S02]  /*4d30*/  IADD3 R168, P3, PT, R4, R136, RZ ;  /* 0x0000008804a87210 */ /* 0x000fe40007f7e0ff */
[----:B------:R-:W-:Y:S02]  /*4d40*/  ISETP.GT.AND P5, PT, R134, 0xe, PT ;  /* 0x0000000e8600780c */ /* 0x000fe40003fa4270 */
[----:B------:R-:W-:Y:S02]  /*4d50*/  FSEL R37, R12, -INF , P2 ;  /* 0xff8000000c257808 */ /* 0x000fe40001000000 */
[----:B------:R-:W-:-:S02]  /*4d60*/  LEA.HI.X.SX32 R169, R4, R3, 0x1, P3 ;  /* 0x0000000304a97211 */ /* 0x000fc400018f0eff */
[----:B------:R-:W-:Y:S02]  /*4d70*/  FSEL R12, R76, -INF , P5 ;  /* 0xff8000004c0c7808 */ /* 0x000fe40002800000 */
[----:B------:R-:W-:Y:S02]  /*4d80*/  ISETP.GT.AND P3, PT, R134, RZ, PT ;  /* 0x000000ff8600720c */ /* 0x000fe40003f64270 */
[----:B------:R-:W-:Y:S01]  /*4d90*/  FSEL R16, R6, -INF , P4 ;  /* 0xff80000006107808 */ /* 0x000fe20002000000 */
[----:B-1----:R-:W-:Y:S01]  /*4da0*/  IMAD R41, R41, UR4, RZ ;  /* 0x0000000429297c24 */ /* 0x002fe2000f8e02ff */
[----:B------:R-:W-:Y:S01]  /*4db0*/  PLOP3.LUT P5, PT, PT, PT, UP2, 0x80, 0x8 ;  /* 0x000000000008781c */ /* 0x000fe20003faf028 */
[----:B------:R-:W0:Y:S01]  /*4dc0*/  LDC R76, c[0x0][0x3d8] ;  /* 0x0000f600ff4c7b82 */ /* 0x000e220000000800 */
[----:B------:R-:W-:Y:S01]  /*4dd0*/  FSEL R21, R70, -INF , P3 ;  /* 0xff80000046157808 */ /* 0x000fe20001800000 */
[----:B------:R-:W1:Y:S01]  /*4de0*/  LDCU UR4, c[0x0][0x3d8] ;  /* 0x00007b00ff0477ac */ /* 0x000e620008000800 */
[----:B------:R-:W-:-:S02]  /*4df0*/  FSEL R101, R69, -INF , P5 ;  /* 0xff80000045657808 */ /* 0x000fc40002800000 */
[C---:B------:R-:W-:Y:S02]  /*4e00*/  ISETP.GT.AND P3, PT, R134.reuse, 0x4, PT ;  /* 0x000000048600780c */ /* 0x040fe40003f64270 */
[----:B------:R-:W-:Y:S02]  /*4e10*/  ISETP.GT.AND P4, PT, R134, 0x5, PT ;  /* 0x000000058600780c */ /* 0x000fe40003f84270 */
[----:B------:R-:W-:Y:S02]  /*4e20*/  FMNMX3 R4, R101, R21, R16, !PT ;  /* 0x0000001565047276 */ /* 0x000fe40007800010 */
[----:B------:R-:W-:Y:S02]  /*4e30*/  FSEL R26, R9, -INF , P3 ;  /* 0xff800000091a7808 */ /* 0x000fe40001800000 */
[----:B------:R-:W-:Y:S02]  /*4e40*/  FSEL R39, R10, -INF , P4 ;  /* 0xff8000000a277808 */ /* 0x000fe40002000000 */
[----:B------:R-:W-:-:S02]  /*4e50*/  FMNMX3 R4, R4, R28, R27, !PT ;  /* 0x0000001c04047276 */ /* 0x000fc4000780001b */
[C---:B------:R-:W-:Y:S02]  /*4e60*/  ISETP.GT.AND P3, PT, R134.reuse, 0x8, PT ;  /* 0x000000088600780c */ /* 0x040fe40003f64270 */
[----:B------:R-:W-:Y:S02]  /*4e70*/  ISETP.GT.AND P4, PT, R134, 0x9, PT ;  /* 0x000000098600780c */ /* 0x000fe40003f84270 */
[----:B------:R-:W-:Y:S02]  /*4e80*/  FMNMX3 R4, R4, R26, R39, !PT ;  /* 0x0000001a04047276 */ /* 0x000fe40007800027 */
[----:B------:R-:W-:Y:S02]  /*4e90*/  ISETP.GT.AND P2, PT, R134, 0xb, PT ;  /* 0x0000000b8600780c */ /* 0x000fe40003f44270 */
[----:B------:R-:W-:Y:S02]  /*4ea0*/  FSEL R18, R13, -INF , P3 ;  /* 0xff8000000d127808 */ /* 0x000fe40001800000 */
[----:B------:R-:W-:-:S02]  /*4eb0*/  FSEL R9, R14, -INF , P4 ;  /* 0xff8000000e097808 */ /* 0x000fc40002000000 */
[----:B------:R-:W-:Y:S02]  /*4ec0*/  FMNMX3 R4, R4, R24, R37, !PT ;  /* 0x0000001804047276 */ /* 0x000fe40007800025 */
[C---:B------:R-:W-:Y:S02]  /*4ed0*/  ISETP.GT.AND P3, PT, R134.reuse, 0xc, PT ;  /* 0x0000000c8600780c */ /* 0x040fe40003f64270 */
[----:B------:R-:W-:Y:S02]  /*4ee0*/  ISETP.GT.AND P4, PT, R134, 0xd, PT ;  /* 0x0000000d8600780c */ /* 0x000fe40003f84270 */
[----:B------:R-:W-:Y:S02]  /*4ef0*/  FSEL R35, R72, -INF , P2 ;  /* 0xff80000048237808 */ /* 0x000fe40001000000 */
[----:B------:R-:W-:Y:S02]  /*4f00*/  FMNMX3 R4, R4, R18, R9, !PT ;  /* 0x0000001204047276 */ /* 0x000fe40007800009 */
[----:B------:R-:W-:-:S02]  /*4f10*/  ISETP.GT.AND P2, PT, R134, 0xf, PT ;  /* 0x0000000f8600780c */ /* 0x000fc40003f44270 */
[----:B------:R-:W-:Y:S02]  /*4f20*/  FSEL R10, R73, -INF , P3 ;  /* 0xff800000490a7808 */ /* 0x000fe40001800000 */
[----:B------:R-:W-:Y:S02]  /*4f30*/  FSEL R19, R74, -INF , P4 ;  /* 0xff8000004a137808 */ /* 0x000fe40002000000 */
[----:B------:R-:W-:Y:S02]  /*4f40*/  FMNMX3 R4, R4, R17, R35, !PT ;  /* 0x0000001104047276 */ /* 0x000fe40007800023 */
[C---:B------:R-:W-:Y:S02]  /*4f50*/  ISETP.GT.AND P3, PT, R134.reuse, 0x10, PT ;  /* 0x000000108600780c */ /* 0x040fe40003f64270 */
[----:B------:R-:W-:Y:S02]  /*4f60*/  ISETP.GT.AND P4, PT, R134, 0x11, PT ;  /* 0x000000118600780c */ /* 0x000fe40003f84270 */
[----:B------:R-:W-:-:S02]  /*4f70*/  FSEL R33, R20, -INF , P2 ;  /* 0xff80000014217808 */ /* 0x000fc40001000000 */
[----:B------:R-:W-:Y:S02]  /*4f80*/  FMNMX3 R4, R4, R10, R19, !PT ;  /* 0x0000000a04047276 */ /* 0x000fe40007800013 */
[----:B------:R-:W-:Y:S02]  /*4f90*/  FSEL R7, R77, -INF , P3 ;  /* 0xff8000004d077808 */ /* 0x000fe40001800000 */
[C---:B------:R-:W-:Y:S02]  /*4fa0*/  ISETP.GT.AND P2, PT, R134.reuse, 0x12, PT ;  /* 0x000000128600780c */ /* 0x040fe40003f44270 */
[----:B------:R-:W-:Y:S02]  /*4fb0*/  ISETP.GT.AND P3, PT, R134, 0x13, PT ;  /* 0x000000138600780c */ /* 0x000fe40003f64270 */
[----:B------:R-:W-:Y:S02]  /*4fc0*/  FSEL R31, R78, -INF , P4 ;  /* 0xff8000004e1f7808 */ /* 0x000fe40002000000 */
[----:B------:R-:W-:Y:S01]  /*4fd0*/  FMNMX3 R8, R4, R12, R33, !PT ;  /* 0x0000000c04087276 */ /* 0x000fe20007800021 */
[----:B------:R-:W0:Y:S01]  /*4fe0*/  LDC R78, c[0x0][0x3d8] ;  /* 0x0000f600ff4e7b82 */ /* 0x000e220000000800 */
[----:B------:R-:W-:-:S02]  /*4ff0*/  ISETP.GT.AND P5, PT, R134, 0x15, PT ;  /* 0x000000158600780c */ /* 0x000fc40003fa4270 */
[----:B------:R-:W-:Y:S02]  /*5000*/  ISETP.GT.AND P4, PT, R134, 0x14, PT ;  /* 0x000000148600780c */ /* 0x000fe40003f84270 */
[----:B------:R-:W-:Y:S02]  /*5010*/  FSEL R23, R23, -INF , P2 ;  /* 0xff80000017177808 */ /* 0x000fe40001000000 */
[----:B------:R-:W-:Y:S02]  /*5020*/  FSEL R25, R79, -INF , P3 ;  /* 0xff8000004f197808 */ /* 0x000fe40001800000 */
[----:B------:R-:W-:Y:S02]  /*5030*/  FMNMX3 R8, R8, R7, R31, !PT ;  /* 0x0000000708087276 */ /* 0x000fe4000780001f */
[----:B------:R-:W-:Y:S02]  /*5040*/  FSEL R13, R81, -INF , P5 ;  /* 0xff800000510d7808 */ /* 0x000fe40002800000 */
[----:B------:R-:W-:-:S02]  /*5050*/  ISETP.GT.AND P5, PT, R134, 0x19, PT ;  /* 0x000000198600780c */ /* 0x000fc40003fa4270 */
[C---:B------:R-:W-:Y:S02]  /*5060*/  ISETP.GT.AND P2, PT, R134.reuse, 0x16, PT ;  /* 0x000000168600780c */ /* 0x040fe40003f44270 */
[----:B------:R-:W-:Y:S02]  /*5070*/  ISETP.GT.AND P3, PT, R134, 0x17, PT ;  /* 0x000000178600780c */ /* 0x000fe40003f64270 */
[----:B------:R-:W-:Y:S02]  /*5080*/  FSEL R6, R80, -INF , P4 ;  /* 0xff80000050067808 */ /* 0x000fe40002000000 */
[----:B------:R-:W-:Y:S02]  /*5090*/  FMNMX3 R11, R8, R23, R25, !PT ;  /* 0x00000017080b7276 */ /* 0x000fe40007800019 */
[----:B------:R-:W-:Y:S02]  /*50a0*/  FSEL R67, R30, -INF , P5 ;  /* 0xff8000001e437808 */ /* 0x000fe40002800000 */
        /* <DEDUP_REMOVED lines=8> */
[C---:B------:R-:W-:Y:S02]  /*5130*/  ISETP.GT.AND P4, PT, R134.reuse, 0x1c, PT ;  /* 0x0000001c8600780c */ /* 0x040fe40003f84270 */
[----:B------:R-:W-:Y:S02]  /*5140*/  ISETP.GT.AND P5, PT, R134, 0x1d, PT ;  /* 0x0000001d8600780c */ /* 0x000fe40003fa4270 */
[----:B------:R-:W-:Y:S02]  /*5150*/  FSEL R20, R84, -INF , P2 ;  /* 0xff80000054147808 */ /* 0x000fe40001000000 */
[----:B------:R-:W-:Y:S02]  /*5160*/  FSEL R15, R85, -INF , P3 ;  /* 0xff800000550f7808 */ /* 0x000fe40001800000 */
[----:B------:R-:W-:-:S02]  /*5170*/  FMNMX3 R30, R30, R5, R67, !PT ;  /* 0x000000051e1e7276 */ /* 0x000fc40007800043 */
[C---:B------:R-:W-:Y:S02]  /*5180*/  ISETP.GT.AND P2, PT, R134.reuse, 0x1e, PT ;  /* 0x0000001e8600780c */ /* 0x040fe40003f44270 */
[----:B------:R-:W-:Y:S02]  /*5190*/  ISETP.GT.AND P3, PT, R134, 0x1f, PT ;  /* 0x0000001f8600780c */ /* 0x000fe40003f64270 */
[----:B------:R-:W-:Y:S02]  /*51a0*/  FSEL R4, R86, -INF , P4 ;  /* 0xff80000056047808 */ /* 0x000fe40002000000 */
[----:B------:R-:W-:Y:S02]  /*51b0*/  FSEL R97, R97, -INF , P5 ;  /* 0xff80000061617808 */ /* 0x000fe40002800000 */
[----:B------:R-:W-:Y:S02]  /*51c0*/  FMNMX3 R30, R30, R20, R15, !PT ;  /* 0x000000141e1e7276 */ /* 0x000fe4000780000f */
[----:B------:R-:W-:-:S02]  /*51d0*/  ISETP.GT.AND P4, PT, R134, 0x20, PT ;  /* 0x000000208600780c */ /* 0x000fc40003f84270 */
[----:B------:R-:W-:Y:S02]  /*51e0*/  ISETP.GT.AND P5, PT, R134, 0x21, PT ;  /* 0x000000218600780c */ /* 0x000fe40003fa4270 */
[----:B------:R-:W-:Y:S02]  /*51f0*/  FSEL R94, R94, -INF , P2 ;  /* 0xff8000005e5e7808 */ /* 0x000fe40001000000 */
[----:B------:R-:W-:Y:S02]  /*5200*/  FSEL R95, R95, -INF , P3 ;  /* 0xff8000005f5f7808 */ /* 0x000fe40001800000 */
[----:B------:R-:W-:Y:S02]  /*5210*/  FMNMX3 R30, R30, R4, R97, !PT ;  /* 0x000000041e1e7276 */ /* 0x000fe40007800061 */
[C---:B------:R-:W-:Y:S02]  /*5220*/  ISETP.GT.AND P2, PT, R134.reuse, 0x22, PT ;  /* 0x000000228600780c */ /* 0x040fe40003f44270 */
[----:B------:R-:W-:-:S02]  /*5230*/  ISETP.GT.AND P3, PT, R134, 0x23, PT ;  /* 0x000000238600780c */ /* 0x000fc40003f64270 */
[----:B------:R-:W-:Y:S02]  /*5240*/  FSEL R8, R87, -INF , P4 ;  /* 0xff80000057087808 */ /* 0x000fe40002000000 */
[----:B------:R-:W-:Y:S02]  /*5250*/  FSEL R11, R88, -INF , P5 ;  /* 0xff800000580b7808 */ /* 0x000fe40002800000 */
[----:B------:R-:W-:Y:S02]  /*5260*/  FMNMX3 R30, R30, R94, R95, !PT ;  /* 0x0000005e1e1e7276 */ /* 0x000fe4000780005f */
[C---:B------:R-:W-:Y:S02]  /*5270*/  ISETP.GT.AND P4, PT, R134.reuse, 0x24, PT ;  /* 0x000000248600780c */ /* 0x040fe40003f84270 */
[----:B------:R-:W-:Y:S02]  /*5280*/  ISETP.GT.AND P5, PT, R134, 0x25, PT ;  /* 0x000000258600780c */ /* 0x000fe40003fa4270 */
[----:B------:R-:W-:-:S02]  /*5290*/  FSEL R92, R92, -INF , P2 ;  /* 0xff8000005c5c7808 */ /* 0x000fc40001000000 */
[----:B------:R-:W-:Y:S02]  /*52a0*/  FSEL R93, R93, -INF , P3 ;  /* 0xff8000005d5d7808 */ /* 0x000fe40001800000 */
[----:B------:R-:W-:Y:S02]  /*52b0*/  FMNMX3 R30, R30, R8, R11, !PT ;  /* 0x000000081e1e7276 */ /* 0x000fe4000780000b */
[C---:B------:R-:W-:Y:S02]  /*52c0*/  ISETP.GT.AND P2, PT, R134.reuse, 0x26, PT ;  /* 0x000000268600780c */ /* 0x040fe40003f44270 */
[----:B------:R-:W-:Y:S02]  /*52d0*/  ISETP.GT.AND P3, PT, R134, 0x27, PT ;  /* 0x000000278600780c */ /* 0x000fe40003f64270 */
[----:B------:R-:W-:Y:S02]  /*52e0*/  FSEL R90, R90, -INF , P4 ;  /* 0xff8000005a5a7808 */ /* 0x000fe40002000000 */
[----:B------:R-:W-:-:S02]  /*52f0*/  FSEL R91, R42, -INF , P5 ;  /* 0xff8000002a5b7808 */ /* 0x000fc40002800000 */
[----:B------:R-:W-:Y:S02]  /*5300*/  FMNMX3 R30, R30, R92, R93, !PT ;  /* 0x0000005c1e1e7276 */ /* 0x000fe4000780005d */
[C---:B------:R-:W-:Y:S02]  /*5310*/  ISETP.GT.AND P4, PT, R134.reuse, 0x28, PT ;  /* 0x000000288600780c */ /* 0x040fe40003f84270 */
[----:B------:R-:W-:Y:S02]  /*5320*/  ISETP.GT.AND P5, PT, R134, 0x29, PT ;  /* 0x000000298600780c */ /* 0x000fe40003fa4270 */
[----:B------:R-:W-:Y:S02]  /*5330*/  FSEL R88, R43, -INF , P2 ;  /* 0xff8000002b587808 */ /* 0x000fe40001000000 */
[----:B------:R-:W-:Y:S01]  /*5340*/  FSEL R89, R44, -INF , P3 ;  /* 0xff8000002c597808 */ /* 0x000fe20001800000 */
[----:B------:R-:W0:Y:S01]  /*5350*/  LDC R43, c[0x0][0x3d8] ;  /* 0x0000f600ff2b7b82 */ /* 0x000e220000000800 */
[----:B------:R-:W-:-:S02]  /*5360*/  FMNMX3 R30, R30, R90, R91, !PT ;  /* 0x0000005a1e1e7276 */ /* 0x000fc4000780005b */
[C---:B------:R-:W-:Y:S02]  /*5370*/  ISETP.GT.AND P2, PT, R134.reuse, 0x2a, PT ;  /* 0x0000002a8600780c */ /* 0x040fe40003f44270 */
[----:B------:R-:W-:Y:S02]  /*5380*/  ISETP.GT.AND P3, PT, R134, 0x2b, PT ;  /* 0x0000002b8600780c */ /* 0x000fe40003f64270 */
[----:B------:R-:W-:Y:S02]  /*5390*/  FSEL R86, R45, -INF , P4 ;  /* 0xff8000002d567808 */ /* 0x000fe40002000000 */
[----:B------:R-:W-:Y:S02]  /*53a0*/  FSEL R87, R46, -INF , P5 ;  /* 0xff8000002e577808 */ /* 0x000fe40002800000 */
[----:B------:R-:W-:Y:S01]  /*53b0*/  FMNMX3 R30, R30, R88, R89, !PT ;  /* 0x000000581e1e7276 */ /* 0x000fe20007800059 */
[----:B------:R-:W0:Y:S01]  /*53c0*/  LDC R46, c[0x0][0x3d8] ;  /* 0x0000f600ff2e7b82 */ /* 0x000e220000000800 */
[----:B------:R-:W-:-:S02]  /*53d0*/  ISETP.GT.AND P4, PT, R134, 0x2c, PT ;  /* 0x0000002c8600780c */ /* 0x000fc40003f84270 */
[----:B------:R-:W-:Y:S02]  /*53e0*/  ISETP.GT.AND P5, PT, R134, 0x2d, PT ;  /* 0x0000002d8600780c */ /* 0x000fe40003fa4270 */
[----:B------:R-:W-:Y:S02]  /*53f0*/  FSEL R85, R47, -INF , P2 ;  /* 0xff8000002f557808 */ /* 0x000fe40001000000 */
[----:B------:R-:W-:Y:S01]  /*5400*/  FSEL R82, R48, -INF , P3 ;  /* 0xff80000030527808 */ /* 0x000fe20001800000 */
[----:B------:R-:W0:Y:S01]  /*5410*/  LDC R47, c[0x0][0x3d8] ;  /* 0x0000f600ff2f7b82 */ /* 0x000e220000000800 */
[----:B------:R-:W-:Y:S02]  /*5420*/  FMNMX3 R30, R30, R86, R87, !PT ;  /* 0x000000561e1e7276 */ /* 0x000fe40007800057 */
[C---:B------:R-:W-:Y:S02]  /*5430*/  ISETP.GT.AND P2, PT, R134.reuse, 0x2e, PT ;  /* 0x0000002e8600780c */ /* 0x040fe40003f44270 */
[----:B------:R-:W-:-:S02]  /*5440*/  ISETP.GT.AND P3, PT, R134, 0x2f, PT ;  /* 0x0000002f8600780c */ /* 0x000fc40003f64270 */
[----:B------:R-:W-:Y:S01]  /*5450*/  FSEL R84, R96, -INF , P4 ;  /* 0xff80000060547808 */ /* 0x000fe20002000000 */
[----:B------:R-:W0:Y:S01]  /*5460*/  LDC R48, c[0x0][0x3d8] ;  /* 0x0000f600ff307b82 */ /* 0x000e220000000800 */
[----:B------:R-:W-:Y:S02]  /*5470*/  FSEL R83, R50, -INF , P5 ;  /* 0xff80000032537808 */ /* 0x000fe40002800000 */
[----:B------:R-:W-:Y:S02]  /*5480*/  FMNMX3 R30, R30, R85, R82, !PT ;  /* 0x000000551e1e7276 */ /* 0x000fe40007800052 */
[C---:B------:R-:W-:Y:S02]  /*5490*/  ISETP.GT.AND P4, PT, R134.reuse, 0x30, PT ;  /* 0x000000308600780c */ /* 0x040fe40003f84270 */
[----:B------:R-:W-:Y:S01]  /*54a0*/  ISETP.GT.AND P5, PT, R134, 0x31, PT ;  /* 0x000000318600780c */ /* 0x000fe20003fa4270 */
[----:B------:R-:W0:Y:S01]  /*54b0*/  LDC R50, c[0x0][0x3d8] ;  /* 0x0000f600ff327b82 */ /* 0x000e220000000800 */
        /* <DEDUP_REMOVED lines=33> */
[----:B------:R-:W-:Y:S02]  /*56d0*/  LEA.HI R2, R0, 0x6c, RZ, 0x1a ;  /* 0x0000006c00027811 */ /* 0x000fe400078fd0ff */
[----:B------:R-:W-:Y:S02]  /*56e0*/  FSEL R57, R57, -INF , P4 ;  /* 0xff80000039397808 */ /* 0x000fe40002000000 */
[----:B------:R-:W-:Y:S02]  /*56f0*/  FSEL R53, R53, -INF , P5 ;  /* 0xff80000035357808 */ /* 0x000fe40002800000 */
[----:B------:R-:W-:-:S02]  /*5700*/  FMNMX3 R42, R30, R55, R63, !PT ;  /* 0x000000371e2a7276 */ /* 0x000fc4000780003f */
[----:B------:R-:W-:Y:S02]  /*5710*/  ISETP.GT.AND P2, PT, R134, 0x3e, PT ;  /* 0x0000003e8600780c */ /* 0x000fe40003f44270 */
[----:B------:R-:W-:Y:S01]  /*5720*/  FMNMX3 R44, R42, R57, R53, !PT ;  /* 0x000000392a2c7276 */ /* 0x000fe20007800035 */
[----:B------:R-:W-:Y:S01]  /*5730*/  IMAD R42, R2, UR5, RZ ;  /* 0x00000005022a7c24 */ /* 0x000fe2000f8e02ff */
[----:B------:R-:W-:Y:S02]  /*5740*/  IADD3 R152, P3, PT, R41, R136, RZ ;  /* 0x0000008829987210 */ /* 0x000fe40007f7e0ff */
[----:B------:R-:W-:Y:S02]  /*5750*/  FSEL R49, R49, -INF , P2 ;  /* 0xff80000031317808 */ /* 0x000fe40001000000 */
[----:B------:R-:W-:Y:S02]  /*5760*/  LEA.HI.X.SX32 R153, R41, R3, 0x1, P3 ;  /* 0x0000000329997211 */ /* 0x000fe400018f0eff */
[----:B------:R-:W-:-:S02]  /*5770*/  FMNMX3 R2, R44, -INF , R49, !PT ;  /* 0xff8000002c027876 */ /* 0x000fc40007800031 */
[-C--:B------:R-:W-:Y:S02]  /*5780*/  IADD3 R144, P3, PT, R42, R136.reuse, RZ ;  /* 0x000000882a907210 */ /* 0x080fe40007f7e0ff */
[----:B------:R-:W-:Y:S02]  /*5790*/  IADD3 R196, P2, PT, R68, R136, RZ ;  /* 0x0000008844c47210 */ /* 0x000fe40007f5e0ff */
[-C--:B------:R-:W-:Y:S01]  /*57a0*/  LEA.HI.X.SX32 R145, R42, R3.reuse, 0x1, P3 ;  /* 0x000000032a917211 */ /* 0x080fe200018f0eff */
[--C-:B------:R-:W-:Y:S01]  /*57b0*/  FADD R42, R21, -R2.reuse ;  /* 0x80000002152a7221 */ /* 0x100fe20000000000 */
[----:B------:R-:W-:Y:S01]  /*57c0*/  LEA.HI.X.SX32 R197, R68, R3, 0x1, P2 ;  /* 0x0000000344c57211 */ /* 0x000fe200010f0eff */
[----:B------:R-:W-:Y:S01]  /*57d0*/  FADD R101, R101, -R2 ;  /* 0x8000000265657221 */ /* 0x000fe20000000000 */
[----:B------:R-:W-:Y:S01]  /*57e0*/  PRMT R22, RZ, 0x7610, R22 ;  /* 0x00007610ff167816 */ /* 0x000fe20000000016 */
[----:B------:R-:W-:Y:S01]  /*57f0*/  FMUL R44, R42, 1.4426950216293334961 ;  /* 0x3fb8aa3b2a2c7820 */ /* 0x000fe20000400000 */
[----:B------:R-:W-:Y:S01]  /*5800*/  FADD R42, R16, -R2 ;  /* 0x80000002102a7221 */ /* 0x000fe20000000000 */
[----:B0-----:R-:W-:-:S02]  /*5810*/  IMAD R68, R43, 0x4, R68 ;  /* 0x000000042b447824 */ /* 0x001fc400078e0244 */
[----:B------:R-:W-:Y:S01]  /*5820*/  FMUL R101, R101, 1.4426950216293334961 ;  /* 0x3fb8aa3b65657820 */ /* 0x000fe20000400000 */
[----:B------:R-:W-:Y:S01]  /*5830*/  PRMT R40, RZ, 0x7610, R40 ;  /* 0x00007610ff287816 */ /* 0x000fe20000000028 */
[----:B------:R-:W-:Y:S01]  /*5840*/  FMUL R45, R42, 1.4426950216293334961 ;  /* 0x3fb8aa3b2a2d7820 */ /* 0x000fe20000400000 */
[----:B------:R-:W-:Y:S01]  /*5850*/  IMAD R42, R47, 0x8, R68 ;  /* 0x000000082f2a7824 */ /* 0x000fe200078e0244 */
[----:B------:R0:W-:Y:S01]  /*5860*/  MUFU.EX2 R21, R101 ;  /* 0x0000006500157308 */ /* 0x0001e20000000800 */
[--C-:B------:R-:W-:Y:S01]  /*5870*/  FADD R43, R28, -R2.reuse ;  /* 0x800000021c2b7221 */ /* 0x100fe20000000000 */
[-C--:B------:R-:W-:Y:S01]  /*5880*/  IADD3 R194, P2, PT, R68, R136.reuse, RZ ;  /* 0x0000008844c27210 */ /* 0x080fe20007f5e0ff */
[--C-:B------:R-:W-:Y:S01]  /*5890*/  FADD R37, R37, -R2.reuse ;  /* 0x8000000225257221 */ /* 0x100fe20000000000 */
[----:B------:R-:W-:Y:S01]  /*58a0*/  IADD3 R190, P3, PT, R42, R136, RZ ;  /* 0x000000882abe7210 */ /* 0x000fe20007f7e0ff */
[--C-:B------:R-:W-:Y:S01]  /*58b0*/  FADD R12, R12, -R2.reuse ;  /* 0x800000020c0c7221 */ /* 0x100fe20000000000 */
[--C-:B------:R-:W-:Y:S01]  /*58c0*/  FADD R31, R31, -R2.reuse ;  /* 0x800000021f1f7221 */ /* 0x100fe20000000000 */
[----:B------:R-:W-:Y:S01]  /*58d0*/  FADD R35, R35, -R2 ;  /* 0x8000000223237221 */ /* 0x000fe20000000000 */
[----:B------:R-:W1:Y:S01]  /*58e0*/  MUFU.EX2 R16, R44 ;  /* 0x0000002c00107308 */ /* 0x000e620000000800 */
[----:B0-----:R-:W0:Y:S01]  /*58f0*/  LDC R101, c[0x0][0x3d8] ;  /* 0x0000f600ff657b82 */ /* 0x001e220000000800 */
[----:B------:R-:W-:Y:S01]  /*5900*/  LEA.HI.X.SX32 R191, R42, R3, 0x1, P3 ;  /* 0x000000032abf7211 */ /* 0x000fe200018f0eff */
[----:B----4-:R-:W-:-:S02]  /*5910*/  IMAD R42, R103, 0x4, R42 ;  /* 0x00000004672a7824 */ /* 0x010fc400078e022a */
[----:B------:R-:W-:Y:S01]  /*5920*/  FMUL R43, R43, 1.4426950216293334961 ;  /* 0x3fb8aa3b2b2b7820 */ /* 0x000fe20000400000 */
[-C--:B------:R-:W-:Y:S01]  /*5930*/  LEA.HI.X.SX32 R195, R68, R3.reuse, 0x1, P2 ;  /* 0x0000000344c37211 */ /* 0x080fe200010f0eff */
[--C-:B------:R-:W-:Y:S01]  /*5940*/  FADD R33, R33, -R2.reuse ;  /* 0x8000000221217221 */ /* 0x100fe20000000000 */
[----:B------:R-:W-:Y:S01]  /*5950*/  FADD R25, R25, -R2 ;  /* 0x8000000219197221 */ /* 0x000fe20000000000 */
[----:B------:R-:W-:Y:S01]  /*5960*/  PRMT R66, RZ, 0x7610, R66 ;  /* 0x00007610ff427816 */ /* 0x000fe20000000042 */
[----:B------:R-:W4:Y:S01]  /*5970*/  LDC R103, c[0x0][0x3d8] ;  /* 0x0000f600ff677b82 */ /* 0x000f220000000800 */
[----:B------:R1:W-:Y:S01]  /*5980*/  MUFU.EX2 R47, R43 ;  /* 0x0000002b002f7308 */ /* 0x0003e20000000800 */
[CC--:B------:R-:W-:Y:S01]  /*5990*/  IADD3 R188, P2, PT, R42.reuse, R136.reuse, RZ ;  /* 0x000000882abc7210 */ /* 0x0c0fe20007f5e0ff */
[----:B------:R-:W5:Y:S03]  /*59a0*/  @P0 LDG.E.U8 R22, desc[UR20][R198.64] ;  /* 0x00000014c6160981 */ /* 0x000f66000c1e1100 */
[-C--:B------:R-:W-:Y:S01]  /*59b0*/  LEA.HI.X.SX32 R189, R42, R3.reuse, 0x1, P2 ;  /* 0x000000032abd7211 */ /* 0x080fe200010f0eff */
[----:B------:R-:W5:Y:S01]  /*59c0*/  @P0 LDG.E.U8 R40, desc[UR20][R192.64] ;  /* 0x00000014c0280981 */ /* 0x000f62000c1e1100 */
[----:B------:R-:W-:Y:S01]  /*59d0*/  PRMT R38, RZ, 0x7610, R38 ;  /* 0x00007610ff267816 */ /* 0x000fe20000000026 */
[----:B-1----:R-:W-:Y:S01]  /*59e0*/  IMAD R43, R105, 0x4, R42 ;  /* 0x00000004692b7824 */ /* 0x002fe200078e022a */
[----:B------:R-:W1:Y:S01]  /*59f0*/  MUFU.EX2 R28, R45 ;  /* 0x0000002d001c7308 */ /* 0x000e620000000800 */
[----:B------:R-:W1:Y:S01]  /*5a00*/  LDC R105, c[0x0][0x3d8] ;  /* 0x0000f600ff697b82 */ /* 0x000e620000000800 */
[----:B------:R-:W-:Y:S01]  /*5a10*/  FMUL R72, R12, 1.4426950216293334961 ;  /* 0x3fb8aa3b0c487820 */ /* 0x000fe20000400000 */
[----:B------:R-:W-:Y:S01]  /*5a20*/  IMAD R42, R46, 0x8, R43 ;  /* 0x000000082e2a7824 */ /* 0x000fe200078e022b */
[-C--:B------:R-:W-:Y:S01]  /*5a30*/  IADD3 R186, P3, PT, R43, R136.reuse, RZ ;  /* 0x000000882bba7210 */ /* 0x080fe20007f7e0ff */
[----:B------:R-:W-:Y:S01]  /*5a40*/  FADD R44, R39, -R2 ;  /* 0x80000002272c7221 */ /* 0x000fe20000000000 */
[----:B------:R-:W-:Y:S01]  /*5a50*/  PRMT R64, RZ, 0x7610, R64 ;  /* 0x00007610ff407816 */ /* 0x000fe20000000040 */
[----:B------:R-:W5:Y:S01]  /*5a60*/  @P0 LDG.E.U8 R66, desc[UR20][R194.64] ;  /* 0x00000014c2420981 */ /* 0x000f62000c1e1100 */
[-C--:B------:R-:W-:Y:S01]  /*5a70*/  LEA.HI.X.SX32 R187, R43, R3.reuse, 0x1, P3 ;  /* 0x000000032bbb7211 */ /* 0x080fe200018f0eff */
[----:B------:R-:W-:Y:S01]  /*5a80*/  FADD R43, R24, -R2 ;  /* 0x80000002182b7221 */ /* 0x000fe20000000000 */
[-C--:B------:R-:W-:Y:S01]  /*5a90*/  IADD3 R182, P2, PT, R42, R136.reuse, RZ ;  /* 0x000000882ab67210 */ /* 0x080fe20007f5e0ff */
[----:B------:R-:W-:Y:S01]  /*5aa0*/  FMUL R46, R37, 1.4426950216293334961 ;  /* 0x3fb8aa3b252e7820 */ /* 0x000fe20000400000 */
[----:B------:R-:W-:Y:S01]  /*5ab0*/  FMUL R44, R44, 1.4426950216293334961 ;  /* 0x3fb8aa3b2c2c7820 */ /* 0x000fe20000400000 */
[----:B------:R-:W-:Y:S01]  /*5ac0*/  FMUL R43, R43, 1.4426950216293334961 ;  /* 0x3fb8aa3b2b2b7820 */ /* 0x000fe20000400000 */
[-C--:B------:R-:W-:Y:S01]  /*5ad0*/  LEA.HI.X.SX32 R183, R42, R3.reuse, 0x1, P2 ;  /* 0x000000032ab77211 */ /* 0x080fe200010f0eff */
[----:B0-----:R-:W-:Y:S01]  /*5ae0*/  IMAD R42, R101, 0x4, R42 ;  /* 0x00000004652a7824 */ /* 0x001fe200078e022a */
[----:B------:R-:W-:Y:S01]  /*5af0*/  PRMT R62, RZ, 0x7610, R62 ;  /* 0x00007610ff3e7816 */ /* 0x000fe2000000003e */
[----:B------:R4:W-:Y:S01]  /*5b00*/  MUFU.EX2 R45, R43 ;  /* 0x0000002b002d7308 */ /* 0x0009e20000000800 */
[----:B------:R-:W0:Y:S01]  /*5b10*/  LDC R101, c[0x0][0x3d8] ;  /* 0x0000f600ff657b82 */ /* 0x000e220000000800 */
[----:B------:R-:W-:Y:S01]  /*5b20*/  PRMT R60, RZ, 0x7610, R60 ;  /* 0x00007610ff3c7816 */ /* 0x000fe2000000003c */
[----:B------:R-:W5:Y:S01]  /*5b30*/  @P0 LDG.E.U8 R64, desc[UR20][R190.64] ;  /* 0x00000014be400981 */ /* 0x000f62000c1e1100 */
[-C--:B------:R-:W-:Y:S01]  /*5b40*/  IADD3 R180, P2, PT, R42, R136.reuse, RZ ;  /* 0x000000882ab47210 */ /* 0x080fe20007f5e0ff */
[----:B------:R-:W-:Y:S01]  /*5b50*/  FADD R37, R18, -R2 ;  /* 0x8000000212257221 */ /* 0x000fe20000000000 */
[----:B------:R-:W-:Y:S01]  /*5b60*/  PRMT R58, RZ, 0x7610, R58 ;  /* 0x00007610ff3a7816 */ /* 0x000fe2000000003a */
[----:B------:R-:W5:Y:S01]  /*5b70*/  @P0 LDG.E.U8 R62, desc[UR20][R186.64] ;  /* 0x00000014ba3e0981 */ /* 0x000f62000c1e1100 */
[----:B----4-:R-:W-:Y:S01]  /*5b80*/  IMAD R43, R103, 0x4, R42 ;  /* 0x00000004672b7824 */ /* 0x010fe200078e022a */
[-C--:B------:R-:W-:Y:S01]  /*5b90*/  LEA.HI.X.SX32 R181, R42, R3.reuse, 0x1, P2 ;  /* 0x000000032ab57211 */ /* 0x080fe200010f0eff */
[----:B------:R-:W-:Y:S01]  /*5ba0*/  FADD R42, R9, -R2 ;  /* 0x80000002092a7221 */ /* 0x000fe20000000000 */
[----:B------:R4:W-:Y:S01]  /*5bb0*/  MUFU.EX2 R18, R46 ;  /* 0x0000002e00127308 */ /* 0x0009e20000000800 */
[----:B------:R-:W1:Y:S01]  /*5bc0*/  LDC R103, c[0x0][0x3d8] ;  /* 0x0000f600ff677b82 */ /* 0x000e620000000800 */
[CC--:B------:R-:W-:Y:S01]  /*5bd0*/  IADD3 R178, P2, PT, R43.reuse, R136.reuse, RZ ;  /* 0x000000882bb27210 */ /* 0x0c0fe20007f5e0ff */
[----:B------:R-:W5:Y:S03]  /*5be0*/  @P0 LDG.E.U8 R60, desc[UR20][R182.64] ;  /* 0x00000014b63c0981 */ /* 0x000f66000c1e1100 */
[-C--:B------:R-:W-:Y:S01]  /*5bf0*/  LEA.HI.X.SX32 R179, R43, R3.reuse, 0x1, P2 ;  /* 0x000000032bb37211 */ /* 0x080fe200010f0eff */
[----:B------:R-:W-:Y:S01]  /*5c00*/  IMAD R43, R48, 0x8, R43 ;  /* 0x00000008302b7824 */ /* 0x000fe200078e022b */
[----:B------:R-:W-:Y:S01]  /*5c10*/  PRMT R56, RZ, 0x7610, R56 ;  /* 0x00007610ff387816 */ /* 0x000fe20000000038 */
[----:B----4-:R-:W-:Y:S01]  /*5c20*/  FMUL R46, R42, 1.4426950216293334961 ;  /* 0x3fb8aa3b2a2e7820 */ /* 0x010fe20000400000 */
[----:B------:R-:W-:Y:S01]  /*5c30*/  FADD R42, R17, -R2 ;  /* 0x80000002112a7221 */ /* 0x000fe20000000000 */
[----:B------:R4:W-:Y:S01]  /*5c40*/  MUFU.EX2 R24, R44 ;  /* 0x0000002c00187308 */ /* 0x0009e20000000800 */
[C---:B------:R-:W-:Y:S01]  /*5c50*/  IADD3 R174, P2, PT, R43.reuse, R136, RZ ;  /* 0x000000882bae7210 */ /* 0x040fe20007f5e0ff */
[----:B------:R-:W5:Y:S01]  /*5c60*/  @P0 LDG.E.U8 R58, desc[UR20][R178.64] ;  /* 0x00000014b23a0981 */ /* 0x000f62000c1e1100 */
[----:B------:R-:W-:Y:S01]  /*5c70*/  FMUL R74, R42, 1.4426950216293334961 ;  /* 0x3fb8aa3b2a4a7820 */ /* 0x000fe20000400000 */
[----:B------:R-:W-:Y:S01]  /*5c80*/  IMAD R42, R50, 0x4, R43 ;  /* 0x00000004322a7824 */ /* 0x000fe200078e022b */
[----:B------:R-:W-:-:S02]  /*5c90*/  LEA.HI.X.SX32 R175, R43, R3, 0x1, P2 ;  /* 0x000000032baf7211 */ /* 0x000fc400010f0eff */
[----:B------:R-:W-:Y:S02]  /*5ca0*/  PRMT R54, RZ, 0x7610, R54 ;  /* 0x00007610ff367816 */ /* 0x000fe40000000036 */
[----:B------:R-:W-:Y:S01]  /*5cb0*/  PRMT R52, RZ, 0x7610, R52 ;  /* 0x00007610ff347816 */ /* 0x000fe20000000034 */
[----:B------:R-:W-:Y:S01]  /*5cc0*/  FADD R43, R10, -R2 ;  /* 0x800000020a2b7221 */ /* 0x000fe20000000000 */
[C---:B------:R-:W-:Y:S01]  /*5cd0*/  IADD3 R172, P2, PT, R42.reuse, R136, RZ ;  /* 0x000000882aac7210 */ /* 0x040fe20007f5e0ff */
[----:B------:R0:W-:Y:S01]  /*5ce0*/  MUFU.EX2 R17, R46 ;  /* 0x0000002e00117308 */ /* 0x0001e20000000800 */
[----:B----4-:R-:W-:Y:S01]  /*5cf0*/  FMUL R44, R37, 1.4426950216293334961 ;  /* 0x3fb8aa3b252c7820 */ /* 0x010fe20000400000 */
[----:B------:R-:W-:Y:S01]  /*5d00*/  PRMT R50, RZ, 0x7610, R50 ;  /* 0x00007610ff327816 */ /* 0x000fe20000000032 */
[----:B------:R-:W4:Y:S01]  /*5d10*/  @P0 LDG.E.U8 R56, desc[UR20][R174.64] ;  /* 0x00000014ae380981 */ /* 0x000f22000c1e1100 */
[----:B------:R-:W-:Y:S01]  /*5d20*/  LEA.HI.X.SX32 R173, R42, R3, 0x1, P2 ;  /* 0x000000032aad7211 */ /* 0x000fe200010f0eff */
[----:B0-----:R-:W-:-:S02]  /*5d30*/  IMAD R42, R101, 0x4, R42 ;  /* 0x00000004652a7824 */ /* 0x001fc400078e022a */
[----:B------:R-:W0:Y:S01]  /*5d40*/  LDC R101, c[0x0][0x3d8] ;  /* 0x0000f600ff657b82 */ /* 0x000e220000000800 */
[----:B------:R-:W-:Y:S01]  /*5d50*/  PRMT R41, RZ, 0x7610, R41 ;  /* 0x00007610ff297816 */ /* 0x000fe20000000029 */
[----:B-1----:R-:W-:Y:S01]  /*5d60*/  IMAD R12, R103, 0x8, R42 ;  /* 0x00000008670c7824 */ /* 0x002fe200078e022a */
[CC--:B------:R-:W-:Y:S02]  /*5d70*/  IADD3 R170, P2, PT, R42.reuse, R136.reuse, RZ ;  /* 0x000000882aaa7210 */ /* 0x0c0fe40007f5e0ff */
[----:B------:R-:W-:Y:S01]  /*5d80*/  PRMT R36, RZ, 0x7610, R36 ;  /* 0x00007610ff247816 */ /* 0x000fe20000000024 */
[----:B------:R-:W-:Y:S01]  /*5d90*/  FADD R97, R97, -R2 ;  /* 0x8000000261617221 */ /* 0x000fe20000000000 */
[-C--:B------:R-:W-:Y:S01]  /*5da0*/  LEA.HI.X.SX32 R171, R42, R3.reuse, 0x1, P2 ;  /* 0x000000032aab7211 */ /* 0x080fe200010f0eff */
[----:B------:R-:W-:Y:S01]  /*5db0*/  IMAD R42, R105, 0x4, R12 ;  /* 0x00000004692a7824 */ /* 0x000fe200078e020c */
[CC--:B------:R-:W-:Y:S01]  /*5dc0*/  IADD3 R166, P2, PT, R12.reuse, R136.reuse, RZ ;  /* 0x000000880ca67210 */ /* 0x0c0fe20007f5e0ff */
[----:B------:R-:W-:Y:S01]  /*5dd0*/  FMUL R46, R43, 1.4426950216293334961 ;  /* 0x3fb8aa3b2b2e7820 */ /* 0x000fe20000400000 */
[----:B------:R-:W1:Y:S01]  /*5de0*/  LDC R103, c[0x0][0x3d8] ;  /* 0x0000f600ff677b82 */ /* 0x000e620000000800 */
[----:B------:R2:W-:Y:S01]  /*5df0*/  MUFU.EX2 R9, R44 ;  /* 0x0000002c00097308 */ /* 0x0005e20000000800 */
[-C--:B------:R-:W-:Y:S01]  /*5e00*/  LEA.HI.X.SX32 R167, R12, R3.reuse, 0x1, P2 ;  /* 0x000000030ca77211 */ /* 0x080fe200010f0eff */
[----:B------:R-:W4:Y:S01]  /*5e10*/  @P0 LDG.E.U8 R54, desc[UR20][R170.64] ;  /* 0x00000014aa360981 */ /* 0x000f22000c1e1100 */
[C---:B------:R-:W-:Y:S01]  /*5e20*/  IADD3 R164, P2, PT, R42.reuse, R136, RZ ;  /* 0x000000882aa47210 */ /* 0x040fe20007f5e0ff */
[----:B------:R-:W-:Y:S01]  /*5e30*/  FADD R43, R19, -R2 ;  /* 0x80000002132b7221 */ /* 0x000fe20000000000 */
[----:B------:R-:W-:Y:S01]  /*5e40*/  PRMT R48, RZ, 0x7610, R48 ;  /* 0x00007610ff307816 */ /* 0x000fe20000000030 */
[----:B------:R-:W4:Y:S01]  /*5e50*/  @P0 LDG.E.U8 R41, desc[UR20][R196.64] ;  /* 0x00000014c4290981 */ /* 0x000f22000c1e1100 */
[----:B------:R-:W-:Y:S01]  /*5e60*/  LEA.HI.X.SX32 R165, R42, R3, 0x1, P2 ;  /* 0x000000032aa57211 */ /* 0x000fe200010f0eff */
[----:B------:R0:W-:Y:S01]  /*5e70*/  MUFU.EX2 R19, R46 ;  /* 0x0000002e00137308 */ /* 0x0001e20000000800 */
[----:B------:R-:W1:Y:S01]  /*5e80*/  LDC R105, c[0x0][0x3d8] ;  /* 0x0000f600ff697b82 */ /* 0x000e620000000800 */
[----:B--2---:R-:W-:Y:S01]  /*5e90*/  FMUL R44, R35, 1.4426950216293334961 ;  /* 0x3fb8aa3b232c7820 */ /* 0x004fe20000400000 */
[----:B------:R-:W-:Y:S01]  /*5ea0*/  FADD R12, R7, -R2 ;  /* 0x80000002070c7221 */ /* 0x000fe20000000000 */
[----:B0-----:R-:W-:Y:S01]  /*5eb0*/  IMAD R42, R101, 0x4, R42 ;  /* 0x00000004652a7824 */ /* 0x001fe200078e022a */
[----:B------:R-:W-:Y:S01]  /*5ec0*/  PRMT R39, RZ, 0x7610, R39 ;  /* 0x00007610ff277816 */ /* 0x000fe20000000027 */
[----:B------:R-:W2:Y:S01]  /*5ed0*/  @P0 LDG.E.U8 R52, desc[UR20][R166.64] ;  /* 0x00000014a6340981 */ /* 0x000ea2000c1e1100 */
[----:B------:R-:W-:-:S02]  /*5ee0*/  FMUL R46, R31, 1.4426950216293334961 ;  /* 0x3fb8aa3b1f2e7820 */ /* 0x000fc40000400000 */
[CC--:B------:R-:W-:Y:S01]  /*5ef0*/  IADD3 R162, P2, PT, R42.reuse, R136.reuse, RZ ;  /* 0x000000882aa27210 */ /* 0x0c0fe20007f5e0ff */
[----:B------:R-:W-:Y:S01]  /*5f00*/  IMAD R31, R107, 0x8, R42 ;  /* 0x000000086b1f7824 */ /* 0x000fe200078e022a */
[----:B------:R-:W0:Y:S01]  /*5f10*/  LDC R101, c[0x0][0x3d8] ;  /* 0x0000f600ff657b82 */ /* 0x000e220000000800 */
[----:B------:R3:W-:Y:S01]  /*5f20*/  MUFU.EX2 R10, R44 ;  /* 0x0000002c000a7308 */ /* 0x0007e20000000800 */
[-C--:B------:R-:W-:Y:S01]  /*5f30*/  LEA.HI.X.SX32 R163, R42, R3.reuse, 0x1, P2 ;  /* 0x000000032aa37211 */ /* 0x080fe200010f0eff */
[----:B------:R-:W2:Y:S01]  /*5f40*/  @P0 LDG.E.U8 R39, desc[UR20][R188.64] ;  /* 0x00000014bc270981 */ /* 0x000ea2000c1e1100 */
[CC--:B------:R-:W-:Y:S02]  /*5f50*/  IADD3 R158, P2, PT, R31.reuse, R136.reuse, RZ ;  /* 0x000000881f9e7210 */ /* 0x0c0fe40007f5e0ff */
[----:B------:R-:W-:Y:S01]  /*5f60*/  PRMT R37, RZ, 0x7610, R37 ;  /* 0x00007610ff257816 */ /* 0x000fe20000000025 */
[----:B------:R-:W2:Y:S01]  /*5f70*/  @P0 LDG.E.U8 R50, desc[UR20][R162.64] ;  /* 0x00000014a2320981 */ /* 0x000ea2000c1e1100 */
[-C--:B------:R-:W-:Y:S01]  /*5f80*/  LEA.HI.X.SX32 R159, R31, R3.reuse, 0x1, P2 ;  /* 0x000000031f9f7211 */ /* 0x080fe200010f0eff */
[----:B------:R-:W-:Y:S01]  /*5f90*/  IMAD R31, R76, 0x4, R31 ;  /* 0x000000044c1f7824 */ /* 0x000fe200078e021f */
[----:B------:R-:W1:Y:S01]  /*5fa0*/  LDC R107, c[0x0][0x3d8] ;  /* 0x0000f600ff6b7b82 */ /* 0x000e620000000800 */
[----:B---3--:R-:W-:Y:S01]  /*5fb0*/  FMUL R44, R33, 1.4426950216293334961 ;  /* 0x3fb8aa3b212c7820 */ /* 0x008fe20000400000 */
[----:B------:R-:W-:Y:S01]  /*5fc0*/  PRMT R35, RZ, 0x7610, R35 ;  /* 0x00007610ff237816 */ /* 0x000fe20000000023 */
[----:B------:R-:W-:Y:S01]  /*5fd0*/  IMAD R42, R78, 0x4, R31 ;  /* 0x000000044e2a7824 */ /* 0x000fe200078e021f */
[CC--:B------:R-:W-:Y:S01]  /*5fe0*/  IADD3 R156, P2, PT, R31.reuse, R136.reuse, RZ ;  /* 0x000000881f9c7210 */ /* 0x0c0fe20007f5e0ff */
[----:B------:R-:W3:Y:S03]  /*5ff0*/  @P0 LDG.E.U8 R48, desc[UR20][R158.64] ;  /* 0x000000149e300981 */ /* 0x000ee6000c1e1100 */
[----:B------:R-:W-:Y:S01]  /*6000*/  LEA.HI.X.SX32 R157, R31, R3, 0x1, P2 ;  /* 0x000000031f9d7211 */ /* 0x000fe200010f0eff */
[----:B------:R0:W-:Y:S01]  /*6010*/  MUFU.EX2 R7, R44 ;  /* 0x0000002c00077308 */ /* 0x0001e20000000800 */
[----:B------:R-:W-:Y:S01]  /*6020*/  IADD3 R154, P2, PT, R42, R136, RZ ;  /* 0x000000882a9a7210 */ /* 0x000fe20007f5e0ff */
[----:B------:R-:W2:Y:S01]  /*6030*/  @P0 LDG.E.U8 R38, desc[UR20][R184.64] ;  /* 0x00000014b8260981 */ /* 0x000ea2000c1e1100 */
[----:B------:R-:W-:-:S02]  /*6040*/  PRMT R34, RZ, 0x7610, R34 ;  /* 0x00007610ff227816 */ /* 0x000fc40000000022 */
[-C--:B------:R-:W-:Y:S01]  /*6050*/  LEA.HI.X.SX32 R155, R42, R3.reuse, 0x1, P2 ;  /* 0x000000032a9b7211 */ /* 0x080fe200010f0eff */
[----:B0-----:R-:W-:Y:S01]  /*6060*/  IMAD R42, R101, 0x8, R42 ;  /* 0x00000008652a7824 */ /* 0x001fe200078e022a */
[----:B------:R-:W-:Y:S01]  /*6070*/  PRMT R33, RZ, 0x7610, R33 ;  /* 0x00007610ff217816 */ /* 0x000fe20000000021 */
[----:B------:R-:W0:Y:S01]  /*6080*/  LDC R101, c[0x0][0x3d8] ;  /* 0x0000f600ff657b82 */ /* 0x000e220000000800 */
[----:B------:R-:W-:Y:S01]  /*6090*/  FADD R44, R23, -R2 ;  /* 0x80000002172c7221 */ /* 0x000fe20000000000 */
[----:B-1----:R-:W-:Y:S01]  /*60a0*/  IMAD R96, R103, 0x4, R42 ;  /* 0x0000000467607824 */ /* 0x002fe200078e022a */
[CC--:B------:R-:W-:Y:S01]  /*60b0*/  IADD3 R150, P2, PT, R42.reuse, R136.reuse, RZ ;  /* 0x000000882a967210 */ /* 0x0c0fe20007f5e0ff */
[----:B------:R-:W2:Y:S03]  /*60c0*/  @P0 LDG.E.U8 R37, desc[UR20][R180.64] ;  /* 0x00000014b4250981 */ /* 0x000ea6000c1e1100 */
[-C--:B------:R-:W-:Y:S01]  /*60d0*/  LEA.HI.X.SX32 R151, R42, R3.reuse, 0x1, P2 ;  /* 0x000000032a977211 */ /* 0x080fe200010f0eff */
[----:B------:R-:W-:Y:S01]  /*60e0*/  IMAD R42, R105, 0x4, R96 ;  /* 0x00000004692a7824 */ /* 0x000fe200078e0260 */
[----:B------:R-:W-:Y:S01]  /*60f0*/  PRMT R32, RZ, 0x7610, R32 ;  /* 0x00007610ff207816 */ /* 0x000fe20000000020 */
[----:B------:R-:W2:Y:S02]  /*6100*/  @P0 LDG.E.U8 R36, desc[UR20][R176.64] ;  /* 0x00000014b0240981 */ /* 0x000ea4000c1e1100 */
[----:B------:R-:W-:Y:S01]  /*6110*/  IMAD R76, R107, 0x8, R42 ;  /* 0x000000086b4c7824 */ /* 0x000fe200078e022a */
[-C--:B------:R-:W-:Y:S01]  /*6120*/  IADD3 R146, P2, PT, R42, R136.reuse, RZ ;  /* 0x000000882a927210 */ /* 0x080fe20007f5e0ff */
[----:B------:R1:W-:Y:S01]  /*6130*/  MUFU.EX2 R23, R46 ;  /* 0x0000002e00177308 */ /* 0x0003e20000000800 */
[----:B------:R-:W-:Y:S01]  /*6140*/  FMUL R44, R44, 1.4426950216293334961 ;  /* 0x3fb8aa3b2c2c7820 */ /* 0x000fe20000400000 */
[----:B------:R-:W-:Y:S01]  /*6150*/  LEA.HI R103, R0, 0x7c, RZ, 0x1a ;  /* 0x0000007c00677811 */ /* 0x000fe200078fd0ff */
[----:B------:R-:W-:Y:S01]  /*6160*/  FMUL R100, R97, 1.4426950216293334961 ;  /* 0x3fb8aa3b61647820 */ /* 0x000fe20000400000 */
[----:B------:R-:W-:Y:S01]  /*6170*/  LEA.HI.X.SX32 R147, R42, R3, 0x1, P2 ;  /* 0x000000032a937211 */ /* 0x000fe200010f0eff */
[----:B------:R-:W2:Y:S01]  /*6180*/  @P0 LDG.E.U8 R35, desc[UR20][R172.64] ;  /* 0x00000014ac230981 */ /* 0x000ea2000c1e1100 */
[----:B------:R-:W-:-:S02]  /*6190*/  IADD3 R142, P2, PT, R76, R136, RZ ;  /* 0x000000884c8e7210 */ /* 0x000fc40007f5e0ff */
[----:B------:R-:W-:Y:S01]  /*61a0*/  PRMT R31, RZ, 0x7610, R31 ;  /* 0x00007610ff1f7816 */ /* 0x000fe2000000001f */
[----:B------:R-:W2:Y:S01]  /*61b0*/  @P0 LDG.E.U8 R34, desc[UR20][R168.64] ;  /* 0x00000014a8220981 */ /* 0x000ea2000c1e1100 */
[----:B0-----:R-:W-:Y:S01]  /*61c0*/  IMAD R98, R101, 0x4, R76 ;  /* 0x0000000465627824 */ /* 0x001fe200078e024c */
[----:B------:R-:W-:Y:S02]  /*61d0*/  PRMT R30, RZ, 0x7610, R30 ;  /* 0x00007610ff1e7816 */ /* 0x000fe4000000001e */
[----:B------:R-:W-:Y:S01]  /*61e0*/  PRMT R29, RZ, 0x7610, R29 ;  /* 0x00007610ff1d7816 */ /* 0x000fe2000000001d */
[----:B------:R-:W-:Y:S01]  /*61f0*/  IMAD R78, R109, 0x4, R98 ;  /* 0x000000046d4e7824 */ /* 0x000fe200078e0262 */
[----:B------:R-:W-:Y:S01]  /*6200*/  LEA.HI.X.SX32 R143, R76, R3, 0x1, P2 ;  /* 0x000000034c8f7211 */ /* 0x000fe200010f0eff */
[----:B-1----:R-:W-:Y:S01]  /*6210*/  FMUL R46, R25, 1.4426950216293334961 ;  /* 0x3fb8aa3b192e7820 */ /* 0x002fe20000400000 */
[----:B------:R0:W-:Y:S01]  /*6220*/  MUFU.EX2 R70, R44 ;  /* 0x0000002c00467308 */ /* 0x0001e20000000800 */
[----:B------:R-:W-:Y:S01]  /*6230*/  PRMT R42, RZ, 0x7610, R42 ;  /* 0x00007610ff2a7816 */ /* 0x000fe2000000002a */
[----:B------:R-:W2:Y:S01]  /*6240*/  @P0 LDG.E.U8 R33, desc[UR20][R164.64] ;  /* 0x00000014a4210981 */ /* 0x000ea2000c1e1100 */
[----:B------:R-:W-:-:S02]  /*6250*/  IADD3 R138, P2, PT, R78, R136, RZ ;  /* 0x000000884e8a7210 */ /* 0x000fc40007f5e0ff */
[----:B------:R-:W-:Y:S01]  /*6260*/  PRMT R97, RZ, 0x7610, R97 ;  /* 0x00007610ff617816 */ /* 0x000fe20000000061 */
[----:B------:R-:W2:Y:S01]  /*6270*/  @P0 LDG.E.U8 R32, desc[UR20][R160.64] ;  /* 0x00000014a0200981 */ /* 0x000ea2000c1e1100 */
[-C--:B------:R-:W-:Y:S02]  /*6280*/  LEA.HI.X.SX32 R139, R78, R3.reuse, 0x1, P2 ;  /* 0x000000034e8b7211 */ /* 0x080fe400010f0eff */
[-C--:B------:R-:W-:Y:S01]  /*6290*/  IADD3 R148, P2, PT, R96, R136.reuse, RZ ;  /* 0x0000008860947210 */ /* 0x080fe20007f5e0ff */
[----:B------:R-:W-:Y:S01]  /*62a0*/  FADD R25, R6, -R2 ;  /* 0x8000000206197221 */ /* 0x000fe20000000000 */
[----:B0-----:R-:W-:Y:S01]  /*62b0*/  PRMT R44, RZ, 0x7610, R44 ;  /* 0x00007610ff2c7816 */ /* 0x001fe2000000002c */
[----:B------:R-:W2:Y:S01]  /*62c0*/  @P0 LDG.E.U8 R42, desc[UR20][R146.64] ;  /* 0x00000014922a0981 */ /* 0x000ea2000c1e1100 */
[----:B------:R-:W-:Y:S01]  /*62d0*/  LEA.HI.X.SX32 R149, R96, R3, 0x1, P2 ;  /* 0x0000000360957211 */ /* 0x000fe200010f0eff */
[----:B------:R0:W-:Y:S01]  /*62e0*/  MUFU.EX2 R6, R46 ;  /* 0x0000002e00067308 */ /* 0x0001e20000000800 */
[----:B------:R-:W-:Y:S01]  /*62f0*/  IADD3 R140, P2, PT, R98, R136, RZ ;  /* 0x00000088628c7210 */ /* 0x000fe20007f5e0ff */
[----:B------:R-:W2:Y:S01]  /*6300*/  @P0 LDG.E.U8 R31, desc[UR20][R156.64] ;  /* 0x000000149c1f0981 */ /* 0x000ea2000c1e1100 */
[----:B------:R-:W-:-:S02]  /*6310*/  PRMT R76, RZ, 0x7610, R76 ;  /* 0x00007610ff4c7816 */ /* 0x000fc4000000004c */
[----:B------:R-:W-:Y:S01]  /*6320*/  PRMT R78, RZ, 0x7610, R78 ;  /* 0x00007610ff4e7816 */ /* 0x000fe2000000004e */
[----:B------:R-:W2:Y:S01]  /*6330*/  @P0 LDG.E.U8 R44, desc[UR20][R150.64] ;  /* 0x00000014962c0981 */ /* 0x000ea2000c1e1100 */
[----:B------:R-:W-:Y:S02]  /*6340*/  LEA.HI.X.SX32 R141, R98, R3, 0x1, P2 ;  /* 0x00000003628d7211 */ /* 0x000fe400010f0eff */
[----:B0-----:R-:W-:Y:S01]  /*6350*/  PRMT R46, RZ, 0x7610, R46 ;  /* 0x00007610ff2e7816 */ /* 0x001fe2000000002e */
[----:B------:R-:W-:Y:S01]  /*6360*/  FADD R98, R95, -R2 ;  /* 0x800000025f627221 */ /* 0x000fe20000000000 */
[----:B------:R-:W2:Y:S03]  /*6370*/  @P0 LDG.E.U8 R76, desc[UR20][R142.64] ;  /* 0x000000148e4c0981 */ /* 0x000ea6000c1e1100 */
[----:B------:R-:W-:Y:S01]  /*6380*/  FMUL R102, R98, 1.4426950216293334961 ;  /* 0x3fb8aa3b62667820 */ /* 0x000fe20000400000 */
[----:B------:R-:W2:Y:S01]  /*6390*/  @P0 LDG.E.U8 R46, desc[UR20][R154.64] ;  /* 0x000000149a2e0981 */ /* 0x000ea2000c1e1100 */
[----:B------:R-:W-:-:S03]  /*63a0*/  IMAD R98, R103, UR4, RZ ;  /* 0x0000000467627c24 */ /* 0x000fc6000f8e02ff */
[----:B------:R-:W2:Y:S02]  /*63b0*/  @P0 LDG.E.U8 R78, desc[UR20][R138.64] ;  /* 0x000000148a4e0981 */ /* 0x000ea4000c1e1100 */
[C---:B------:R-:W-:Y:S02]  /*63c0*/  IADD3 R136, P2, PT, R98.reuse, R136, RZ ;  /* 0x0000008862887210 */ /* 0x040fe40007f5e0ff */
[----:B------:R-:W-:Y:S01]  /*63d0*/  PRMT R96, RZ, 0x7610, R96 ;  /* 0x00007610ff607816 */ /* 0x000fe20000000060 */
[----:B------:R-:W2:Y:S01]  /*63e0*/  @P0 LDG.E.U8 R30, desc[UR20][R152.64] ;  /* 0x00000014981e0981 */ /* 0x000ea2000c1e1100 */
[----:B------:R-:W-:Y:S02]  /*63f0*/  PRMT R132, RZ, 0x7610, R132 ;  /* 0x00007610ff847816 */ /* 0x000fe40000000084 */
[----:B------:R-:W-:Y:S01]  /*6400*/  LEA.HI.X.SX32 R137, R98, R3, 0x1, P2 ;  /* 0x0000000362897211 */ /* 0x000fe200010f0eff */
[----:B------:R-:W2:Y:S04]  /*6410*/  @P0 LDG.E.U8 R97, desc[UR20][R148.64] ;  /* 0x0000001494610981 */ /* 0x000ea8000c1e1100 */
[----:B------:R-:W2:Y:S04]  /*6420*/  @P0 LDG.E.U8 R29, desc[UR20][R144.64] ;  /* 0x00000014901d0981 */ /* 0x000ea8000c1e1100 */
[----:B------:R-:W2:Y:S04]  /*6430*/  @P0 LDG.E.U8 R96, desc[UR20][R140.64] ;  /* 0x000000148c600981 */ /* 0x000ea8000c1e1100 */
[----:B------:R-:W2:Y:S01]  /*6440*/  @P0 LDG.E.U8 R132, desc[UR20][R136.64] ;  /* 0x0000001488840981 */ /* 0x000ea2000c1e1100 */
[--C-:B------:R-:W-:Y:S01]  /*6450*/  FADD R99, R99, -R2.reuse ;  /* 0x8000000263637221 */ /* 0x100fe20000000000 */
[----:B------:R-:W-:Y:S01]  /*6460*/  FMUL R68, R25, 1.4426950216293334961 ;  /* 0x3fb8aa3b19447820 */ /* 0x000fe20000400000 */
[--C-:B------:R-:W-:Y:S01]  /*6470*/  FADD R14, R14, -R2.reuse ;  /* 0x800000020e0e7221 */ /* 0x100fe20000000000 */
[--C-:B------:R-:W-:Y:S01]  /*6480*/  FADD R25, R13, -R2.reuse ;  /* 0x800000020d197221 */ /* 0x100fe20000000000 */
[----:B------:R-:W-:Y:S01]  /*6490*/  FMUL R99, R99, 1.4426950216293334961 ;  /* 0x3fb8aa3b63637820 */ /* 0x000fe20000400000 */
[----:B------:R0:W-:Y:S01]  /*64a0*/  MUFU.EX2 R13, R68 ;  /* 0x00000044000d7308 */ /* 0x0001e20000000800 */
[--C-:B------:R-:W-:Y:S01]  /*64b0*/  FADD R67, R67, -R2.reuse ;  /* 0x8000000243437221 */ /* 0x100fe20000000000 */
[--C-:B------:R-:W-:Y:S01]  /*64c0*/  FADD R27, R27, -R2.reuse ;  /* 0x800000021b1b7221 */ /* 0x100fe20000000000 */
[--C-:B------:R-:W-:Y:S01]  /*64d0*/  FADD R26, R26, -R2.reuse ;  /* 0x800000021a1a7221 */ /* 0x100fe20000000000 */
[----:B0-----:R-:W-:Y:S01]  /*64e0*/  FMUL R68, R14, 1.4426950216293334961 ;  /* 0x3fb8aa3b0e447820 */ /* 0x001fe20000400000 */
[----:B------:R-:W-:-:S03]  /*64f0*/  FADD R14, R5, -R2 ;  /* 0x80000002050e7221 */ /* 0x000fc60000000000 */
[----:B------:R0:W-:Y:S01]  /*6500*/  MUFU.EX2 R5, R99 ;  /* 0x0000006300057308 */ /* 0x0001e20000000800 */
[----:B------:R-:W-:Y:S01]  /*6510*/  FMUL R27, R27, 1.4426950216293334961 ;  /* 0x3fb8aa3b1b1b7820 */ /* 0x000fe20000400000 */
[----:B------:R-:W-:Y:S01]  /*6520*/  FMUL R26, R26, 1.4426950216293334961 ;  /* 0x3fb8aa3b1a1a7820 */ /* 0x000fe20000400000 */
[----:B0-----:R-:W-:Y:S01]  /*6530*/  FMUL R99, R67, 1.4426950216293334961 ;  /* 0x3fb8aa3b43637820 */ /* 0x001fe20000400000 */
[----:B------:R-:W-:-:S04]  /*6540*/  FADD R67, R20, -R2 ;  /* 0x8000000214437221 */ /* 0x000fc80000000000 */
[----:B------:R0:W-:Y:S02]  /*6550*/  MUFU.EX2 R20, R99 ;  /* 0x0000006300147308 */ /* 0x0001e40000000800 */
[----:B0-----:R-:W-:-:S06]  /*6560*/  FADD R99, R94, -R2 ;  /* 0x800000025e637221 */ /* 0x001fcc0000000000 */
[----:B------:R-:W0:Y:S01]  /*6570*/  MUFU.EX2 R27, R27 ;  /* 0x0000001b001b7308 */ /* 0x000e220000000800 */
[----:B------:R-:W-:Y:S01]  /*6580*/  FMUL R101, R99, 1.4426950216293334961 ;  /* 0x3fb8aa3b63657820 */ /* 0x000fe20000400000 */
[----:B------:R-:W-:-:S06]  /*6590*/  FADD R99, R8, -R2 ;  /* 0x8000000208637221 */ /* 0x000fcc0000000000 */
[----:B------:R-:W1:Y:S08]  /*65a0*/  MUFU.EX2 R26, R26 ;  /* 0x0000001a001a7308 */ /* 0x000e700000000800 */
[----:B------:R0:W-:Y:S02]  /*65b0*/  MUFU.EX2 R95, R101 ;  /* 0x00000065005f7308 */ /* 0x0001e40000000800 */
[----:B0-----:R-:W-:-:S06]  /*65c0*/  FADD R101, R21, R16 ;  /* 0x0000001015657221 */ /* 0x001fcc0000000000 */
[----:B------:R0:W-:Y:S02]  /*65d0*/  MUFU.EX2 R8, R102 ;  /* 0x0000006600087308 */ /* 0x0001e40000000800 */
[----:B0-----:R-:W-:-:S04]  /*65e0*/  FADD R102, R28, R101 ;  /* 0x000000651c667221 */ /* 0x001fc80000000000 */
[----:B------:R-:W-:Y:S02]  /*65f0*/  FADD R102, R47, R102 ;  /* 0x000000662f667221 */ /* 0x000fe40000000000 */
[----:B------:R0:W-:Y:S02]  /*6600*/  MUFU.EX2 R94, R100 ;  /* 0x00000064005e7308 */ /* 0x0001e40000000800 */
[----:B------:R-:W-:-:S04]  /*6610*/  FADD R101, R27, R102 ;  /* 0x000000661b657221 */ /* 0x000fc80000000000 */
[----:B-1----:R-:W-:Y:S01]  /*6620*/  FADD R101, R26, R101 ;  /* 0x000000651a657221 */ /* 0x002fe20000000000 */
[----:B0-----:R-:W-:Y:S01]  /*6630*/  FMUL R100, R99, 1.4426950216293334961 ;  /* 0x3fb8aa3b63647820 */ /* 0x001fe20000400000 */
[----:B------:R-:W-:-:S03]  /*6640*/  FADD R99, R11, -R2 ;  /* 0x800000020b637221 */ /* 0x000fc60000000000 */
[----:B------:R0:W-:Y:S01]  /*6650*/  MUFU.EX2 R11, R100 ;  /* 0x00000064000b7308 */ /* 0x0001e20000000800 */
[----:B------:R-:W-:Y:S01]  /*6660*/  FMUL R99, R99, 1.4426950216293334961 ;  /* 0x3fb8aa3b63637820 */ /* 0x000fe20000400000 */
[----:B------:R-:W-:Y:S01]  /*6670*/  FADD R3, R92, -R2 ;  /* 0x800000025c037221 */ /* 0x000fe20000000000 */
[----:B0-----:R-:W-:-:S05]  /*6680*/  FADD R100, R24, R101 ;  /* 0x0000006518647221 */ /* 0x001fca0000000000 */
[----:B------:R-:W0:Y:S01]  /*6690*/  MUFU.EX2 R74, R74 ;  /* 0x0000004a004a7308 */ /* 0x000e220000000800 */
[----:B------:R-:W-:-:S07]  /*66a0*/  FMUL R43, R43, 1.4426950216293334961 ;  /* 0x3fb8aa3b2b2b7820 */ /* 0x000fce0000400000 */
[----:B------:R1:W-:Y:S02]  /*66b0*/  MUFU.EX2 R92, R99 ;  /* 0x00000063005c7308 */ /* 0x0003e40000000800 */
[----:B-1----:R-:W-:-:S04]  /*66c0*/  FADD R99, R45, R100 ;  /* 0x000000642d637221 */ /* 0x002fc80000000000 */
[----:B------:R-:W-:Y:S02]  /*66d0*/  FADD R100, R18, R99 ;  /* 0x0000006312647221 */ /* 0x000fe40000000000 */
[----:B------:R-:W1:Y:S02]  /*66e0*/  MUFU.EX2 R43, R43 ;  /* 0x0000002b002b7308 */ /* 0x000e640000000800 */
[----:B------:R-:W-:-:S04]  /*66f0*/  FADD R100, R9, R100 ;  /* 0x0000006409647221 */ /* 0x000fc80000000000 */
[----:B------:R-:W-:Y:S02]  /*6700*/  FADD R101, R17, R100 ;  /* 0x0000006411657221 */ /* 0x000fe40000000000 */
[----:B------:R-:W1:Y:S01]  /*6710*/  MUFU.EX2 R72, R72 ;  /* 0x0000004800487308 */ /* 0x000e620000000800 */
[----:B------:R-:W-:Y:S01]  /*6720*/  FMUL R12, R12, 1.4426950216293334961 ;  /* 0x3fb8aa3b0c0c7820 */ /* 0x000fe20000400000 */
[----:B0-----:R-:W-:Y:S01]  /*6730*/  FADD R101, R74, R101 ;  /* 0x000000654a657221 */ /* 0x001fe20000000000 */
[----:B------:R-:W-:-:S03]  /*6740*/  FMUL R98, R3, 1.4426950216293334961 ;  /* 0x3fb8aa3b03627820 */ /* 0x000fc60000400000 */
[----:B------:R-:W-:Y:S02]  /*6750*/  FADD R102, R10, R101 ;  /* 0x000000650a667221 */ /* 0x000fe40000000000 */
[----:B------:R-:W0:Y:S01]  /*6760*/  MUFU.EX2 R12, R12 ;  /* 0x0000000c000c7308 */ /* 0x000e220000000800 */
[--C-:B------:R-:W-:Y:S01]  /*6770*/  FADD R91, R91, -R2.reuse ;  /* 0x800000025b5b7221 */ /* 0x100fe20000000000 */
[----:B------:R-:W-:Y:S01]  /*6780*/  FADD R3, R93, -R2 ;  /* 0x800000025d037221 */ /* 0x000fe20000000000 */
[----:B------:R-:W-:-:S05]  /*6790*/  FADD R102, R19, R102 ;  /* 0x0000006613667221 */ /* 0x000fca0000000000 */
[----:B------:R0:W-:Y:S01]  /*67a0*/  MUFU.EX2 R93, R98 ;  /* 0x00000062005d7308 */ /* 0x0001e20000000800 */
[----:B-1----:R-:W-:Y:S01]  /*67b0*/  FADD R103, R43, R102 ;  /* 0x000000662b677221 */ /* 0x002fe20000000000 */
[----:B0-----:R-:W-:Y:S01]  /*67c0*/  FMUL R98, R91, 1.4426950216293334961 ;  /* 0x3fb8aa3b5b627820 */ /* 0x001fe20000400000 */
[----:B------:R-:W-:-:S05]  /*67d0*/  FADD R91, R88, -R2 ;  /* 0x80000002585b7221 */ /* 0x000fca0000000000 */
[----:B------:R0:W-:Y:S01]  /*67e0*/  MUFU.EX2 R88, R98 ;  /* 0x0000006200587308 */ /* 0x0001e20000000800 */
[----:B------:R-:W-:Y:S01]  /*67f0*/  FMUL R25, R25, 1.4426950216293334961 ;  /* 0x3fb8aa3b19197820 */ /* 0x000fe20000400000 */
[----:B0-----:R-:W-:-:S04]  /*6800*/  FADD R98, R72, R103 ;  /* 0x0000006748627221 */ /* 0x001fc80000000000 */
[----:B------:R-:W-:Y:S01]  /*6810*/  FADD R103, R7, R98 ;  /* 0x0000006207677221 */ /* 0x000fe20000000000 */
[----:B------:R-:W-:-:S03]  /*6820*/  FMUL R99, R91, 1.4426950216293334961 ;  /* 0x3fb8aa3b5b637820 */ /* 0x000fc60000400000 */
[----:B------:R-:W-:Y:S01]  /*6830*/  FADD R98, R12, R103 ;  /* 0x000000670c627221 */ /* 0x000fe20000000000 */
[----:B------:R-:W0:Y:S01]  /*6840*/  MUFU.EX2 R25, R25 ;  /* 0x0000001900197308 */ /* 0x000e220000000800 */
[----:B------:R-:W-:Y:S02]  /*6850*/  FADD R91, R89, -R2 ;  /* 0x80000002595b7221 */ /* 0x000fe40000000000 */
[----:B------:R-:W-:Y:S02]  /*6860*/  FADD R103, R23, R98 ;  /* 0x0000006217677221 */ /* 0x000fe40000000000 */
[----:B------:R-:W-:Y:S01]  /*6870*/  FMUL R100, R91, 1.4426950216293334961 ;  /* 0x3fb8aa3b5b647820 */ /* 0x000fe20000400000 */
[----:B------:R-:W-:Y:S01]  /*6880*/  FMUL R14, R14, 1.4426950216293334961 ;  /* 0x3fb8aa3b0e0e7820 */ /* 0x000fe20000400000 */
[----:B------:R-:W-:Y:S01]  /*6890*/  FADD R103, R70, R103 ;  /* 0x0000006746677221 */ /* 0x000fe20000000000 */
[----:B------:R-:W1:Y:S01]  /*68a0*/  MUFU.EX2 R68, R68 ;  /* 0x0000004400447308 */ /* 0x000e620000000800 */
[----:B------:R-:W-:Y:S01]  /*68b0*/  FADD R91, R86, -R2 ;  /* 0x80000002565b7221 */ /* 0x000fe20000000000 */
[----:B------:R-:W-:-:S06]  /*68c0*/  FMUL R67, R67, 1.4426950216293334961 ;  /* 0x3fb8aa3b43437820 */ /* 0x000fcc0000400000 */
[----:B------:R0:W-:Y:S01]  /*68d0*/  MUFU.EX2 R86, R100 ;  /* 0x0000006400567308 */ /* 0x0001e20000000800 */
[----:B------:R-:W-:Y:S01]  /*68e0*/  FMUL R101, R91, 1.4426950216293334961 ;  /* 0x3fb8aa3b5b657820 */ /* 0x000fe20000400000 */
[--C-:B------:R-:W-:Y:S01]  /*68f0*/  FADD R15, R15, -R2.reuse ;  /* 0x800000020f0f7221 */ /* 0x100fe20000000000 */
[----:B------:R-:W-:Y:S01]  /*6900*/  FADD R91, R87, -R2 ;  /* 0x80000002575b7221 */ /* 0x000fe20000000000 */
[----:B0-----:R-:W-:-:S04]  /*6910*/  FADD R100, R6, R103 ;  /* 0x0000006706647221 */ /* 0x001fc80000000000 */
[----:B------:R-:W0:Y:S01]  /*6920*/  MUFU.EX2 R14, R14 ;  /* 0x0000000e000e7308 */ /* 0x000e220000000800 */
[----:B------:R-:W-:Y:S01]  /*6930*/  FADD R100, R13, R100 ;  /* 0x000000640d647221 */ /* 0x000fe20000000000 */
[----:B------:R-:W-:Y:S01]  /*6940*/  FMUL R15, R15, 1.4426950216293334961 ;  /* 0x3fb8aa3b0f0f7820 */ /* 0x000fe20000400000 */
[----:B------:R-:W-:-:S05]  /*6950*/  FADD R4, R4, -R2 ;  /* 0x8000000204047221 */ /* 0x000fca0000000000 */
[----:B------:R0:W-:Y:S01]  /*6960*/  MUFU.EX2 R87, R101 ;  /* 0x0000006500577308 */ /* 0x0001e20000000800 */
[----:B------:R-:W-:Y:S01]  /*6970*/  FMUL R4, R4, 1.4426950216293334961 ;  /* 0x3fb8aa3b04047820 */ /* 0x000fe20000400000 */
[----:B0-----:R-:W-:-:S06]  /*6980*/  FADD R101, R25, R100 ;  /* 0x0000006419657221 */ /* 0x001fcc0000000000 */
[----:B------:R-:W0:Y:S01]  /*6990*/  MUFU.EX2 R67, R67 ;  /* 0x0000004300437308 */ /* 0x000e220000000800 */
[----:B-1----:R-:W-:-:S04]  /*69a0*/  FADD R100, R68, R101 ;  /* 0x0000006544647221 */ /* 0x002fc80000000000 */
[----:B------:R-:W-:-:S03]  /*69b0*/  FADD R101, R5, R100 ;  /* 0x0000006405657221 */ /* 0x000fc60000000000 */
[----:B------:R-:W1:Y:S01]  /*69c0*/  MUFU.EX2 R15, R15 ;  /* 0x0000000f000f7308 */ /* 0x000e620000000800 */
[----:B------:R-:W-:Y:S01]  /*69d0*/  FADD R101, R14, R101 ;  /* 0x000000650e657221 */ /* 0x000fe20000000000 */
[----:B------:R-:W-:-:S06]  /*69e0*/  FADD R84, R84, -R2 ;  /* 0x8000000254547221 */ /* 0x000fcc0000000000 */
[----:B------:R-:W1:Y:S01]  /*69f0*/  MUFU.EX2 R4, R4 ;  /* 0x0000000400047308 */ /* 0x000e620000000800 */
[----:B------:R-:W-:-:S07]  /*6a00*/  FADD R102, R20, R101 ;  /* 0x0000006514667221 */ /* 0x000fce0000000000 */
[----:B------:R1:W-:Y:S01]  /*6a10*/  MUFU.EX2 R89, R99 ;  /* 0x0000006300597308 */ /* 0x0003e20000000800 */
[----:B0-----:R-:W-:Y:S01]  /*6a20*/  FADD R102, R67, R102 ;  /* 0x0000006643667221 */ /* 0x001fe20000000000 */
[----:B-1----:R-:W-:Y:S01]  /*6a30*/  FMUL R99, R91, 1.4426950216293334961 ;  /* 0x3fb8aa3b5b637820 */ /* 0x002fe20000400000 */
[----:B------:R-:W-:-:S05]  /*6a40*/  FADD R91, R85, -R2 ;  /* 0x80000002555b7221 */ /* 0x000fca0000000000 */
[----:B------:R0:W-:Y:S01]  /*6a50*/  MUFU.EX2 R85, R99 ;  /* 0x0000006300557308 */ /* 0x0001e20000000800 */
[----:B------:R-:W-:Y:S01]  /*6a60*/  FMUL R91, R91, 1.4426950216293334961 ;  /* 0x3fb8aa3b5b5b7820 */ /* 0x000fe20000400000 */
[----:B0-----:R-:W-:Y:S01]  /*6a70*/  FMUL R99, R84, 1.4426950216293334961 ;  /* 0x3fb8aa3b54637820 */ /* 0x001fe20000400000 */
[----:B------:R-:W-:-:S05]  /*6a80*/  FADD R84, R83, -R2 ;  /* 0x8000000253547221 */ /* 0x000fca0000000000 */
[----:B------:R0:W-:Y:S01]  /*6a90*/  MUFU.EX2 R83, R99 ;  /* 0x0000006300537308 */ /* 0x0001e20000000800 */
[----:B------:R-:W-:Y:S01]  /*6aa0*/  FMUL R84, R84, 1.4426950216293334961 ;  /* 0x3fb8aa3b54547820 */ /* 0x000fe20000400000 */
[--C-:B------:R-:W-:Y:S01]  /*6ab0*/  FADD R79, R79, -R2.reuse ;  /* 0x800000024f4f7221 */ /* 0x100fe20000000000 */
[----:B------:R-:W-:Y:S01]  /*6ac0*/  FADD R80, R80, -R2 ;  /* 0x8000000250507221 */ /* 0x000fe20000000000 */
[----:B0-----:R-:W-:-:S04]  /*6ad0*/  FADD R99, R15, R102 ;  /* 0x000000660f637221 */ /* 0x001fc80000000000 */
[----:B------:R-:W-:Y:S01]  /*6ae0*/  MUFU.EX2 R98, R91 ;  /* 0x0000005b00627308 */ /* 0x000fe20000000800 */
[----:B------:R-:W-:Y:S01]  /*6af0*/  FADD R99, R4, R99 ;  /* 0x0000006304637221 */ /* 0x000fe20000000000 */
[--C-:B------:R-:W-:Y:S01]  /*6b00*/  FADD R81, R81, -R2.reuse ;  /* 0x8000000251517221 */ /* 0x100fe20000000000 */
[----:B------:R-:W-:Y:S01]  /*6b10*/  FMUL R3, R3, 1.4426950216293334961 ;  /* 0x3fb8aa3b03037820 */ /* 0x000fe20000400000 */
[----:B------:R-:W-:-:S04]  /*6b20*/  FADD R90, R90, -R2 ;  /* 0x800000025a5a7221 */ /* 0x000fc80000000000 */
[----:B------:R0:W-:Y:S01]  /*6b30*/  MUFU.EX2 R91, R84 ;  /* 0x00000054005b7308 */ /* 0x0001e20000000800 */
[----:B------:R-:W-:Y:S01]  /*6b40*/  FMUL R100, R79, 1.4426950216293334961 ;  /* 0x3fb8aa3b4f647820 */ /* 0x000fe20000400000 */
[----:B------:R-:W-:Y:S01]  /*6b50*/  FMUL R79, R80, 1.4426950216293334961 ;  /* 0x3fb8aa3b504f7820 */ /* 0x000fe20000400000 */
[----:B------:R-:W-:Y:S01]  /*6b60*/  FMUL R80, R81, 1.4426950216293334961 ;  /* 0x3fb8aa3b51507820 */ /* 0x000fe20000400000 */
[----:B------:R-:W-:Y:S01]  /*6b70*/  FMUL R90, R90, 1.4426950216293334961 ;  /* 0x3fb8aa3b5a5a7820 */ /* 0x000fe20000400000 */
[----:B0-----:R-:W-:-:S03]  /*6b80*/  FADD R84, R94, R99 ;  /* 0x000000635e547221 */ /* 0x001fc60000000000 */
[----:B------:R-:W0:Y:S01]  /*6b90*/  MUFU.EX2 R3, R3 ;  /* 0x0000000300037308 */ /* 0x000e220000000800 */
[----:B------:R-:W-:-:S04]  /*6ba0*/  FADD R81, R95, R84 ;  /* 0x000000545f517221 */ /* 0x000fc80000000000 */
[----:B------:R-:W-:-:S03]  /*6bb0*/  FADD R84, R8, R81 ;  /* 0x0000005108547221 */ /* 0x000fc60000000000 */
[----:B------:R-:W1:Y:S01]  /*6bc0*/  MUFU.EX2 R90, R90 ;  /* 0x0000005a005a7308 */ /* 0x000e620000000800 */
[----:B------:R-:W-:Y:S01]  /*6bd0*/  FADD R81, R11, R84 ;  /* 0x000000540b517221 */ /* 0x000fe20000000000 */
[----:B------:R-:W-:-:S03]  /*6be0*/  FADD R71, R71, -R2 ;  /* 0x8000000247477221 */ /* 0x000fc60000000000 */
[----:B------:R-:W-:Y:S01]  /*6bf0*/  FADD R84, R92, R81 ;  /* 0x000000515c547221 */ /* 0x000fe20000000000 */
[----:B------:R-:W-:Y:S01]  /*6c00*/  FADD R73, R73, -R2 ;  /* 0x8000000249497221 */ /* 0x000fe20000000000 */
[----:B------:R-:W-:Y:S02]  /*6c10*/  FMUL R104, R71, 1.4426950216293334961 ;  /* 0x3fb8aa3b47687820 */ /* 0x000fe40000400000 */
[----:B------:R-:W-:Y:S01]  /*6c20*/  FADD R84, R93, R84 ;  /* 0x000000545d547221 */ /* 0x000fe20000000000 */
[----:B------:R-:W-:-:S03]  /*6c30*/  FMUL R71, R73, 1.4426950216293334961 ;  /* 0x3fb8aa3b49477820 */ /* 0x000fc60000400000 */
[----:B0-----:R-:W-:Y:S01]  /*6c40*/  FADD R73, R3, R84 ;  /* 0x0000005403497221 */ /* 0x001fe20000000000 */
[----:B------:R-:W-:-:S03]  /*6c50*/  FADD R82, R82, -R2 ;  /* 0x8000000252527221 */ /* 0x000fc60000000000 */
[----:B-1----:R-:W-:Y:S01]  /*6c60*/  FADD R73, R90, R73 ;  /* 0x000000495a497221 */ /* 0x002fe20000000000 */
[----:B------:R-:W-:-:S03]  /*6c70*/  FMUL R82, R82, 1.4426950216293334961 ;  /* 0x3fb8aa3b52527820 */ /* 0x000fc60000400000 */
[----:B------:R-:W-:-:S04]  /*6c80*/  FADD R102, R88, R73 ;  /* 0x0000004958667221 */ /* 0x000fc80000000000 */
[----:B------:R-:W-:Y:S01]  /*6c90*/  FADD R73, R89, R102 ;  /* 0x0000006659497221 */ /* 0x000fe20000000000 */
[----:B------:R-:W0:Y:S03]  /*6ca0*/  MUFU.EX2 R82, R82 ;  /* 0x0000005200527308 */ /* 0x000e260000000800 */
[----:B------:R-:W-:Y:S01]  /*6cb0*/  FADD R102, R86, R73 ;  /* 0x0000004956667221 */ /* 0x000fe20000000000 */
[----:B------:R-:W-:-:S03]  /*6cc0*/  FADD R51, R51, -R2 ;  /* 0x8000000233337221 */ /* 0x000fc60000000000 */
[----:B------:R-:W-:Y:S01]  /*6cd0*/  FADD R102, R87, R102 ;  /* 0x0000006657667221 */ /* 0x000fe20000000000 */
[----:B------:R-:W-:-:S03]  /*6ce0*/  FMUL R106, R51, 1.4426950216293334961 ;  /* 0x3fb8aa3b336a7820 */ /* 0x000fc60000400000 */
[----:B------:R-:W-:Y:S01]  /*6cf0*/  FADD R51, R85, R102 ;  /* 0x0000006655337221 */ /* 0x000fe20000000000 */
[----:B------:R-:W1:Y:S01]  /*6d00*/  MUFU.EX2 R100, R100 ;  /* 0x0000006400647308 */ /* 0x000e620000000800 */
[--C-:B------:R-:W-:Y:S02]  /*6d10*/  FADD R77, R77, -R2.reuse ;  /* 0x800000024d4d7221 */ /* 0x100fe40000000000 */
[----:B------:R-:W-:Y:S02]  /*6d20*/  FADD R73, R98, R51 ;  /* 0x0000003362497221 */ /* 0x000fe40000000000 */
[----:B------:R-:W-:Y:S02]  /*6d30*/  FMUL R77, R77, 1.4426950216293334961 ;  /* 0x3fb8aa3b4d4d7820 */ /* 0x000fe40000400000 */
[----:B0-----:R-:W-:Y:S01]  /*6d40*/  FADD R102, R82, R73 ;  /* 0x0000004952667221 */ /* 0x001fe20000000000 */
[----:B------:R-:W0:Y:S01]  /*6d50*/  MUFU.EX2 R79, R79 ;  /* 0x0000004f004f7308 */ /* 0x000e220000000800 */
[----:B------:R-:W-:-:S02]  /*6d60*/  FADD R65, R65, -R2 ;  /* 0x8000000241417221 */ /* 0x000fc40000000000 */
[----:B------:R-:W-:-:S05]  /*6d70*/  FADD R102, R83, R102 ;  /* 0x0000006653667221 */ /* 0x000fca0000000000 */
[----:B------:R-:W0:Y:S01]  /*6d80*/  MUFU.EX2 R80, R80 ;  /* 0x0000005000507308 */ /* 0x000e220000000800 */
[----:B------:R-:W-:Y:S01]  /*6d90*/  FMUL R51, R65, 1.4426950216293334961 ;  /* 0x3fb8aa3b41337820 */ /* 0x000fe20000400000 */
[----:B------:R-:W-:Y:S01]  /*6da0*/  FADD R65, R91, R102 ;  /* 0x000000665b417221 */ /* 0x000fe20000000000 */
[----:B------:R-:W-:-:S05]  /*6db0*/  FADD R75, R75, -R2 ;  /* 0x800000024b4b7221 */ /* 0x000fca0000000000 */
[----:B------:R-:W2:Y:S01]  /*6dc0*/  MUFU.EX2 R77, R77 ;  /* 0x0000004d004d7308 */ /* 0x000ea20000000800 */
[----:B-1----:R-:W-:Y:S01]  /*6dd0*/  FADD R108, R100, R65 ;  /* 0x00000041646c7221 */ /* 0x002fe20000000000 */
[----:B------:R-:W-:Y:S01]  /*6de0*/  FADD R69, R69, -R2 ;  /* 0x8000000245457221 */ /* 0x000fe20000000000 */
[----:B------:R-:W-:-:S05]  /*6df0*/  FMUL R75, R75, 1.4426950216293334961 ;  /* 0x3fb8aa3b4b4b7820 */ /* 0x000fca0000400000 */
[----:B------:R-:W1:Y:S01]  /*6e00*/  MUFU.EX2 R104, R104 ;  /* 0x0000006800687308 */ /* 0x000e620000000800 */
[----:B0-----:R-:W-:Y:S01]  /*6e10*/  FADD R65, R79, R108 ;  /* 0x0000006c4f417221 */ /* 0x001fe20000000000 */
[----:B------:R-:W-:Y:S01]  /*6e20*/  FMUL R69, R69, 1.4426950216293334961 ;  /* 0x3fb8aa3b45457820 */ /* 0x000fe20000400000 */
[----:B------:R-:W-:-:S05]  /*6e30*/  FADD R55, R55, -R2 ;  /* 0x8000000237377221 */ /* 0x000fca0000000000 */
[----:B------:R-:W0:Y:S01]  /*6e40*/  MUFU.EX2 R71, R71 ;  /* 0x0000004700477308 */ /* 0x000e220000000800 */
[----:B------:R-:W-:Y:S01]  /*6e50*/  FADD R108, R80, R65 ;  /* 0x00000041506c7221 */ /* 0x000fe20000000000 */
[----:B------:R-:W-:Y:S01]  /*6e60*/  FADD R61, R61, -R2 ;  /* 0x800000023d3d7221 */ /* 0x000fe20000000000 */
[----:B------:R-:W-:-:S05]  /*6e70*/  FMUL R110, R55, 1.4426950216293334961 ;  /* 0x3fb8aa3b376e7820 */ /* 0x000fca0000400000 */
[----:B------:R-:W0:Y:S01]  /*6e80*/  MUFU.EX2 R84, R75 ;  /* 0x0000004b00547308 */ /* 0x000e220000000800 */
[----:B--2---:R-:W-:Y:S01]  /*6e90*/  FADD R55, R77, R108 ;  /* 0x0000006c4d377221 */ /* 0x004fe20000000000 */
[----:B------:R-:W-:-:S06]  /*6ea0*/  FMUL R61, R61, 1.4426950216293334961 ;  /* 0x3fb8aa3b3d3d7820 */ /* 0x000fcc0000400000 */
[----:B------:R-:W2:Y:S01]  /*6eb0*/  MUFU.EX2 R69, R69 ;  /* 0x0000004500457308 */ /* 0x000ea20000000800 */
[----:B-1----:R-:W-:Y:S01]  /*6ec0*/  FADD R108, R104, R55 ;  /* 0x00000037686c7221 */ /* 0x002fe20000000000 */
[----:B------:R-:W-:-:S06]  /*6ed0*/  FADD R59, R59, -R2 ;  /* 0x800000023b3b7221 */ /* 0x000fcc0000000000 */
[----:B------:R-:W1:Y:S01]  /*6ee0*/  MUFU.EX2 R106, R106 ;  /* 0x0000006a006a7308 */ /* 0x000e620000000800 */
[----:B------:R-:W-:Y:S01]  /*6ef0*/  FMUL R59, R59, 1.4426950216293334961 ;  /* 0x3fb8aa3b3b3b7820 */ /* 0x000fe20000400000 */
[----:B------:R-:W-:-:S06]  /*6f00*/  FADD R63, R63, -R2 ;  /* 0x800000023f3f7221 */ /* 0x000fcc0000000000 */
[----:B------:R-:W0:Y:S08]  /*6f10*/  MUFU.EX2 R51, R51 ;  /* 0x0000003300337308 */ /* 0x000e300000000800 */
[----:B------:R0:W1:Y:S02]  /*6f20*/  MUFU.EX2 R102, R61 ;  /* 0x0000003d00667308 */ /* 0x0000640000000800 */
[----:B0-----:R-:W-:-:S06]  /*6f30*/  FADD R61, R71, R108 ;  /* 0x0000006c473d7221 */ /* 0x001fcc0000000000 */
[----:B------:R-:W0:Y:S01]  /*6f40*/  MUFU.EX2 R59, R59 ;  /* 0x0000003b003b7308 */ /* 0x000e220000000800 */
[----:B------:R-:W-:Y:S01]  /*6f50*/  FADD R108, R84, R61 ;  /* 0x0000003d546c7221 */ /* 0x000fe20000000000 */
[----:B------:R-:W-:-:S03]  /*6f60*/  FMUL R55, R63, 1.4426950216293334961 ;  /* 0x3fb8aa3b3f377820 */ /* 0x000fc60000400000 */
[----:B--2---:R-:W-:-:S03]  /*6f70*/  FADD R61, R69, R108 ;  /* 0x0000006c453d7221 */ /* 0x004fc60000000000 */
[----:B------:R-:W2:Y:S01]  /*6f80*/  MUFU.EX2 R110, R110 ;  /* 0x0000006e006e7308 */ /* 0x000ea20000000800 */
[--C-:B------:R-:W-:Y:S01]  /*6f90*/  FADD R57, R57, -R2.reuse ;  /* 0x8000000239397221 */ /* 0x100fe20000000000 */
[--C-:B------:R-:W-:Y:S01]  /*6fa0*/  FADD R53, R53, -R2.reuse ;  /* 0x8000000235357221 */ /* 0x100fe20000000000 */
[----:B-1----:R-:W-:Y:S01]  /*6fb0*/  FADD R112, R106, R61 ;  /* 0x0000003d6a707221 */ /* 0x002fe20000000000 */
[----:B------:R-:W-:Y:S01]  /*6fc0*/  FADD R49, R49, -R2 ;  /* 0x8000000231317221 */ /* 0x000fe20000000000 */
[C---:B------:R-:W-:Y:S01]  /*6fd0*/  IMAD.SHL.U32 R63, R0.reuse, 0x8, RZ ;  /* 0x00000008003f7824 */ /* 0x040fe200078e00ff */
[----:B------:R-:W-:Y:S01]  /*6fe0*/  LOP3.LUT R114, R0, 0xff, RZ, 0xc0, !PT ;  /* 0x000000ff00727812 */ /* 0x000fe200078ec0ff */
[----:B------:R-:W-:Y:S01]  /*6ff0*/  FMUL R57, R57, 1.4426950216293334961 ;  /* 0x3fb8aa3b39397820 */ /* 0x000fe20000400000 */
[----:B------:R-:W1:Y:S01]  /*7000*/  MUFU.EX2 R55, R55 ;  /* 0x0000003700377308 */ /* 0x000e620000000800 */
[----:B------:R-:W-:Y:S01]  /*7010*/  FMUL R0, R53, 1.4426950216293334961 ;  /* 0x3fb8aa3b35007820 */ /* 0x000fe20000400000 */
[----:B------:R-:W-:Y:S01]  /*7020*/  FADD R53, R51, R112 ;  /* 0x0000007033357221 */ /* 0x000fe20000000000 */
[----:B------:R-:W-:Y:S01]  /*7030*/  FMUL R49, R49, 1.4426950216293334961 ;  /* 0x3fb8aa3b31317820 */ /* 0x000fe20000400000 */
[----:B------:R-:W-:-:S02]  /*7040*/  F2FP.SATFINITE.E4M3.F32.PACK_AB_MERGE_C R28, R47, R28, RZ ;  /* 0x0000001c2f1c723e */ /* 0x000fc400048070ff */
[----:B------:R-:W-:Y:S02]  /*7050*/  FADD R112, R102, R53 ;  /* 0x0000003566707221 */ /* 0x000fe40000000000 */
[----:B------:R-:W1:Y:S01]  /*7060*/  MUFU.EX2 R108, R57 ;  /* 0x00000039006c7308 */ /* 0x000e620000000800 */
[----:B------:R-:W-:Y:S01]  /*7070*/  F2FP.SATFINITE.E4M3.F32.PACK_AB_MERGE_C R47, R45, R24, RZ ;  /* 0x000000182d2f723e */ /* 0x000fe200048070ff */
[----:B0-----:R-:W-:-:S06]  /*7080*/  FADD R45, R59, R112 ;  /* 0x000000703b2d7221 */ /* 0x001fcc0000000000 */
[----:B------:R-:W0:Y:S01]  /*7090*/  MUFU.EX2 R0, R0 ;  /* 0x0000000000007308 */ /* 0x000e220000000800 */
[----:B--2---:R-:W-:-:S07]  /*70a0*/  FADD R24, R110, R45 ;  /* 0x0000002d6e187221 */ /* 0x004fce0000000000 */
[----:B------:R-:W2:Y:S01]  /*70b0*/  MUFU.EX2 R49, R49 ;  /* 0x0000003100317308 */ /* 0x000ea20000000800 */
[----:B------:R-:W-:Y:S01]  /*70c0*/  F2FP.SATFINITE.E4M3.F32.PACK_AB_MERGE_C R74, R74, R17, RZ ;  /* 0x000000114a4a723e */ /* 0x000fe200048070ff */
[----:B-1----:R-:W-:Y:S01]  /*70d0*/  FADD R17, R55, R24 ;  /* 0x0000001837117221 */ /* 0x002fe20000000000 */
[----:B------:R-:W-:-:S03]  /*70e0*/  F2FP.SATFINITE.E4M3.F32.PACK_AB_MERGE_C R67, R67, R20, RZ ;  /* 0x000000144343723e */ /* 0x000fc600048070ff */
[----:B------:R-:W-:-:S04]  /*70f0*/  FADD R17, R108, R17 ;  /* 0x000000116c117221 */ /* 0x000fc80000000000 */
[----:B0-----:R-:W-:Y:S01]  /*7100*/  FADD R20, R0, R17 ;  /* 0x0000001100147221 */ /* 0x001fe20000000000 */
[----:B------:R-:W-:Y:S02]  /*7110*/  LOP3.LUT R117, R133, 0x20, RZ, 0x3c, !PT ;  /* 0x0000002085757812 */ /* 0x000fe400078e3cff */
[----:B--2---:R-:W-:Y:S01]  /*7120*/  F2FP.SATFINITE.E4M3.F32.PACK_AB_MERGE_C R24, R49, R0, RZ ;  /* 0x000000003118723e */ /* 0x004fe200048070ff */
[----:B------:R-:W-:Y:S01]  /*7130*/  FADD R0, -R2, -INF ;  /* 0xff80000002007421 */ /* 0x000fe20000000100 */
[----:B-----5:R-:W-:Y:S03]  /*7140*/  STS.U8 [R133+UR7+0xc000], R22 ;  /* 0x00c0001685007988 */ /* 0x020fe60008000007 */
[----:B------:R-:W-:Y:S01]  /*7150*/  FMUL R0, R0, 1.4426950216293334961 ;  /* 0x3fb8aa3b00007820 */ /* 0x000fe20000400000 */
[----:B------:R-:W-:Y:S01]  /*7160*/  STS.U8 [R133+UR7+0xc200], R66 ;  /* 0x00c2004285007988 */ /* 0x000fe20008000007 */
[----:B------:R-:W-:-:S03]  /*7170*/  LOP3.LUT R63, R63, 0x30, RZ, 0xc0, !PT ;  /* 0x000000303f3f7812 */ /* 0x000fc600078ec0ff */
[----:B------:R-:W-:Y:S01]  /*7180*/  STS.U8 [R133+UR7+0xc400], R64 ;  /* 0x00c4004085007988 */ /* 0x000fe20008000007 */
[----:B------:R-:W0:Y:S03]  /*7190*/  MUFU.EX2 R0, R0 ;  /* 0x0000000000007308 */ /* 0x000e260000000800 */
[----:B------:R-:W-:Y:S04]  /*71a0*/  STS.U8 [R133+UR7+0xc600], R62 ;  /* 0x00c6003e85007988 */ /* 0x000fe80008000007 */
[----:B------:R-:W-:Y:S04]  /*71b0*/  STS.U8 [R133+UR7+0xc800], R60 ;  /* 0x00c8003c85007988 */ /* 0x000fe80008000007 */
[----:B------:R-:W-:Y:S04]  /*71c0*/  STS.U8 [R133+UR7+0xca00], R58 ;  /* 0x00ca003a85007988 */ /* 0x000fe80008000007 */
[----:B----4-:R-:W-:Y:S04]  /*71d0*/  STS.U8 [R133+UR7+0xcc00], R56 ;  /* 0x00cc003885007988 */ /* 0x010fe80008000007 */
[----:B------:R-:W-:Y:S04]  /*71e0*/  STS.U8 [R133+UR7+0xce00], R54 ;  /* 0x00ce003685007988 */ /* 0x000fe80008000007 */
[----:B------:R-:W-:Y:S04]  /*71f0*/  STS.U8 [R133+UR7+0xd000], R52 ;  /* 0x00d0003485007988 */ /* 0x000fe80008000007 */
[----:B------:R-:W-:Y:S04]  /*7200*/  STS.U8 [R133+UR7+0xd200], R50 ;  /* 0x00d2003285007988 */ /* 0x000fe80008000007 */
[----:B---3--:R-:W-:Y:S04]  /*7210*/  STS.U8 [R133+UR7+0xd400], R48 ;  /* 0x00d4003085007988 */ /* 0x008fe80008000007 */
        /* <DEDUP_REMOVED lines=8> */
[----:B------:R-:W-:Y:S01]  /*72a0*/  STS.U8 [R117+UR7+0xc700], R38 ;  /* 0x00c7002675007988 */ /* 0x000fe20008000007 */
[----:B------:R-:W-:-:S03]  /*72b0*/  IMAD R116, R114, 0x40, R63 ;  /* 0x0000004072747824 */ /* 0x000fc600078e023f */
[----:B------:R-:W-:Y:S01]  /*72c0*/  STS.U8 [R117+UR7+0xc900], R37 ;  /* 0x00c9002575007988 */ /* 0x000fe20008000007 */
[----:B------:R-:W-:-:S03]  /*72d0*/  F2FP.SATFINITE.E4M3.F32.PACK_AB_MERGE_C R43, R72, R43, RZ ;  /* 0x0000002b482b723e */ /* 0x000fc600048070ff */
[----:B------:R-:W-:Y:S01]  /*72e0*/  STS.U8 [R117+UR7+0xcb00], R36 ;  /* 0x00cb002475007988 */ /* 0x000fe20008000007 */
[----:B------:R-:W-:-:S03]  /*72f0*/  F2FP.SATFINITE.E4M3.F32.PACK_AB_MERGE_C R23, R70, R23, RZ ;  /* 0x000000174617723e */ /* 0x000fc600048070ff */
[----:B------:R-:W-:Y:S01]  /*7300*/  STS.U8 [R117+UR7+0xcd00], R35 ;  /* 0x00cd002375007988 */ /* 0x000fe20008000007 */
[----:B------:R-:W-:Y:S02]  /*7310*/  F2FP.SATFINITE.E4M3.F32.PACK_AB_MERGE_C R25, R68, R25, RZ ;  /* 0x000000194419723e */ /* 0x000fe400048070ff */
[----:B------:R-:W-:Y:S01]  /*7320*/  F2FP.SATFINITE.E4M3.F32.PACK_AB_MERGE_C R94, R95, R94, RZ ;  /* 0x0000005e5f5e723e */ /* 0x000fe200048070ff */
[----:B------:R-:W-:Y:S01]  /*7330*/  STS.U8 [R117+UR7+0xcf00], R34 ;  /* 0x00cf002275007988 */ /* 0x000fe20008000007 */
[----:B------:R-:W-:Y:S02]  /*7340*/  F2FP.SATFINITE.E4M3.F32.PACK_AB_MERGE_C R92, R93, R92, RZ ;  /* 0x0000005c5d5c723e */ /* 0x000fe400048070ff */
[----:B------:R-:W-:Y:S01]  /*7350*/  F2FP.SATFINITE.E4M3.F32.PACK_AB_MERGE_C R88, R89, R88, RZ ;  /* 0x000000585958723e */ /* 0x000fe200048070ff */
[----:B------:R-:W-:Y:S01]  /*7360*/  STS.U8 [R117+UR7+0xd100], R33 ;  /* 0x00d1002175007988 */ /* 0x000fe20008000007 */
[----:B------:R-:W-:Y:S02]  /*7370*/  F2FP.SATFINITE.E4M3.F32.PACK_AB_MERGE_C R85, R98, R85, RZ ;  /* 0x000000556255723e */ /* 0x000fe400048070ff */
[----:B------:R-:W-:Y:S01]  /*7380*/  F2FP.SATFINITE.E4M3.F32.PACK_AB_MERGE_C R91, R100, R91, RZ ;  /* 0x0000005b645b723e */ /* 0x000fe200048070ff */
[----:B------:R-:W-:Y:S01]  /*7390*/  STS.U8 [R117+UR7+0xd300], R32 ;  /* 0x00d3002075007988 */ /* 0x000fe20008000007 */
[----:B------:R-:W-:-:S02]  /*73a0*/  F2FP.SATFINITE.E4M3.F32.PACK_AB_MERGE_C R77, R104, R77, RZ ;  /* 0x0000004d684d723e */ /* 0x000fc400048070ff */
[----:B------:R-:W-:Y:S01]  /*73b0*/  F2FP.SATFINITE.E4M3.F32.PACK_AB_MERGE_C R69, R106, R69, RZ ;  /* 0x000000456a45723e */ /* 0x000fe200048070ff */
[----:B------:R-:W-:Y:S01]  /*73c0*/  STS.U8 [R117+UR7+0xd500], R31 ;  /* 0x00d5001f75007988 */ /* 0x000fe20008000007 */
[----:B------:R-:W-:Y:S02]  /*73d0*/  F2FP.SATFINITE.E4M3.F32.PACK_AB_MERGE_C R59, R110, R59, RZ ;  /* 0x0000003b6e3b723e */ /* 0x000fe400048070ff */
[----:B------:R-:W-:Y:S01]  /*73e0*/  F2FP.SATFINITE.E4M3.F32.PACK_AB_MERGE_C R17, R26, R27, R47 ;  /* 0x0000001b1a11723e */ /* 0x000fe2000480702f */
[----:B------:R-:W-:Y:S01]  /*73f0*/  STS.U8 [R117+UR7+0xd700], R30 ;  /* 0x00d7001e75007988 */ /* 0x000fe20008000007 */
[----:B------:R-:W-:Y:S02]  /*7400*/  F2FP.SATFINITE.E4M3.F32.PACK_AB_MERGE_C R16, R16, R21, R28 ;  /* 0x000000151010723e */ /* 0x000fe4000480701c */
[----:B------:R-:W-:Y:S01]  /*7410*/  F2FP.SATFINITE.E4M3.F32.PACK_AB_MERGE_C R18, R9, R18, R74 ;  /* 0x000000120912723e */ /* 0x000fe2000480704a */
[----:B------:R-:W-:Y:S01]  /*7420*/  STS.U8 [R117+UR7+0xd900], R97 ;  /* 0x00d9006175007988 */ /* 0x000fe20008000007 */
[----:B------:R-:W-:-:S02]  /*7430*/  F2FP.SATFINITE.E4M3.F32.PACK_AB_MERGE_C R19, R19, R10, R43 ;  /* 0x0000000a1313723e */ /* 0x000fc4000480702b */
[----:B------:R-:W-:Y:S01]  /*7440*/  F2FP.SATFINITE.E4M3.F32.PACK_AB_MERGE_C R13, R13, R6, R25 ;  /* 0x000000060d0d723e */ /* 0x000fe20004807019 */
[----:B------:R-:W-:Y:S01]  /*7450*/  STS.U8 [R117+UR7+0xdb00], R29 ;  /* 0x00db001d75007988 */ /* 0x000fe20008000007 */
[----:B------:R-:W-:Y:S02]  /*7460*/  F2FP.SATFINITE.E4M3.F32.PACK_AB_MERGE_C R12, R12, R7, R23 ;  /* 0x000000070c0c723e */ /* 0x000fe40004807017 */
[----:B------:R-:W-:Y:S02]  /*7470*/  F2FP.SATFINITE.E4M3.F32.PACK_AB_MERGE_C R14, R14, R5, R67 ;  /* 0x000000050e0e723e */ /* 0x000fe40004807043 */
[----:B------:R-:W-:Y:S02]  /*7480*/  F2FP.SATFINITE.E4M3.F32.PACK_AB_MERGE_C R15, R4, R15, R94 ;  /* 0x0000000f040f723e */ /* 0x000fe4000480705e */
[----:B------:R-:W-:Y:S02]  /*7490*/  F2FP.SATFINITE.E4M3.F32.PACK_AB_MERGE_C R8, R11, R8, R92 ;  /* 0x000000080b08723e */ /* 0x000fe4000480705c */
[----:B------:R-:W-:Y:S01]  /*74a0*/  LOP3.LUT R115, R116, 0x10, RZ, 0x3c, !PT ;  /* 0x0000001074737812 */ /* 0x000fe200078e3cff */
[----:B------:R-:W-:Y:S01]  /*74b0*/  FADD R49, R49, R20 ;  /* 0x0000001431317221 */ /* 0x000fe20000000000 */
[----:B------:R-:W-:Y:S01]  /*74c0*/  F2FP.SATFINITE.E4M3.F32.PACK_AB_MERGE_C R9, R90, R3, R88 ;  /* 0x000000035a09723e */ /* 0x000fe20004807058 */
[----:B------:R-:W-:Y:S01]  /*74d0*/  STS.U8 [R117+UR7+0xdd00], R96 ;  /* 0x00dd006075007988 */ /* 0x000fe20008000007 */
[----:B------:R-:W-:-:S02]  /*74e0*/  F2FP.SATFINITE.E4M3.F32.PACK_AB_MERGE_C R10, R87, R86, R85 ;  /* 0x00000056570a723e */ /* 0x000fc40004807055 */
[----:B------:R-:W-:Y:S02]  /*74f0*/  F2FP.SATFINITE.E4M3.F32.PACK_AB_MERGE_C R11, R83, R82, R91 ;  /* 0x00000052530b723e */ /* 0x000fe4000480705b */
[----:B------:R-:W-:Y:S01]  /*7500*/  LOP3.LUT R113, R116, 0x20, RZ, 0x3c, !PT ;  /* 0x0000002074717812 */ /* 0x000fe200078e3cff */
[----:B------:R-:W-:Y:S01]  /*7510*/  STS.U8 [R117+UR7+0xdf00], R132 ;  /* 0x00df008475007988 */ /* 0x000fe20008000007 */
[----:B------:R-:W-:Y:S02]  /*7520*/  F2FP.SATFINITE.E4M3.F32.PACK_AB_MERGE_C R5, R84, R71, R69 ;  /* 0x000000475405723e */ /* 0x000fe40004807045 */
[----:B------:R-:W-:Y:S02]  /*7530*/  F2FP.SATFINITE.E4M3.F32.PACK_AB_MERGE_C R4, R80, R79, R77 ;  /* 0x0000004f5004723e */ /* 0x000fe4000480704d */
[----:B------:R-:W-:Y:S02]  /*7540*/  F2FP.SATFINITE.E4M3.F32.PACK_AB_MERGE_C R6, R102, R51, R59 ;  /* 0x000000336606723e */ /* 0x000fe4000480703b */
[----:B------:R-:W-:-:S02]  /*7550*/  F2FP.SATFINITE.E4M3.F32.PACK_AB_MERGE_C R7, R108, R55, R24 ;  /* 0x000000376c07723e */ /* 0x000fc40004807018 */
[----:B------:R-:W-:Y:S01]  /*7560*/  LOP3.LUT R111, R116, 0x30, RZ, 0x3c, !PT ;  /* 0x00000030746f7812 */ /* 0x000fe200078e3cff */
[----:B------:R-:W-:Y:S01]  /*7570*/  STS.128 [R116+UR7+0x8000], R16 ;  /* 0x0080001074007988 */ /* 0x000fe20008000c07 */
[----:B0-----:R-:W-:-:S03]  /*7580*/  FADD R3, R0, R49 ;  /* 0x0000003100037221 */ /* 0x001fc60000000000 */
[----:B------:R-:W-:Y:S04]  /*7590*/  STL [R1+0x6c], R115 ;  /* 0x00006c7301007387 */ /* 0x000fe80000100800 */
[----:B------:R-:W-:Y:S04]  /*75a0*/  STS.128 [R115+UR7+0x8000], R12 ;  /* 0x0080000c73007988 */ /* 0x000fe80008000c07 */
[----:B------:R-:W-:Y:S04]  /*75b0*/  STL [R1+0x68], R113 ;  /* 0x0000687101007387 */ /* 0x000fe80000100800 */
[----:B------:R-:W-:Y:S04]  /*75c0*/  STS.128 [R113+UR7+0x8000], R8 ;  /* 0x0080000871007988 */ /* 0x000fe80008000c07 */
[----:B------:R-:W-:Y:S04]  /*75d0*/  STL [R1+0x64], R111 ;  /* 0x0000646f01007387 */ /* 0x000fe80000100800 */
[----:B------:R0:W-:Y:S02]  /*75e0*/  STS.128 [R111+UR7+0x8000], R4 ;  /* 0x008000046f007988 */ /* 0x0001e40008000c07 */
[----:B0-----:R-:W0:Y:S01]  /*75f0*/  LDTM.x128 R4, tmem[UR9] ;  /* 0x00000009000479ee */ /* 0x001e2200083c0000 */
[----:B------:R-:W-:Y:S01]  /*7600*/  NOP ;  /* 0x0000000000007918 */ /* 0x000fe20000000000 */
[----:B------:R-:W-:Y:S05]  /*7610*/  @!P0 BRA `(.L_x_9) ;  /* 0x0000000800048947 */ /* 0x000fea0003800000 */
[C---:B0-----:R-:W-:Y:S01]  /*7620*/  FMUL R4, R0.reuse, R4 ;  /* 0x0000000400047220 */ /* 0x041fe20000400000 */
[C---:B------:R-:W-:Y:S01]  /*7630*/  FMUL R5, R0.reuse, R5 ;  /* 0x0000000500057220 */ /* 0x040fe20000400000 */
        /* <DEDUP_REMOVED lines=125> */
[----:B------:R-:W-:-:S04]  /*7e10*/  FMUL R131, R0, R131 ;  /* 0x0000008300837220 */ /* 0x000fc80000400000 */
[----:B------:R1:W-:Y:S03]  /*7e20*/  STTM.x128 tmem[UR9], R4 ;  /* 0x00000004000079ed */ /* 0x0003e600083c0009 */
.L_x_9:
[----:B0-----:R-:W0:Y:S02]  /*7e30*/  FENCE.VIEW.ASYNC.T ;  /* 0x00000000000073c6 */ /* 0x001e240000000200 */
[----:B0-----:R-:W-:Y:S01]  /*7e40*/  BAR.SYNC.DEFER_BLOCKING 0x0 ;  /* 0x0000000000007b1d */ /* 0x001fe20000010000 */
[----:B------:R-:W-:Y:S01]  /*7e50*/  FSEL R0, R2, -INF , P0 ;  /* 0xff80000002007808 */ /* 0x000fe20000000000 */
[----:B------:R-:W-:Y:S01]  /*7e60*/  UIADD3 UR6, UPT, UPT, UR7, 0x12000, URZ ;  /* 0x0001200007067890 */ /* 0x000fe2000fffe0ff */
[----:B------:R-:W-:-:S03]  /*7e70*/  FSEL R2, R3, 1, P0 ;  /* 0x3f80000003027808 */ /* 0x000fc60000000000 */
[----:B------:R-:W-:Y:S02]  /*7e80*/  UMOV UR49, 0x80004020 ;  /* 0x8000402000317882 */ /* 0x000fe40000000000 */
[----:B------:R0:W-:Y:S01]  /*7e90*/  STL [R1+0x60], R2 ;  /* 0x0000600201007387 */ /* 0x0001e20000100800 */
[----:B------:R2:W-:Y:S06]  /*7ea0*/  MEMBAR.ALL.CTA ;  /* 0x0000000000007992 */ /* 0x0005ec0000008000 */
[----:B--2---:R-:W2:Y:S02]  /*7eb0*/  FENCE.VIEW.ASYNC.S ;  /* 0x00000000000073c6 */ /* 0x004ea40000000000 */
[----:B--2---:R-:W-:Y:S06]  /*7ec0*/  BAR.SYNC.DEFER_BLOCKING 0x0 ;  /* 0x0000000000007b1d */ /* 0x004fec0000010000 */
[----:B0-----:R-:W-:Y:S05]  /*7ed0*/  @!P1 BRA `(.L_x_10) ;  /* 0x0000000000a49947 */ /* 0x001fea0003800000 */
[----:B------:R-:W-:Y:S01]  /*7ee0*/  UIADD3 UR4, UPT, UPT, UR7, 0x8000, URZ ;  /* 0x0000800007047890 */ /* 0x000fe2000fffe0ff */
[----:B------:R-:W-:Y:S01]  /*7ef0*/  BSSY.RECONVERGENT B0, `(.L_x_11) ;  /* 0x0000026000007945 */ /* 0x000fe20003800200 */
[----:B------:R-:W-:Y:S02]  /*7f00*/  UIADD3 UR5, UPT, UPT, UR7, 0xc000, URZ ;  /* 0x0000c00007057890 */ /* 0x000fe4000fffe0ff */
[----:B------:R-:W-:Y:S02]  /*7f10*/  USHF.R.U32.HI UR4, URZ, 0x4, UR4 ;  /* 0x00000004ff047899 */ /* 0x000fe40008011604 */
[----:B------:R-:W-:Y:S02]  /*7f20*/  USHF.R.U32.HI UR5, URZ, 0x4, UR5 ;  /* 0x00000004ff057899 */ /* 0x000fe40008011605 */
[----:B------:R-:W-:Y:S02]  /*7f30*/  USGXT.U32 UR48, UR4, 0xe ;  /* 0x0000000e0430789a */ /* 0x000fe40008000000 */
[----:B------:R-:W-:-:S02]  /*7f40*/  USGXT.U32 UR4, UR5, 0xe ;  /* 0x0000000e0504789a */ /* 0x000fc40008000000 */
[----:B------:R-:W-:Y:S02]  /*7f50*/  UIADD3 UR42, UP2, UPT, UR48, 0x2, URZ ;  /* 0x00000002302a7890 */ /* 0x000fe4000ff5e0ff */
[----:B------:R-:W-:Y:S01]  /*7f60*/  UIADD3 UR44, UP3, UPT, UR48, 0x200, URZ ;  /* 0x00000200302c7890 */ /* 0x000fe2000ff7e0ff */
[----:B------:R-:W-:Y:S01]  /*7f70*/  UMOV UR16, 0xfffffffe ;  /* 0xfffffffe00107882 */ /* 0x000fe20000000000 */
[----:B------:R-:W-:Y:S01]  /*7f80*/  UMOV UR17, 0x7fffbfdf ;  /* 0x7fffbfdf00117882 */ /* 0x000fe20000000000 */
[----:B------:R-:W-:Y:S01]  /*7f90*/  UIADD3 UR46, UP4, UPT, UR48, 0x202, URZ ;  /* 0x00000202302e7890 */ /* 0x000fe2000ff9e0ff */
[----:B------:R-:W-:Y:S01]  /*7fa0*/  UMOV UR5, URZ ;  /* 0x000000ff00057c82 */ /* 0x000fe20008000000 */
[----:B------:R-:W-:Y:S01]  /*7fb0*/  ELECT P0, URZ, PT ;  /* 0x0000000000ff782f */ /* 0x000fe20003800000 */
[----:B------:R-:W-:Y:S02]  /*7fc0*/  UIADD3.X UR43, UPT, UPT, URZ, -0x7fffbfe0, URZ, UP2, !UPT ;  /* 0x80004020ff2b7890 */ /* 0x000fe400097fe4ff */
[----:B------:R-:W-:-:S02]  /*7fd0*/  UIADD3.64 UR16, UPT, UPT, UR4, -UR16, URZ ;  /* 0x8000001004107297 */ /* 0x000fc4000fffe0ff */
[----:B------:R-:W-:Y:S02]  /*7fe0*/  UIADD3 UR22, UPT, UPT, UR8, 0x80, URZ ;  /* 0x0000008008167890 */ /* 0x000fe4000fffe0ff */
[----:B------:R-:W-:Y:S02]  /*7ff0*/  UIADD3.X UR45, UPT, UPT, URZ, -0x7fffbfe0, URZ, UP3, !UPT ;  /* 0x80004020ff2d7890 */ /* 0x000fe40009ffe4ff */
[----:B------:R-:W-:Y:S02]  /*8000*/  UIADD3 UR28, UPT, UPT, UR8, 0x80, URZ ;  /* 0x00000080081c7890 */ /* 0x000fe4000fffe0ff */
[----:B------:R-:W-:Y:S01]  /*8010*/  UIADD3.X UR47, UPT, UPT, URZ, -0x7fffbfe0, URZ, UP4, !UPT ;  /* 0x80004020ff2f7890 */ /* 0x000fe2000a7fe4ff */
[----:B------:R-:W-:Y:S01]  /*8020*/  UMOV UR26, 0x0 ;  /* 0x00000000001a7882 */ /* 0x000fe20000000000 */
[----:B------:R-:W-:Y:S01]  /*8030*/  UMOV UR27, 0x8200010 ;  /* 0x08200010001b7882 */ /* 0x000fe20000000000 */
[----:B------:R-:W-:Y:S01]  /*8040*/  UMOV UR5, 0x80004020 ;  /* 0x8000402000057882 */ /* 0x000fe20000000000 */
[----:B------:R-:W-:Y:S01]  /*8050*/  UMOV UR18, 0x0 ;  /* 0x0000000000127882 */ /* 0x000fe20000000000 */
[----:B------:R-:W-:Y:S01]  /*8060*/  UMOV UR19, 0x8200010 ;  /* 0x0820001000137882 */ /* 0x000fe20000000000 */
[----:B------:R-:W-:Y:S01]  /*8070*/  UMOV UR24, 0x0 ;  /* 0x0000000000187882 */ /* 0x000fe20000000000 */
[----:B------:R-:W-:Y:S01]  /*8080*/  UMOV UR25, 0x8200010 ;  /* 0x0820001000197882 */ /* 0x000fe20000000000 */
[----:B------:R0:W-:Y:S01]  /*8090*/  UTCQMMA gdesc[UR48], gdesc[UR4], tmem[UR8], tmem[UR26], idesc[UR27], UPT ;  /* 0x00ff1a04300075ea */ /* 0x0001e2000b800308 */
[----:B------:R-:W-:Y:S01]  /*80a0*/  UMOV UR30, 0x0 ;  /* 0x00000000001e7882 */ /* 0x000fe20000000000 */
[----:B------:R-:W-:Y:S01]  /*80b0*/  UMOV UR31, 0x8200010 ;  /* 0x08200010001f7882 */ /* 0x000fe20000000000 */
[----:B------:R0:W-:Y:S01]  /*80c0*/  UTCQMMA gdesc[UR42], gdesc[UR16], tmem[UR8], tmem[UR18], idesc[UR19], UPT ;  /* 0x00ff12102a0075ea */ /* 0x0001e2000b800308 */
[----:B------:R0:W-:Y:S01]  /*80d0*/  UTCQMMA gdesc[UR44], gdesc[UR4], tmem[UR22], tmem[UR24], idesc[UR25], UPT ;  /* 0x00ff18042c0075ea */ /* 0x0001e2000b800316 */
[----:B------:R0:W-:Y:S01]  /*80e0*/  UTCQMMA gdesc[UR46], gdesc[UR16], tmem[UR28], tmem[UR30], idesc[UR31], UPT ;  /* 0x00ff1e102e0075ea */ /* 0x0001e2000b80031c */
[----:B------:R-:W-:Y:S05]  /*80f0*/  @!P0 BRA `(.L_x_12) ;  /* 0x0000000000148947 */ /* 0x000fea0003800000 */
[----:B0-----:R-:W-:Y:S01]  /*8100*/  UMOV UR4, UR6 ;  /* 0x0000000600047c82 */ /* 0x001fe20008000000 */
[----:B------:R-:W-:Y:S02]  /*8110*/  UMOV UR5, URZ ;  /* 0x000000ff00057c82 */ /* 0x000fe40008000000 */
[----:B------:R-:W-:Y:S02]  /*8120*/  UMOV UR4, UR4 ;  /* 0x0000000400047c82 */ /* 0x000fe40008000000 */
[----:B------:R2:W-:Y:S01]  /*8130*/  UTCBAR [UR4], URZ ;  /* 0x000000ff040073e9 */ /* 0x0005e200080000ff */
[----:B------:R-:W-:Y:S02]  /*8140*/  NOP ;  /* 0x0000000000007918 */ /* 0x000fe40000000000 */
.L_x_12:
[----:B0-2---:R-:W-:Y:S05]  /*8150*/  BSYNC.RECONVERGENT B0 ;  /* 0x0000000000007941 */ /* 0x005fea0003800200 */
.L_x_11:
[----:B------:R-:W-:Y:S05]  /*8160*/  BRA `(.L_x_13) ;  /* 0x00000000002c7947 */ /* 0x000fea0003800000 */
.L_x_10:
[----:B------:R-:W-:-:S09]  /*8170*/  UISETP.GE.AND UP2, UPT, UR12, URZ, UPT ;  /* 0x000000ff0c00728c */ /* 0x000fd2000bf46270 */
[----:B------:R-:W-:Y:S05]  /*8180*/  BRA.U !UP2, `(.L_x_14) ;  /* 0x0000005d0a487547 */ /* 0x000fea000b800000 */
[----:B------:R-:W-:-:S04]  /*8190*/  UIADD3 UR4, UPT, UPT, UR7, 0x8000, URZ ;  /* 0x0000800007047890 */ /* 0x000fc8000fffe0ff */
[----:B------:R-:W-:-:S04]  /*81a0*/  USHF.R.U32.HI UR4, URZ, 0x4, UR4 ;  /* 0x00000004ff047899 */ /* 0x000fc80008011604 */
[----:B------:R-:W-:-:S04]  /*81b0*/  USGXT.U32 UR48, UR4, 0xe ;  /* 0x0000000e0430789a */ /* 0x000fc80008000000 */
[----:B------:R-:W-:Y:S02]  /*81c0*/  UIADD3 UR42, UP2, UPT, UR48, 0x2, URZ ;  /* 0x00000002302a7890 */ /* 0x000fe4000ff5e0ff */
[----:B------:R-:W-:Y:S02]  /*81d0*/  UIADD3 UR44, UP3, UPT, UR48, 0x200, URZ ;  /* 0x00000200302c7890 */ /* 0x000fe4000ff7e0ff */
[----:B------:R-:W-:Y:S02]  /*81e0*/  UIADD3 UR46, UP4, UPT, UR48, 0x202, URZ ;  /* 0x00000202302e7890 */ /* 0x000fe4000ff9e0ff */
[----:B------:R-:W-:Y:S02]  /*81f0*/  UIADD3.X UR43, UPT, UPT, URZ, -0x7fffbfe0, URZ, UP2, !UPT ;  /* 0x80004020ff2b7890 */ /* 0x000fe400097fe4ff */
[----:B------:R-:W-:Y:S02]  /*8200*/  UIADD3.X UR45, UPT, UPT, URZ, -0x7fffbfe0, URZ, UP3, !UPT ;  /* 0x80004020ff2d7890 */ /* 0x000fe40009ffe4ff */
[----:B------:R-:W-:-:S12]  /*8210*/  UIADD3.X UR47, UPT, UPT, URZ, -0x7fffbfe0, URZ, UP4, !UPT ;  /* 0x80004020ff2f7890 */ /* 0x000fd8000a7fe4ff */
.L_x_13:
[----:B------:R-:W-:Y:S01]  /*8220*/  USHF.R.U32.HI UR22, URZ, 0x4, UR15 ;  /* 0x00000004ff167899 */ /* 0x000fe2000801160f */
[----:B------:R-:W-:Y:S01]  /*8230*/  IMAD.MOV.U32 R3, RZ, RZ, RZ ;  /* 0x000000ffff037224 */ /* 0x000fe200078e00ff */
[----:B------:R-:W-:Y:S01]  /*8240*/  USHF.R.U32.HI UR18, URZ, 0x4, UR7 ;  /* 0x00000004ff127899 */ /* 0x000fe20008011607 */
[----:B------:R-:W-:Y:S01]  /*8250*/  IMAD.MOV.U32 R132, RZ, RZ, RZ ;  /* 0x000000ffff847224 */ /* 0x000fe200078e00ff */
[----:B------:R-:W-:Y:S02]  /*8260*/  USGXT.U32 UR22, UR22, 0xe ;  /* 0x0000000e1616789a */ /* 0x000fe40008000000 */
[----:B------:R-:W-:Y:S02]  /*8270*/  USGXT.U32 UR18, UR18, 0xe ;  /* 0x0000000e1212789a */ /* 0x000fe40008000000 */
[----:B------:R-:W-:Y:S02]  /*8280*/  UIADD3 UR26, UP3, UPT, UR22, 0x2, URZ ;  /* 0x00000002161a7890 */ /* 0x000fe4000ff7e0ff */
[----:B------:R-:W-:-:S02]  /*8290*/  UIADD3 UR19, UPT, UPT, UR7, 0x10000, URZ ;  /* 0x0001000007137890 */ /* 0x000fc4000fffe0ff */
[----:B------:R-:W-:Y:S01]  /*82a0*/  UIADD3 UR24, UP4, UPT, UR18, 0x100, URZ ;  /* 0x0000010012187890 */ /* 0x000fe2000ff9e0ff */
[----:B------:R-:W-:Y:S01]  /*82b0*/  UMOV UR4, URZ ;  /* 0x000000ff00047c82 */ /* 0x000fe20008000000 */
[----:B------:R-:W-:Y:S01]  /*82c0*/  UMOV UR5, URZ ;  /* 0x000000ff00057c82 */ /* 0x000fe20008000000 */
[----:B------:R-:W-:Y:S02]  /*82d0*/  UIADD3.X UR27, UPT, UPT, UR4, 0x40004040, URZ, UP3, !UPT ;  /* 0x40004040041b7890 */ /* 0x000fe40009ffe4ff */
[----:B------:R-:W-:Y:S02]  /*82e0*/  USHF.R.U32.HI UR19, URZ, 0x4, UR19 ;  /* 0x00000004ff137899 */ /* 0x000fe40008011613 */
[----:B------:R-:W-:Y:S02]  /*82f0*/  UIADD3.X UR25, UPT, UPT, UR5, 0x40004040, URZ, UP4, !UPT ;  /* 0x4000404005197890 */ /* 0x000fe4000a7fe4ff */
[----:B------:R-:W-:Y:S02]  /*8300*/  UIADD3 UR28, UP6, UPT, UR24, 0x100, URZ ;  /* 0x00000100181c7890 */ /* 0x000fe4000ffde0ff */
[----:B------:R-:W-:-:S02]  /*8310*/  UIADD3 UR30, UP3, UPT, UR24, 0x200, URZ ;  /* 0x00000200181e7890 */ /* 0x000fc4000ff7e0ff */
[----:B------:R-:W-:Y:S02]  /*8320*/  USHF.L.U32 UR13, UR13, 0x6, URZ ;  /* 0x000000060d0d7899 */ /* 0x000fe400080006ff */
[----:B------:R-:W-:Y:S02]  /*8330*/  USHF.L.U32 UR14, UR14, 0x6, URZ ;  /* 0x000000060e0e7899 */ /* 0x000fe400080006ff */
[----:B------:R-:W-:Y:S02]  /*8340*/  USGXT.U32 UR54, UR19, 0xe ;  /* 0x0000000e1336789a */ /* 0x000fe40008000000 */
[----:B------:R-:W-:Y:S02]  /*8350*/  UIADD3.X UR29, UPT, UPT, UR25, URZ, URZ, UP6, !UPT ;  /* 0x000000ff191d7290 */ /* 0x000fe4000b7fe4ff */
[----:B------:R-:W-:Y:S02]  /*8360*/  UIADD3.X UR31, UPT, UPT, UR25, URZ, URZ, UP3, !UPT ;  /* 0x000000ff191f7290 */ /* 0x000fe40009ffe4ff */
[----:B------:R-:W-:-:S02]  /*8370*/  UIADD3 UR32, UP4, UPT, UR24, 0x300, URZ ;  /* 0x0000030018207890 */ /* 0x000fc4000ff9e0ff */
[----:B------:R-:W-:Y:S02]  /*8380*/  UIADD3 UR34, UP5, UPT, UR24, 0x400, URZ ;  /* 0x0000040018227890 */ /* 0x000fe4000ffbe0ff */
[----:B------:R-:W-:Y:S02]  /*8390*/  UIADD3 UR36, UP6, UPT, UR24, 0x500, URZ ;  /* 0x0000050018247890 */ /* 0x000fe4000ffde0ff */
[----:B------:R-:W-:Y:S01]  /*83a0*/  UIADD3 UR38, UP3, UPT, UR24, 0x600, URZ ;  /* 0x0000060018267890 */ /* 0x000fe2000ff7e0ff */
[----:B------:R-:W-:Y:S01]  /*83b0*/  UMOV UR40, 0xfffffffe ;  /* 0xfffffffe00287882 */ /* 0x000fe20000000000 */
[----:B------:R-:W-:Y:S01]  /*83c0*/  UMOV UR41, 0x7fffbfdf ;  /* 0x7fffbfdf00297882 */ /* 0x000fe20000000000 */
[----:B------:R-:W-:Y:S01]  /*83d0*/  UMOV UR55, URZ ;  /* 0x000000ff00377c82 */ /* 0x000fe20008000000 */
[----:B------:R-:W-:Y:S01]  /*83e0*/  UMOV UR16, UR6 ;  /* 0x0000000600107c82 */ /* 0x000fe20008000000 */
[----:B------:R-:W-:Y:S02]  /*83f0*/  UISETP.NE.U32.AND UP2, UPT, UR23, URZ, UPT ;  /* 0x000000ff1700728c */ /* 0x000fe4000bf45070 */
[----:B------:R-:W-:-:S02]  /*8400*/  UIADD3.64 UR40, UPT, UPT, UR54, -UR40, URZ ;  /* 0x8000002836287297 */ /* 0x000fc4000fffe0ff */
[----:B------:R-:W-:Y:S01]  /*8410*/  UIADD3 UR12, UPT, UPT, UR12, 0xc0, URZ ;  /* 0x000000c00c0c7890 */ /* 0x000fe2000fffe0ff */
[----:B------:R-:W-:Y:S01]  /*8420*/  UMOV UR15, 0x1 ;  /* 0x00000001000f7882 */ /* 0x000fe20000000000 */
[----:B------:R-:W-:Y:S01]  /*8430*/  UMOV UR65, URZ ;  /* 0x000000ff00417c82 */ /* 0x000fe20008000000 */
[----:B------:R-:W-:Y:S01]  /*8440*/  UMOV UR6, URZ ;  /* 0x000000ff00067c82 */ /* 0x000fe20008000000 */
[----:B------:R-:W0:Y:S01]  /*8450*/  LDCU UR17, c[0x0][0x3a8] ;  /* 0x00007500ff1177ac */ /* 0x000e220008000800 */
[----:B------:R-:W-:Y:S02]  /*8460*/  UIADD3.X UR33, UPT, UPT, UR25, URZ, URZ, UP4, !UPT ;  /* 0x000000ff19217290 */ /* 0x000fe4000a7fe4ff */
[----:B------:R-:W-:Y:S02]  /*8470*/  UIADD3.X UR35, UPT, UPT, UR25, URZ, URZ, UP5, !UPT ;  /* 0x000000ff19237290 */ /* 0x000fe4000affe4ff */
[----:B------:R-:W-:Y:S02]  /*8480*/  UIADD3.X UR37, UPT, UPT, UR25, URZ, URZ, UP6, !UPT ;  /* 0x000000ff19257290 */ /* 0x000fe4000b7fe4ff */
[----:B------:R-:W-:-:S02]  /*8490*/  UIADD3.X UR39, UPT, UPT, UR25, URZ, URZ, UP3, !UPT ;  /* 0x000000ff19277290 */ /* 0x000fc40009ffe4ff */
[----:B------:R-:W-:Y:S02]  /*84a0*/  UIADD3.64 UR50, UPT, UPT, UR26, 0x2, URZ ;  /* 0x000000021a327897 */ /* 0x000fe4000fffe0ff */
[----:B------:R-:W-:Y:S01]  /*84b0*/  UIADD3.64 UR52, UPT, UPT, UR26, 0x4, URZ ;  /* 0x000000041a347897 */ /* 0x000fe2000fffe0ff */
[----:B------:R-:W-:Y:S01]  /*84c0*/  UMOV UR19, UR14 ;  /* 0x0000000e00137c82 */ /* 0x000fe20008000000 */
[----:B------:R-:W-:Y:S01]  /*84d0*/  UMOV UR64, UR13 ;  /* 0x0000000d00407c82 */ /* 0x000fe20008000000 */
[----:B------:R-:W-:Y:S01]  /*84e0*/  UMOV UR23, 0x40004040 ;  /* 0x4000404000177882 */ /* 0x000fe20000000000 */
[----:B------:R-:W-:-:S08]  /*84f0*/  UMOV UR55, 0x80004020 ;  /* 0x8000402000377882 */ /* 0x000fd00000000000 */
.L_x_19:
[----:B-12---:R-:W2:Y:S04]  /*8500*/  LDL.64 R8, [R1+0x58] ;  /* 0x0000580001087983 */ /* 0x006ea80000100a00 */
[----:B------:R-:W3:Y:S04]  /*8510*/  LDL.64 R12, [R1+0x18] ;  /* 0x00001800010c7983 */ /* 0x000ee80000100a00 */
[----:B------:R-:W4:Y:S04]  /*8520*/  LDL.64 R10, [R1+0x38] ;  /* 0x00003800010a7983 */ /* 0x000f280000100a00 */
[----:B------:R-:W5:Y:S04]  /*8530*/  LDL.64 R20, [R1+0x50] ;  /* 0x0000500001147983 */ /* 0x000f680000100a00 */
[----:B------:R-:W5:Y:S04]  /*8540*/  LDL.64 R28, [R1+0x30] ;  /* 0x00003000011c7983 */ /* 0x000f680000100a00 */
[----:B------:R-:W5:Y:S04]  /*8550*/  LDL.64 R26, [R1+0x10] ;  /* 0x00001000011a7983 */ /* 0x000f680000100a00 */
[----:B------:R-:W5:Y:S04]  /*8560*/  LDL.64 R36, [R1+0x48] ;  /* 0x0000480001247983 */ /* 0x000f680000100a00 */
[----:B------:R-:W5:Y:S04]  /*8570*/  LDL.64 R34, [R1+0x28] ;  /* 0x0000280001227983 */ /* 0x000f680000100a00 */
[----:B------:R-:W5:Y:S01]  /*8580*/  LDL.64 R32, [R1+0x8] ;  /* 0x0000080001207983 */ /* 0x000f620000100a00 */
[----:B------:R-:W-:-:S03]  /*8590*/  USHF.R.S32.HI UR4, URZ, 0x1f, UR19 ;  /* 0x0000001fff047899 */ /* 0x000fc60008011413 */
[----:B------:R-:W5:Y:S01]  /*85a0*/  LDL.64 R30, [R1+0x40] ;  /* 0x00004000011e7983 */ /* 0x000f620000100a00 */
[----:B------:R-:W-:Y:S02]  /*85b0*/  IADD3 R16, P2, PT, R214, UR19, RZ ;  /* 0x00000013d6107c10 */ /* 0x000fe4000ff5e0ff */
[----:B------:R-:W-:Y:S02]  /*85c0*/  IADD3 R18, P3, PT, R206, UR19, RZ ;  /* 0x00000013ce127c10 */ /* 0x000fe4000ff7e0ff */
[----:B------:R-:W-:Y:S02]  /*85d0*/  IADD3.X R17, PT, PT, R215, UR4, RZ, P2, !PT ;  /* 0x00000004d7117c10 */ /* 0x000fe400097fe4ff */
[----:B------:R-:W-:-:S03]  /*85e0*/  IADD3.X R19, PT, PT, R207, UR4, RZ, P3, !PT ;  /* 0x00000004cf137c10 */ /* 0x000fc60009ffe4ff */
[----:B------:R-:W5:Y:S04]  /*85f0*/  LDG.E.U8 R44, desc[UR20][R16.64] ;  /* 0x00000014102c7981 */ /* 0x000f68000c1e1100 */
[----:B------:R1:W5:Y:S02]  /*8600*/  LDG.E.U8 R46, desc[UR20][R18.64] ;  /* 0x00000014122e7981 */ /* 0x000364000c1e1100 */
[----:B-1----:R-:W-:Y:S02]  /*8610*/  IADD3 R18, P2, PT, R204, UR19, RZ ;  /* 0x00000013cc127c10 */ /* 0x002fe4000ff5e0ff */
[----:B--2---:R-:W-:-:S04]  /*8620*/  IADD3 R4, P0, PT, R8, UR19, RZ ;  /* 0x0000001308047c10 */ /* 0x004fc8000ff1e0ff */
[----:B------:R-:W-:Y:S02]  /*8630*/  IADD3.X R5, PT, PT, R9, UR4, RZ, P0, !PT ;  /* 0x0000000409057c10 */ /* 0x000fe400087fe4ff */
[----:B---3--:R-:W-:Y:S02]  /*8640*/  IADD3 R8, P0, PT, R12, UR19, RZ ;  /* 0x000000130c087c10 */ /* 0x008fe4000ff1e0ff */
[----:B----4-:R-:W-:Y:S01]  /*8650*/  IADD3 R6, P1, PT, R10, UR19, RZ ;  /* 0x000000130a067c10 */ /* 0x010fe2000ff3e0ff */
[----:B------:R5:W2:Y:S01]  /*8660*/  LDG.E.U8 R2, desc[UR20][R4.64] ;  /* 0x0000001404027981 */ /* 0x000aa2000c1e1100 */
[----:B------:R-:W-:Y:S02]  /*8670*/  IADD3.X R9, PT, PT, R13, UR4, RZ, P0, !PT ;  /* 0x000000040d097c10 */ /* 0x000fe400087fe4ff */
[----:B------:R-:W-:Y:S02]  /*8680*/  IADD3 R12, P0, PT, R230, UR19, RZ ;  /* 0x00000013e60c7c10 */ /* 0x000fe4000ff1e0ff */
[----:B------:R-:W-:Y:S01]  /*8690*/  IADD3.X R7, PT, PT, R11, UR4, RZ, P1, !PT ;  /* 0x000000040b077c10 */ /* 0x000fe20008ffe4ff */
[----:B------:R-:W3:Y:S01]  /*86a0*/  LDG.E.U8 R24, desc[UR20][R8.64] ;  /* 0x0000001408187981 */ /* 0x000ee2000c1e1100 */
[----:B------:R-:W-:-:S02]  /*86b0*/  IADD3 R10, P1, PT, R238, UR19, RZ ;  /* 0x00000013ee0a7c10 */ /* 0x000fc4000ff3e0ff */
[----:B------:R-:W-:Y:S01]  /*86c0*/  IADD3.X R13, PT, PT, R231, UR4, RZ, P0, !PT ;  /* 0x00000004e70d7c10 */ /* 0x000fe200087fe4ff */
[----:B------:R1:W4:Y:S01]  /*86d0*/  LDG.E.U8 R22, desc[UR20][R6.64] ;  /* 0x0000001406167981 */ /* 0x000322000c1e1100 */
[----:B-----5:R-:W-:Y:S02]  /*86e0*/  IADD3 R4, P0, PT, R20, UR19, RZ ;  /* 0x0000001314047c10 */ /* 0x020fe4000ff1e0ff */
[----:B------:R-:W-:Y:S01]  /*86f0*/  IADD3.X R11, PT, PT, R239, UR4, RZ, P1, !PT ;  /* 0x00000004ef0b7c10 */ /* 0x000fe20008ffe4ff */
[----:B------:R-:W5:Y:S01]  /*8700*/  LDG.E.U8 R40, desc[UR20][R12.64] ;  /* 0x000000140c287981 */ /* 0x000f62000c1e1100 */
[----:B------:R-:W-:Y:S02]  /*8710*/  IADD3 R14, P1, PT, R222, UR19, RZ ;  /* 0x00000013de0e7c10 */ /* 0x000fe4000ff3e0ff */
[----:B------:R-:W-:Y:S01]  /*8720*/  IADD3.X R5, PT, PT, R21, UR4, RZ, P0, !PT ;  /* 0x0000000415057c10 */ /* 0x000fe200087fe4ff */
[----:B------:R0:W2:Y:S01]  /*8730*/  LDG.E.U8 R38, desc[UR20][R10.64] ;  /* 0x000000140a267981 */ /* 0x0000a2000c1e1100 */
[----:B------:R-:W-:-:S02]  /*8740*/  IADD3.X R15, PT, PT, R223, UR4, RZ, P1, !PT ;  /* 0x00000004df0f7c10 */ /* 0x000fc40008ffe4ff */
[----:B-1----:R-:W-:Y:S01]  /*8750*/  IADD3 R6, P0, PT, R28, UR19, RZ ;  /* 0x000000131c067c10 */ /* 0x002fe2000ff1e0ff */
[----:B------:R-:W2:Y:S01]  /*8760*/  LDG.E.U8 R20, desc[UR20][R4.64] ;  /* 0x0000001404147981 */ /* 0x000ea2000c1e1100 */
[----:B------:R-:W-:Y:S02]  /*8770*/  IADD3 R8, P1, PT, R26, UR19, RZ ;  /* 0x000000131a087c10 */ /* 0x000fe4000ff3e0ff */
[----:B------:R-:W-:Y:S01]  /*8780*/  IADD3.X R7, PT, PT, R29, UR4, RZ, P0, !PT ;  /* 0x000000041d077c10 */ /* 0x000fe200087fe4ff */
[----:B------:R1:W2:Y:S01]  /*8790*/  LDG.E.U8 R42, desc[UR20][R14.64] ;  /* 0x000000140e2a7981 */ /* 0x0002a2000c1e1100 */
[----:B------:R-:W-:-:S03]  /*87a0*/  IADD3.X R9, PT, PT, R27, UR4, RZ, P1, !PT ;  /* 0x000000041b097c10 */ /* 0x000fc60008ffe4ff */
[----:B------:R-:W2:Y:S04]  /*87b0*/  LDL.64 R28, [R1+0x20] ;  /* 0x00002000011c7983 */ /* 0x000ea80000100a00 */
[----:B------:R-:W3:Y:S01]  /*87c0*/  LDL.64 R26, [R1] ;  /* 0x00000000011a7983 */ /* 0x000ee20000100a00 */
[----:B0-----:R-:W-:Y:S02]  /*87d0*/  IADD3 R10, P0, PT, R236, UR19, RZ ;  /* 0x00000013ec0a7c10 */ /* 0x001fe4000ff1e0ff */
[----:B------:R-:W-:Y:S01]  /*87e0*/  IADD3 R12, P1, PT, R228, UR19, RZ ;  /* 0x00000013e40c7c10 */ /* 0x000fe2000ff3e0ff */
[----:B------:R0:W4:Y:S01]  /*87f0*/  LDG.E.U8 R108, desc[UR20][R6.64] ;  /* 0x00000014066c7981 */ /* 0x000122000c1e1100 */
[----:B------:R-:W-:Y:S02]  /*8800*/  IADD3.X R11, PT, PT, R237, UR4, RZ, P0, !PT ;  /* 0x00000004ed0b7c10 */ /* 0x000fe400087fe4ff */
[----:B-1----:R-:W-:Y:S01]  /*8810*/  IADD3 R14, P0, PT, R220, UR19, RZ ;  /* 0x00000013dc0e7c10 */ /* 0x002fe2000ff1e0ff */
[----:B------:R1:W4:Y:S01]  /*8820*/  LDG.E.U8 R109, desc[UR20][R8.64] ;  /* 0x00000014086d7981 */ /* 0x000322000c1e1100 */
[----:B------:R-:W-:-:S02]  /*8830*/  IADD3.X R13, PT, PT, R229, UR4, RZ, P1, !PT ;  /* 0x00000004e50d7c10 */ /* 0x000fc40008ffe4ff */
[----:B------:R-:W-:Y:S01]  /*8840*/  IADD3 R16, P1, PT, R212, UR19, RZ ;  /* 0x00000013d4107c10 */ /* 0x000fe2000ff3e0ff */
[----:B------:R0:W4:Y:S01]  /*8850*/  LDG.E.U8 R105, desc[UR20][R10.64] ;  /* 0x000000140a697981 */ /* 0x000122000c1e1100 */
[----:B------:R-:W-:Y:S02]  /*8860*/  IADD3.X R15, PT, PT, R221, UR4, RZ, P0, !PT ;  /* 0x00000004dd0f7c10 */ /* 0x000fe400087fe4ff */
[----:B------:R-:W-:Y:S01]  /*8870*/  IADD3.X R17, PT, PT, R213, UR4, RZ, P1, !PT ;  /* 0x00000004d5117c10 */ /* 0x000fe20008ffe4ff */
[----:B------:R-:W4:Y:S01]  /*8880*/  LDG.E.U8 R106, desc[UR20][R12.64] ;  /* 0x000000140c6a7981 */ /* 0x000f22000c1e1100 */
[----:B------:R-:W-:Y:S02]  /*8890*/  IADD3.X R19, PT, PT, R205, UR4, RZ, P2, !PT ;  /* 0x00000004cd137c10 */ /* 0x000fe400097fe4ff */
[----:B------:R-:W-:Y:S01]  /*88a0*/  IADD3 R4, P0, PT, R36, UR19, RZ ;  /* 0x0000001324047c10 */ /* 0x000fe2000ff1e0ff */
[----:B------:R1:W4:Y:S04]  /*88b0*/  LDG.E.U8 R107, desc[UR20][R14.64] ;  /* 0x000000140e6b7981 */ /* 0x000328000c1e1100 */
[----:B------:R-:W4:Y:S01]  /*88c0*/  LDG.E.U8 R102, desc[UR20][R16.64] ;  /* 0x0000001410667981 */ /* 0x000f22000c1e1100 */
[----:B------:R-:W-:-:S03]  /*88d0*/  IADD3.X R5, PT, PT, R37, UR4, RZ, P0, !PT ;  /* 0x0000000425057c10 */ /* 0x000fc600087fe4ff */
[----:B------:R-:W4:Y:S01]  /*88e0*/  LDG.E.U8 R103, desc[UR20][R18.64] ;  /* 0x0000001412677981 */ /* 0x000f22000c1e1100 */
[----:B0-----:R-:W-:Y:S02]  /*88f0*/  IADD3 R6, P0, PT, R34, UR19, RZ ;  /* 0x0000001322067c10 */ /* 0x001fe4000ff1e0ff */
[----:B-1----:R-:W-:Y:S01]  /*8900*/  IADD3 R8, P1, PT, R32, UR19, RZ ;  /* 0x0000001320087c10 */ /* 0x002fe2000ff3e0ff */
[----:B------:R0:W4:Y:S01]  /*8910*/  LDG.E.U8 R104, desc[UR20][R4.64] ;  /* 0x0000001404687981 */ /* 0x000122000c1e1100 */
[----:B------:R-:W-:Y:S02]  /*8920*/  IADD3.X R7, PT, PT, R35, UR4, RZ, P0, !PT ;  /* 0x0000000423077c10 */ /* 0x000fe400087fe4ff */
[----:B------:R-:W-:-:S03]  /*8930*/  IADD3.X R9, PT, PT, R33, UR4, RZ, P1, !PT ;  /* 0x0000000421097c10 */ /* 0x000fc60008ffe4ff */
[----:B------:R-:W4:Y:S01]  /*8940*/  LDG.E.U8 R101, desc[UR20][R6.64] ;  /* 0x0000001406657981 */ /* 0x000f22000c1e1100 */
[----:B------:R-:W-:-:S03]  /*8950*/  IADD3 R10, P2, PT, R234, UR19, RZ ;  /* 0x00000013ea0a7c10 */ /* 0x000fc6000ff5e0ff */
[----:B------:R-:W4:Y:S01]  /*8960*/  LDG.E.U8 R97, desc[UR20][R8.64] ;  /* 0x0000001408617981 */ /* 0x000f22000c1e1100 */
[----:B------:R-:W-:Y:S02]  /*8970*/  IADD3 R98, P0, PT, R226, UR19, RZ ;  /* 0x00000013e2627c10 */ /* 0x000fe4000ff1e0ff */
[----:B------:R-:W-:Y:S02]  /*8980*/  IADD3.X R11, PT, PT, R235, UR4, RZ, P2, !PT ;  /* 0x00000004eb0b7c10 */ /* 0x000fe400097fe4ff */
[----:B------:R-:W-:-:S03]  /*8990*/  IADD3.X R99, PT, PT, R227, UR4, RZ, P0, !PT ;  /* 0x00000004e3637c10 */ /* 0x000fc600087fe4ff */
[----:B------:R-:W4:Y:S04]  /*89a0*/  LDG.E.U8 R100, desc[UR20][R10.64] ;  /* 0x000000140a647981 */ /* 0x000f28000c1e1100 */
[----:B------:R-:W4:Y:S01]  /*89b0*/  LDG.E.U8 R98, desc[UR20][R98.64] ;  /* 0x0000001462627981 */ /* 0x000f22000c1e1100 */
[----:B------:R-:W-:Y:S02]  /*89c0*/  IADD3 R36, P0, PT, R218, UR19, RZ ;  /* 0x00000013da247c10 */ /* 0x000fe4000ff1e0ff */
[----:B------:R-:W-:Y:S02]  /*89d0*/  IADD3 R14, P1, PT, R210, UR19, RZ ;  /* 0x00000013d20e7c10 */ /* 0x000fe4000ff3e0ff */
[----:B------:R-:W-:Y:S02]  /*89e0*/  IADD3.X R37, PT, PT, R219, UR4, RZ, P0, !PT ;  /* 0x00000004db257c10 */ /* 0x000fe400087fe4ff */
[----:B0-----:R-:W-:-:S02]  /*89f0*/  IADD3 R4, P0, PT, R30, UR19, RZ ;  /* 0x000000131e047c10 */ /* 0x001fc4000ff1e0ff */
[----:B------:R-:W-:Y:S01]  /*8a00*/  IADD3.X R15, PT, PT, R211, UR4, RZ, P1, !PT ;  /* 0x00000004d30f7c10 */ /* 0x000fe20008ffe4ff */
[----:B------:R-:W4:Y:S01]  /*8a10*/  LDG.E.U8 R36, desc[UR20][R36.64] ;  /* 0x0000001424247981 */ /* 0x000f22000c1e1100 */
[----:B------:R-:W-:Y:S02]  /*8a20*/  IADD3 R16, P2, PT, R202, UR19, RZ ;  /* 0x00000013ca107c10 */ /* 0x000fe4000ff5e0ff */
[----:B------:R-:W-:Y:S01]  /*8a30*/  IADD3.X R5, PT, PT, R31, UR4, RZ, P0, !PT ;  /* 0x000000041f057c10 */ /* 0x000fe200087fe4ff */
[----:B------:R-:W4:Y:S01]  /*8a40*/  LDG.E.U8 R35, desc[UR20][R14.64] ;  /* 0x000000140e237981 */ /* 0x000f22000c1e1100 */
[----:B------:R-:W-:-:S03]  /*8a50*/  IADD3.X R17, PT, PT, R203, UR4, RZ, P2, !PT ;  /* 0x00000004cb117c10 */ /* 0x000fc600097fe4ff */
[----:B------:R-:W4:Y:S04]  /*8a60*/  LDG.E.U8 R33, desc[UR20][R4.64] ;  /* 0x0000001404217981 */ /* 0x000f28000c1e1100 */
[----:B------:R0:W4:Y:S02]  /*8a70*/  LDG.E.U8 R34, desc[UR20][R16.64] ;  /* 0x0000001410227981 */ /* 0x000124000c1e1100 */
[----:B0-----:R-:W-:-:S04]  /*8a80*/  IADD3 R16, P2, PT, R208, UR19, RZ ;  /* 0x00000013d0107c10 */ /* 0x001fc8000ff5e0ff */
[----:B------:R-:W-:Y:S02]  /*8a90*/  IADD3.X R17, PT, PT, R209, UR4, RZ, P2, !PT ;  /* 0x00000004d1117c10 */ /* 0x000fe400097fe4ff */
[----:B--2---:R-:W-:Y:S02]  /*8aa0*/  IADD3 R6, P1, PT, R28, UR19, RZ ;  /* 0x000000131c067c10 */ /* 0x004fe4000ff3e0ff */
[----:B---3--:R-:W-:Y:S02]  /*8ab0*/  IADD3 R8, P0, PT, R26, UR19, RZ ;  /* 0x000000131a087c10 */ /* 0x008fe4000ff1e0ff */
[----:B------:R-:W-:Y:S02]  /*8ac0*/  IADD3.X R7, PT, PT, R29, UR4, RZ, P1, !PT ;  /* 0x000000041d077c10 */ /* 0x000fe40008ffe4ff */
[----:B------:R-:W-:Y:S02]  /*8ad0*/  IADD3 R10, P1, PT, R232, UR19, RZ ;  /* 0x00000013e80a7c10 */ /* 0x000fe4000ff3e0ff */
[----:B------:R-:W-:Y:S01]  /*8ae0*/  IADD3.X R9, PT, PT, R27, UR4, RZ, P0, !PT ;  /* 0x000000041b097c10 */ /* 0x000fe200087fe4ff */
[----:B------:R0:W2:Y:S01]  /*8af0*/  LDG.E.U8 R32, desc[UR20][R6.64] ;  /* 0x0000001406207981 */ /* 0x0000a2000c1e1100 */
[----:B------:R-:W-:-:S02]  /*8b00*/  IADD3 R12, P0, PT, R224, UR19, RZ ;  /* 0x00000013e00c7c10 */ /* 0x000fc4000ff1e0ff */
[----:B------:R-:W-:Y:S01]  /*8b10*/  IADD3.X R11, PT, PT, R233, UR4, RZ, P1, !PT ;  /* 0x00000004e90b7c10 */ /* 0x000fe20008ffe4ff */
[----:B------:R1:W3:Y:S01]  /*8b20*/  LDG.E.U8 R31, desc[UR20][R8.64] ;  /* 0x00000014081f7981 */ /* 0x0002e2000c1e1100 */
[----:B------:R-:W-:Y:S02]  /*8b30*/  IADD3 R14, P1, PT, R216, UR19, RZ ;  /* 0x00000013d80e7c10 */ /* 0x000fe4000ff3e0ff */
[----:B------:R-:W-:Y:S01]  /*8b40*/  IADD3.X R13, PT, PT, R225, UR4, RZ, P0, !PT ;  /* 0x00000004e10d7c10 */ /* 0x000fe200087fe4ff */
[----:B------:R-:W2:Y:S01]  /*8b50*/  LDG.E.U8 R30, desc[UR20][R10.64] ;  /* 0x000000140a1e7981 */ /* 0x000ea2000c1e1100 */
[----:B------:R-:W-:Y:S02]  /*8b60*/  IADD3 R4, P0, PT, R200, UR19, RZ ;  /* 0x00000013c8047c10 */ /* 0x000fe4000ff1e0ff */
[----:B------:R-:W-:Y:S01]  /*8b70*/  IADD3.X R15, PT, PT, R217, UR4, RZ, P1, !PT ;  /* 0x00000004d90f7c10 */ /* 0x000fe20008ffe4ff */
[----:B------:R-:W2:Y:S01]  /*8b80*/  LDG.E.U8 R29, desc[UR20][R12.64] ;  /* 0x000000140c1d7981 */ /* 0x000ea2000c1e1100 */
[----:B------:R-:W-:-:S03]  /*8b90*/  IADD3.X R5, PT, PT, R201, UR4, RZ, P0, !PT ;  /* 0x00000004c9057c10 */ /* 0x000fc600087fe4ff */
[----:B------:R-:W2:Y:S04]  /*8ba0*/  LDG.E.U8 R28, desc[UR20][R14.64] ;  /* 0x000000140e1c7981 */ /* 0x000ea8000c1e1100 */
[----:B------:R-:W2:Y:S04]  /*8bb0*/  LDG.E.U8 R27, desc[UR20][R16.64] ;  /* 0x00000014101b7981 */ /* 0x000ea8000c1e1100 */
[----:B------:R5:W2:Y:S01]  /*8bc0*/  LDG.E.U8 R26, desc[UR20][R4.64] ;  /* 0x00000014041a7981 */ /* 0x000aa2000c1e1100 */
[C---:B0-----:R-:W-:Y:S02]  /*8bd0*/  IADD3 R7, P1, PT, R3.reuse, 0x75, RZ ;  /* 0x0000007503077810 */ /* 0x041fe40007f3e0ff */
[----:B-1----:R-:W-:-:S02]  /*8be0*/  IADD3 R8, P5, PT, R3, 0x42, RZ ;  /* 0x0000004203087810 */ /* 0x002fc40007fbe0ff */
[----:B------:R-:W-:-:S03]  /*8bf0*/  ISETP.GT.U32.AND P3, PT, R7, R134, PT ;  /* 0x000000860700720c */ /* 0x000fc60003f64070 */
[----:B------:R-:W-:Y:S01]  /*8c00*/  IMAD.X R7, RZ, RZ, R132, P5 ;  /* 0x000000ffff077224 */ /* 0x000fe200028e0684 */
[C---:B------:R-:W-:Y:S02]  /*8c10*/  IADD3 R68, P5, PT, R3.reuse, 0x46, RZ ;  /* 0x0000004603447810 */ /* 0x040fe40007fbe0ff */
[----:B-----5:R-:W-:-:S03]  /*8c20*/  IADD3 R4, P4, PT, R3, 0x41, RZ ;  /* 0x0000004103047810 */ /* 0x020fc60007f9e0ff */
[--C-:B------:R-:W-:Y:S01]  /*8c30*/  IMAD.X R243, RZ, RZ, R132.reuse, P5 ;  /* 0x000000fffff37224 */ /* 0x100fe200028e0684 */
[C---:B------:R-:W-:Y:S01]  /*8c40*/  IADD3 R74, P5, PT, R3.reuse, 0x4a, RZ ;  /* 0x0000004a034a7810 */ /* 0x040fe20007fbe0ff */
[----:B------:R-:W-:Y:S01]  /*8c50*/  IMAD.X R6, RZ, RZ, R132, P4 ;  /* 0x000000ffff067224 */ /* 0x000fe200020e0684 */
[----:B------:R-:W-:-:S03]  /*8c60*/  IADD3 R69, P4, PT, R3, 0x45, RZ ;  /* 0x0000004503457810 */ /* 0x000fc60007f9e0ff */
[--C-:B------:R-:W-:Y:S01]  /*8c70*/  IMAD.X R131, RZ, RZ, R132.reuse, P5 ;  /* 0x000000ffff837224 */ /* 0x100fe200028e0684 */
[C---:B------:R-:W-:Y:S01]  /*8c80*/  IADD3 R75, P5, PT, R3.reuse, 0x4e, RZ ;  /* 0x0000004e034b7810 */ /* 0x040fe20007fbe0ff */
[--C-:B------:R-:W-:Y:S01]  /*8c90*/  IMAD.X R242, RZ, RZ, R132.reuse, P4 ;  /* 0x000000fffff27224 */ /* 0x100fe200020e0684 */
[----:B------:R0:W-:Y:S01]  /*8ca0*/  STS.U8 [R133+UR7+0xf000], R40 ;  /* 0x00f0002885007988 */ /* 0x0001e20008000007 */
[----:B------:R-:W-:Y:S02]  /*8cb0*/  IADD3 R72, P4, PT, R3, 0x49, RZ ;  /* 0x0000004903487810 */ /* 0x000fe40007f9e0ff */
[----:B------:R-:W-:-:S03]  /*8cc0*/  IMAD.X R123, RZ, RZ, R132, P5 ;  /* 0x000000ffff7b7224 */ /* 0x000fc600028e0684 */
[----:B------:R-:W-:Y:S01]  /*8cd0*/  IMAD.X R135, RZ, RZ, R132, P4 ;  /* 0x000000ffff877224 */ /* 0x000fe200020e0684 */
[C---:B0-----:R-:W-:Y:S02]  /*8ce0*/  IADD3 R40, P5, PT, R3.reuse, 0x52, RZ ;  /* 0x0000005203287810 */ /* 0x041fe40007fbe0ff */
[----:B------:R-:W-:-:S03]  /*8cf0*/  IADD3 R76, P4, PT, R3, 0x4d, RZ ;  /* 0x0000004d034c7810 */ /* 0x000fc60007f9e0ff */
[--C-:B------:R-:W-:Y:S01]  /*8d00*/  IMAD.X R23, RZ, RZ, R132.reuse, P5 ;  /* 0x000000ffff177224 */ /* 0x100fe200028e0684 */
[C---:B------:R-:W-:Y:S01]  /*8d10*/  IADD3 R48, P5, PT, R3.reuse, 0x56, RZ ;  /* 0x0000005603307810 */ /* 0x040fe20007fbe0ff */
[----:B------:R-:W-:Y:S01]  /*8d20*/  IMAD.X R78, RZ, RZ, R132, P4 ;  /* 0x000000ffff4e7224 */ /* 0x000fe200020e0684 */
        /* <DEDUP_REMOVED lines=11> */
[--C-:B------:R-:W-:Y:S01]  /*8de0*/  IMAD.X R16, RZ, RZ, R132.reuse, P4 ;  /* 0x000000ffff107224 */ /* 0x100fe200020e0684 */
[C---:B------:R-:W-:Y:S01]  /*8df0*/  IADD3 R25, P4, PT, R3.reuse, 0x5d, RZ ;  /* 0x0000005d03197810 */ /* 0x040fe20007f9e0ff */
[----:B------:R0:W-:Y:S02]  /*8e00*/  STS.U8 [R133+UR7+0xe000], R2 ;  /* 0x00e0000285007988 */ /* 0x0001e40008000007 */
[--C-:B------:R-:W-:Y:S01]  /*8e10*/  IMAD.X R66, RZ, RZ, R132.reuse, P5 ;  /* 0x000000ffff427224 */ /* 0x100fe200028e0684 */
[C---:B------:R-:W-:Y:S01]  /*8e20*/  IADD3 R87, P5, PT, R3.reuse, 0x66, RZ ;  /* 0x0000006603577810 */ /* 0x040fe20007fbe0ff */
[----:B----4-:R1:W-:Y:S01]  /*8e30*/  STS.U8 [R133+UR7+0xe400], R22 ;  /* 0x00e4001685007988 */ /* 0x0103e20008000007 */
[C---:B------:R-:W-:Y:S02]  /*8e40*/  IADD3 R5, P0, PT, R3.reuse, 0x44, RZ ;  /* 0x0000004403057810 */ /* 0x040fe40007f1e0ff */
[C---:B0-----:R-:W-:Y:S01]  /*8e50*/  IADD3 R2, P2, PT, R3.reuse, 0x43, RZ ;  /* 0x0000004303027810 */ /* 0x041fe20007f5e0ff */
[--C-:B------:R-:W-:Y:S01]  /*8e60*/  IMAD.X R88, RZ, RZ, R132.reuse, P5 ;  /* 0x000000ffff587224 */ /* 0x100fe200028e0684 */
[C---:B------:R-:W-:Y:S01]  /*8e70*/  IADD3 R55, P5, PT, R3.reuse, 0x6a, RZ ;  /* 0x0000006a03377810 */ /* 0x040fe20007fbe0ff */
[--C-:B-1----:R-:W-:Y:S01]  /*8e80*/  IMAD.X R22, RZ, RZ, R132.reuse, P4 ;  /* 0x000000ffff167224 */ /* 0x102fe200020e0684 */
[C---:B------:R-:W-:Y:S01]  /*8e90*/  IADD3 R90, P4, PT, R3.reuse, 0x61, RZ ;  /* 0x00000061035a7810 */ /* 0x040fe20007f9e0ff */
[--C-:B------:R-:W-:Y:S01]  /*8ea0*/  IMAD.X R244, RZ, RZ, R132.reuse, P2 ;  /* 0x000000fffff47224 */ /* 0x100fe200010e0684 */
        /* <DEDUP_REMOVED lines=16> */
[----:B------:R-:W-:Y:S01]  /*8fb0*/  IADD3 R9, P2, PT, R3, 0x4f, RZ ;  /* 0x0000004f03097810 */ /* 0x000fe20007f5e0ff */
[----:B------:R0:W-:Y:S01]  /*8fc0*/  STS.U8 [R133+UR7+0xf800], R44 ;  /* 0x00f8002c85007988 */ /* 0x0001e20008000007 */
[----:B------:R-:W-:Y:S01]  /*8fd0*/  LOP3.LUT R111, R133, 0x20, RZ, 0x3c, !PT ;  /* 0x00000020856f7812 */ /* 0x000fe200078e3cff */
[----:B------:R-:W-:-:S02]  /*8fe0*/  IMAD.X R79, RZ, RZ, R132, P0 ;  /* 0x000000ffff4f7224 */ /* 0x000fc400000e0684 */
[--C-:B------:R-:W-:Y:S01]  /*8ff0*/  IMAD.X R56, RZ, RZ, R132.reuse, P4 ;  /* 0x000000ffff387224 */ /* 0x100fe200020e0684 */
[C---:B------:R-:W-:Y:S01]  /*9000*/  IADD3 R81, P4, PT, R3.reuse, 0x6d, RZ ;  /* 0x0000006d03517810 */ /* 0x040fe20007f9e0ff */
[--C-:B------:R-:W-:Y:S01]  /*9010*/  IMAD.X R115, RZ, RZ, R132.reuse, P5 ;  /* 0x000000ffff737224 */ /* 0x100fe200028e0684 */
[C---:B------:R-:W-:Y:S02]  /*9020*/  IADD3 R117, P5, PT, R3.reuse, 0x72, RZ ;  /* 0x0000007203757810 */ /* 0x040fe40007fbe0ff */
[C---:B0-----:R-:W-:Y:S01]  /*9030*/  IADD3 R44, P0, PT, R3.reuse, 0x50, RZ ;  /* 0x00000050032c7810 */ /* 0x041fe20007f1e0ff */
[----:B------:R-:W-:Y:S01]  /*9040*/  STS.U8 [R133+UR7+0xe800], R24 ;  /* 0x00e8001885007988 */ /* 0x000fe20008000007 */
[--C-:B------:R-:W-:Y:S01]  /*9050*/  IMAD.X R127, RZ, RZ, R132.reuse, P2 ;  /* 0x000000ffff7f7224 */ /* 0x100fe200010e0684 */
[----:B------:R-:W-:Y:S02]  /*9060*/  IADD3 R41, P2, PT, R3, 0x53, RZ ;  /* 0x0000005303297810 */ /* 0x000fe40007f5e0ff */
[----:B------:R0:W-:Y:S01]  /*9070*/  STS.U8 [R133+UR7+0xec00], R38 ;  /* 0x00ec002685007988 */ /* 0x0001e20008000007 */
[----:B------:R-:W-:-:S03]  /*9080*/  IMAD.X R64, RZ, RZ, R132, P4 ;  /* 0x000000ffff407224 */ /* 0x000fc600020e0684 */
[----:B------:R-:W-:Y:S04]  /*9090*/  STS.U8 [R133+UR7+0xf400], R42 ;  /* 0x00f4002a85007988 */ /* 0x000fe80008000007 */
[----:B------:R1:W-:Y:S01]  /*90a0*/  STS.U8 [R133+UR7+0xfc00], R46 ;  /* 0x00fc002e85007988 */ /* 0x0003e20008000007 */
[----:B0-----:R-:W-:-:S03]  /*90b0*/  IMAD.X R38, RZ, RZ, R132, P0 ;  /* 0x000000ffff267224 */ /* 0x001fc600000e0684 */
[----:B------:R-:W-:Y:S01]  /*90c0*/  STS.U8 [R111+UR7+0xe100], R20 ;  /* 0x00e100146f007988 */ /* 0x000fe20008000007 */
[----:B------:R-:W-:-:S03]  /*90d0*/  IADD3 R51, P0, PT, R3, 0x54, RZ ;  /* 0x0000005403337810 */ /* 0x000fc60007f1e0ff */
[----:B------:R-:W-:Y:S01]  /*90e0*/  STS.U8 [R111+UR7+0xe500], R108 ;  /* 0x00e5006c6f007988 */ /* 0x000fe20008000007 */
[----:B------:R-:W-:-:S03]  /*90f0*/  IADD3 R83, P4, PT, R3, 0x74, RZ ;  /* 0x0000007403537810 */ /* 0x000fc60007f9e0ff */
[----:B------:R0:W-:Y:S01]  /*9100*/  STS.U8 [R111+UR7+0xe900], R109 ;  /* 0x00e9006d6f007988 */ /* 0x0001e20008000007 */
[--C-:B------:R-:W-:Y:S01]  /*9110*/  IMAD.X R37, RZ, RZ, R132.reuse, P2 ;  /* 0x000000ffff257224 */ /* 0x100fe200010e0684 */
[----:B------:R-:W-:Y:S02]  /*9120*/  IADD3 R49, P2, PT, R3, 0x57, RZ ;  /* 0x0000005703317810 */ /* 0x000fe40007f5e0ff */
[----:B------:R-:W-:Y:S01]  /*9130*/  STS.U8 [R111+UR7+0xed00], R105 ;  /* 0x00ed00696f007988 */ /* 0x000fe20008000007 */
[----:B-1----:R-:W-:-:S03]  /*9140*/  IMAD.X R46, RZ, RZ, R132, P0 ;  /* 0x000000ffff2e7224 */ /* 0x002fc600000e0684 */
[----:B------:R-:W-:Y:S01]  /*9150*/  STS.U8 [R111+UR7+0xf100], R106 ;  /* 0x00f1006a6f007988 */ /* 0x000fe20008000007 */
[--C-:B0-----:R-:W-:Y:S01]  /*9160*/  IMAD.X R109, RZ, RZ, R132.reuse, P5 ;  /* 0x000000ffff6d7224 */ /* 0x101fe200028e0684 */
[C---:B------:R-:W-:Y:S02]  /*9170*/  IADD3 R114, P5, PT, R3.reuse, 0x73, RZ ;  /* 0x0000007303727810 */ /* 0x040fe40007fbe0ff */
[----:B------:R-:W-:Y:S01]  /*9180*/  STS.U8 [R111+UR7+0xf500], R107 ;  /* 0x00f5006b6f007988 */ /* 0x000fe20008000007 */
[----:B------:R-:W-:Y:S01]  /*9190*/  IADD3 R17, P0, PT, R3, 0x58, RZ ;  /* 0x0000005803117810 */ /* 0x000fe20007f1e0ff */
[--C-:B------:R-:W-:Y:S02]  /*91a0*/  IMAD.X R120, RZ, RZ, R132.reuse, P4 ;  /* 0x000000ffff787224 */ /* 0x100fe400020e0684 */
[----:B------:R0:W-:Y:S01]  /*91b0*/  STS.U8 [R111+UR7+0xf900], R102 ;  /* 0x00f900666f007988 */ /* 0x0001e20008000007 */
[----:B------:R-:W-:-:S03]  /*91c0*/  IMAD.X R42, RZ, RZ, R132, P2 ;  /* 0x000000ffff2a7224 */ /* 0x000fc600010e0684 */
[----:B------:R1:W-:Y:S01]  /*91d0*/  STS.U8 [R111+UR7+0xfd00], R103 ;  /* 0x00fd00676f007988 */ /* 0x0003e20008000007 */
[C---:B------:R-:W-:Y:S01]  /*91e0*/  IADD3 R15, P2, PT, R3.reuse, 0x5b, RZ ;  /* 0x0000005b030f7810 */ /* 0x040fe20007f5e0ff */
[--C-:B------:R-:W-:Y:S01]  /*91f0*/  IMAD.X R14, RZ, RZ, R132.reuse, P0 ;  /* 0x000000ffff0e7224 */ /* 0x100fe200000e0684 */
[C---:B0-----:R-:W-:Y:S01]  /*9200*/  IADD3 R102, P4, PT, R3.reuse, 0x77, RZ ;  /* 0x0000007703667810 */ /* 0x041fe20007f9e0ff */
[--C-:B-1----:R-:W-:Y:S01]  /*9210*/  IMAD.X R111, RZ, RZ, R132.reuse, P5 ;  /* 0x000000ffff6f7224 */ /* 0x102fe200028e0684 */
[----:B------:R-:W-:Y:S01]  /*9220*/  IADD3 R103, P5, PT, R3, 0x76, RZ ;  /* 0x0000007603677810 */ /* 0x000fe20007fbe0ff */
[--C-:B------:R-:W-:Y:S01]  /*9230*/  IMAD.X R121, RZ, RZ, R132.reuse, P1 ;  /* 0x000000ffff797224 */ /* 0x100fe200008e0684 */
[----:B------:R-:W-:Y:S01]  /*9240*/  LOP3.LUT R247, R133, 0x40, RZ, 0x3c, !PT ;  /* 0x0000004085f77812 */ /* 0x000fe200078e3cff */
[----:B------:R-:W-:Y:S01]  /*9250*/  IMAD.X R119, RZ, RZ, R132, P4 ;  /* 0x000000ffff777224 */ /* 0x000fe200020e0684 */
[----:B------:R-:W-:Y:S02]  /*9260*/  IADD3 R24, P0, PT, R3, 0x5c, RZ ;  /* 0x0000005c03187810 */ /* 0x000fe40007f1e0ff */
[----:B------:R-:W-:-:S02]  /*9270*/  ISETP.GT.U32.AND P1, PT, R103, R134, PT ;  /* 0x000000866700720c */ /* 0x000fc40003f24070 */
[C---:B------:R-:W-:Y:S01]  /*9280*/  IADD3 R103, P4, PT, R3.reuse, 0x78, RZ ;  /* 0x0000007803677810 */ /* 0x040fe20007f9e0ff */
[--C-:B------:R-:W-:Y:S01]  /*9290*/  IMAD.X R11, RZ, RZ, R132.reuse, P2 ;  /* 0x000000ffff0b7224 */ /* 0x100fe200010e0684 */
[C---:B------:R-:W-:Y:S01]  /*92a0*/  IADD3 R12, P2, PT, R3.reuse, 0x5f, RZ ;  /* 0x0000005f030c7810 */ /* 0x040fe20007f5e0ff */
[----:B------:R-:W-:Y:S01]  /*92b0*/  STS.U8 [R247+UR7+0xe200], R104 ;  /* 0x00e20068f7007988 */ /* 0x000fe20008000007 */
[--C-:B------:R-:W-:Y:S01]  /*92c0*/  IMAD.X R20, RZ, RZ, R132.reuse, P0 ;  /* 0x000000ffff147224 */ /* 0x100fe200000e0684 */
[----:B------:R-:W-:Y:S02]  /*92d0*/  IADD3 R89, P0, PT, R3, 0x60, RZ ;  /* 0x0000006003597810 */ /* 0x000fe40007f1e0ff */
[----:B------:R0:W-:Y:S01]  /*92e0*/  STS.U8 [R247+UR7+0xe600], R101 ;  /* 0x00e60065f7007988 */ /* 0x0001e20008000007 */
[----:B------:R-:W-:-:S03]  /*92f0*/  IMAD.X R128, RZ, RZ, R132, P2 ;  /* 0x000000ffff807224 */ /* 0x000fc600010e0684 */
[----:B------:R1:W-:Y:S01]  /*9300*/  STS.U8 [R247+UR7+0xea00], R97 ;  /* 0x00ea0061f7007988 */ /* 0x0003e20008000007 */
[C---:B------:R-:W-:Y:S01]  /*9310*/  IADD3 R86, P2, PT, R3.reuse, 0x63, RZ ;  /* 0x0000006303567810 */ /* 0x040fe20007f5e0ff */
[--C-:B------:R-:W-:Y:S02]  /*9320*/  IMAD.X R118, RZ, RZ, R132.reuse, P5 ;  /* 0x000000ffff767224 */ /* 0x100fe400028e0684 */
[--C-:B0-----:R-:W-:Y:S01]  /*9330*/  IMAD.X R101, RZ, RZ, R132.reuse, P4 ;  /* 0x000000ffff657224 */ /* 0x101fe200020e0684 */
[C---:B-1----:R-:W-:Y:S01]  /*9340*/  IADD3 R97, P4, PT, R3.reuse, 0x79, RZ ;  /* 0x0000007903617810 */ /* 0x042fe20007f9e0ff */
[--C-:B------:R-:W-:Y:S01]  /*9350*/  IMAD.X R82, RZ, RZ, R132.reuse, P0 ;  /* 0x000000ffff527224 */ /* 0x100fe200000e0684 */
[----:B------:R-:W-:Y:S02]  /*9360*/  ISETP.GT.U32.AND P5, PT, R102, R134, PT ;  /* 0x000000866600720c */ /* 0x000fe40003fa4070 */
[C---:B------:R-:W-:Y:S01]  /*9370*/  IADD3 R99, P0, PT, R3.reuse, 0x64, RZ ;  /* 0x0000006403637810 */ /* 0x040fe20007f1e0ff */
[--C-:B------:R-:W-:Y:S01]  /*9380*/  IMAD.X R102, RZ, RZ, R132.reuse, P4 ;  /* 0x000000ffff667224 */ /* 0x100fe200020e0684 */
[C---:B------:R-:W-:Y:S01]  /*9390*/  IADD3 R104, P4, PT, R3.reuse, 0x7a, RZ ;  /* 0x0000007a03687810 */ /* 0x040fe20007f9e0ff */
[--C-:B------:R-:W-:Y:S01]  /*93a0*/  IMAD.X R80, RZ, RZ, R132.reuse, P2 ;  /* 0x000000ffff507224 */ /* 0x100fe200010e0684 */
[C---:B------:R-:W-:Y:S01]  /*93b0*/  IADD3 R96, P2, PT, R3.reuse, 0x67, RZ ;  /* 0x0000006703607810 */ /* 0x040fe20007f5e0ff */
[----:B------:R-:W-:Y:S01]  /*93c0*/  STS.U8 [R247+UR7+0xee00], R100 ;  /* 0x00ee0064f7007988 */ /* 0x000fe20008000007 */
[----:B------:R-:W-:Y:S01]  /*93d0*/  IMAD.X R94, RZ, RZ, R132, P0 ;  /* 0x000000ffff5e7224 */ /* 0x000fe200000e0684 */
[----:B------:R-:W-:-:S02]  /*93e0*/  IADD3 R59, P0, PT, R3, 0x68, RZ ;  /* 0x00000068033b7810 */ /* 0x000fc40007f1e0ff */
[----:B------:R0:W-:Y:S01]  /*93f0*/  STS.U8 [R247+UR7+0xf200], R98 ;  /* 0x00f20062f7007988 */ /* 0x0001e20008000007 */
[--C-:B------:R-:W-:Y:S01]  /*9400*/  IMAD.X R92, RZ, RZ, R132.reuse, P2 ;  /* 0x000000ffff5c7224 */ /* 0x100fe200010e0684 */
[C---:B------:R-:W-:Y:S01]  /*9410*/  IADD3 R57, P2, PT, R3.reuse, 0x6b, RZ ;  /* 0x0000006b03397810 */ /* 0x040fe20007f5e0ff */
[--C-:B------:R-:W-:Y:S01]  /*9420*/  IMAD.X R54, RZ, RZ, R132.reuse, P0 ;  /* 0x000000ffff367224 */ /* 0x100fe200000e0684 */
[C---:B------:R-:W-:Y:S01]  /*9430*/  IADD3 R67, P0, PT, R3.reuse, 0x6c, RZ ;  /* 0x0000006c03437810 */ /* 0x040fe20007f1e0ff */
[--C-:B0-----:R-:W-:Y:S01]  /*9440*/  IMAD.X R98, RZ, RZ, R132.reuse, P4 ;  /* 0x000000ffff627224 */ /* 0x101fe200020e0684 */
[----:B------:R-:W-:Y:S01]  /*9450*/  IADD3 R105, P4, PT, R3, 0x7b, RZ ;  /* 0x0000007b03697810 */ /* 0x000fe20007f9e0ff */
[----:B------:R-:W-:-:S04]  /*9460*/  IMAD.X R52, RZ, RZ, R132, P2 ;  /* 0x000000ffff347224 */ /* 0x000fc800010e0684 */
[--C-:B------:R-:W-:Y:S01]  /*9470*/  IMAD.X R100, RZ, RZ, R132.reuse, P4 ;  /* 0x000000ffff647224 */ /* 0x100fe200020e0684 */
[C---:B------:R-:W-:Y:S01]  /*9480*/  IADD3 R113, P4, PT, R3.reuse, 0x7c, RZ ;  /* 0x0000007c03717810 */ /* 0x040fe20007f9e0ff */
[--C-:B------:R-:W-:Y:S01]  /*9490*/  IMAD.X R62, RZ, RZ, R132.reuse, P0 ;  /* 0x000000ffff3e7224 */ /* 0x100fe200000e0684 */
[C---:B------:R-:W-:Y:S02]  /*94a0*/  IADD3 R65, P2, PT, R3.reuse, 0x6f, RZ ;  /* 0x0000006f03417810 */ /* 0x040fe40007f5e0ff */
[C---:B------:R-:W-:Y:S01]  /*94b0*/  IADD3 R93, P0, PT, R3.reuse, 0x70, RZ ;  /* 0x00000070035d7810 */ /* 0x040fe20007f1e0ff */
[--C-:B------:R-:W-:Y:S01]  /*94c0*/  IMAD.X R107, RZ, RZ, R132.reuse, P4 ;  /* 0x000000ffff6b7224 */ /* 0x100fe200020e0684 */
[----:B------:R-:W-:Y:S01]  /*94d0*/  IADD3 R116, P4, PT, R3, 0x7d, RZ ;  /* 0x0000007d03747810 */ /* 0x000fe20007f9e0ff */
[--C-:B------:R-:W-:Y:S01]  /*94e0*/  IMAD.X R60, RZ, RZ, R132.reuse, P2 ;  /* 0x000000ffff3c7224 */ /* 0x100fe200010e0684 */
[-C--:B------:R-:W-:Y:S01]  /*94f0*/  ISETP.GT.U32.AND P2, PT, R83, R134.reuse, PT ;  /* 0x000000865300720c */ /* 0x080fe20003f44070 */
[--C-:B------:R-:W-:Y:S01]  /*9500*/  IMAD.X R83, RZ, RZ, R132.reuse, P0 ;  /* 0x000000ffff537224 */ /* 0x100fe200000e0684 */
[----:B------:R-:W-:Y:S01]  /*9510*/  ISETP.GT.U32.AND P0, PT, R110, R134, PT ;  /* 0x000000866e00720c */ /* 0x000fe20003f04070 */
[----:B------:R-:W-:Y:S01]  /*9520*/  IMAD.X R108, RZ, RZ, R132, P4 ;  /* 0x000000ffff6c7224 */ /* 0x000fe200020e0684 */
[----:B------:R-:W-:-:S05]  /*9530*/  IADD3 R110, P4, PT, R3, 0x7e, RZ ;  /* 0x0000007e036e7810 */ /* 0x000fca0007f9e0ff */
[----:B------:R-:W-:Y:S01]  /*9540*/  IMAD.X R106, RZ, RZ, R132, P4 ;  /* 0x000000ffff6a7224 */ /* 0x000fe200020e0684 */
[----:B------:R-:W-:-:S05]  /*9550*/  IADD3 R112, P4, PT, R3, 0x7f, RZ ;  /* 0x0000007f03707810 */ /* 0x000fca0007f9e0ff */
[--C-:B------:R-:W-:Y:S01]  /*9560*/  IMAD.X R130, RZ, RZ, R132.reuse, P4 ;  /* 0x000000ffff827224 */ /* 0x100fe200020e0684 */
[----:B------:R-:W-:Y:S02]  /*9570*/  IADD3 R3, P4, PT, R3, 0x40, RZ ;  /* 0x0000004003037810 */ /* 0x000fe40007f9e0ff */
[----:B------:R-:W-:Y:S02]  /*9580*/  ISETP.GT.U32.AND.EX P3, PT, R121, RZ, PT, P3 ;  /* 0x000000ff7900720c */ /* 0x000fe40003f64130 */
[----:B------:R-:W-:Y:S01]  /*9590*/  ISETP.GT.U32.AND.EX P2, PT, R120, RZ, PT, P2 ;  /* 0x000000ff7800720c */ /* 0x000fe20003f44120 */
[----:B------:R-:W-:Y:S01]  /*95a0*/  IMAD.X R132, RZ, RZ, R132, P4 ;  /* 0x000000ffff847224 */ /* 0x000fe200020e0684 */
[----:B------:R-:W-:Y:S02]  /*95b0*/  ISETP.GT.U32.AND P4, PT, R93, R134, PT ;  /* 0x000000865d00720c */ /* 0x000fe40003f84070 */
[----:B------:R-:W-:Y:S02]  /*95c0*/  SEL R93, RZ, 0x4, !P3 ;  /* 0x00000004ff5d7807 */ /* 0x000fe40005800000 */
[----:B------:R-:W-:-:S02]  /*95d0*/  ISETP.GT.U32.AND.EX P5, PT, R119, RZ, PT, P5 ;  /* 0x000000ff7700720c */ /* 0x000fc40003fa4150 */
[-C--:B------:R-:W-:Y:S02]  /*95e0*/  ISETP.GT.U32.AND P3, PT, R114, R134.reuse, PT ;  /* 0x000000867200720c */ /* 0x080fe40003f64070 */
[----:B------:R-:W-:Y:S02]  /*95f0*/  SEL R114, RZ, 0x7fff8, !P2 ;  /* 0x0007fff8ff727807 */ /* 0x000fe40005000000 */
[----:B------:R-:W-:Y:S02]  /*9600*/  ISETP.GT.U32.AND.EX P1, PT, R118, RZ, PT, P1 ;  /* 0x000000ff7600720c */ /* 0x000fe40003f24110 */
[----:B------:R-:W-:Y:S02]  /*9610*/  ISETP.GT.U32.AND.EX P0, PT, R115, RZ, PT, P0 ;  /* 0x000000ff7300720c */ /* 0x000fe40003f04100 */
[----:B------:R-:W-:Y:S02]  /*9620*/  ISETP.GT.U32.AND P2, PT, R117, R134, PT ;  /* 0x000000867500720c */ /* 0x000fe40003f44070 */
[----:B------:R-:W-:-:S02]  /*9630*/  SEL R125, RZ, 0x1, !P5 ;  /* 0x00000001ff7d7807 */ /* 0x000fc40006800000 */
[----:B------:R-:W-:Y:S02]  /*9640*/  ISETP.GT.U32.AND.EX P4, PT, R83, RZ, PT, P4 ;  /* 0x000000ff5300720c */ /* 0x000fe40003f84140 */
[-C--:B------:R-:W-:Y:S02]  /*9650*/  ISETP.GT.U32.AND P5, PT, R116, R134.reuse, PT ;  /* 0x000000867400720c */ /* 0x080fe40003fa4070 */
[----:B------:R-:W-:Y:S02]  /*9660*/  ISETP.GT.U32.AND.EX P3, PT, R111, RZ, PT, P3 ;  /* 0x000000ff6f00720c */ /* 0x000fe40003f64130 */
[----:B------:R-:W-:Y:S02]  /*9670*/  SEL R126, RZ, 0x1fffe, !P1 ;  /* 0x0001fffeff7e7807 */ /* 0x000fe40004800000 */
[----:B------:R-:W-:Y:S02]  /*9680*/  SEL R83, RZ, 0x4, !P0 ;  /* 0x00000004ff537807 */ /* 0x000fe40004000000 */
[----:B------:R-:W-:-:S02]  /*9690*/  ISETP.GT.U32.AND P1, PT, R113, R134, PT ;  /* 0x000000867100720c */ /* 0x000fc40003f24070 */
[-C--:B------:R-:W-:Y:S02]  /*96a0*/  ISETP.GT.U32.AND P0, PT, R112, R134.reuse, PT ;  /* 0x000000867000720c */ /* 0x080fe40003f04070 */
[----:B------:R-:W-:Y:S02]  /*96b0*/  ISETP.GT.U32.AND.EX P2, PT, R109, RZ, PT, P2 ;  /* 0x000000ff6d00720c */ /* 0x000fe40003f44120 */
[----:B------:R-:W-:Y:S02]  /*96c0*/  SEL R112, RZ, 0x7fff8, !P4 ;  /* 0x0007fff8ff707807 */ /* 0x000fe40006000000 */
[----:B------:R-:W-:Y:S02]  /*96d0*/  ISETP.GT.U32.AND P4, PT, R110, R134, PT ;  /* 0x000000866e00720c */ /* 0x000fe40003f84070 */
[----:B------:R-:W-:Y:S02]  /*96e0*/  SEL R124, RZ, 0x1, !P3 ;  /* 0x00000001ff7c7807 */ /* 0x000fe40005800000 */
[----:B------:R-:W-:-:S02]  /*96f0*/  ISETP.GT.U32.AND.EX P5, PT, R108, RZ, PT, P5 ;  /* 0x000000ff6c00720c */ /* 0x000fc40003fa4150 */
[-C--:B------:R-:W-:Y:S02]  /*9700*/  ISETP.GT.U32.AND P3, PT, R97, R134.reuse, PT ;  /* 0x000000866100720c */ /* 0x080fe40003f64070 */
[----:B------:R-:W-:Y:S02]  /*9710*/  SEL R97, RZ, 0x1fffe, !P2 ;  /* 0x0001fffeff617807 */ /* 0x000fe40005000000 */
[----:B------:R-:W-:Y:S02]  /*9720*/  ISETP.GT.U32.AND.EX P1, PT, R107, RZ, PT, P1 ;  /* 0x000000ff6b00720c */ /* 0x000fe40003f24110 */
[----:B------:R-:W-:Y:S02]  /*9730*/  ISETP.GT.U32.AND P2, PT, R103, R134, PT ;  /* 0x000000866700720c */ /* 0x000fe40003f44070 */
[----:B------:R-:W-:Y:S02]  /*9740*/  SEL R103, RZ, 0x4, !P5 ;  /* 0x00000004ff677807 */ /* 0x000fe40006800000 */
[----:B------:R-:W-:-:S02]  /*9750*/  ISETP.GT.U32.AND.EX P4, PT, R106, RZ, PT, P4 ;  /* 0x000000ff6a00720c */ /* 0x000fc40003f84140 */
[-C--:B------:R-:W-:Y:S02]  /*9760*/  ISETP.GT.U32.AND P5, PT, R105, R134.reuse, PT ;  /* 0x000000866900720c */ /* 0x080fe40003fa4070 */
[----:B------:R-:W-:Y:S02]  /*9770*/  SEL R110, RZ, 0x7fff8, !P1 ;  /* 0x0007fff8ff6e7807 */ /* 0x000fe40004800000 */
[----:B------:R-:W-:Y:S02]  /*9780*/  ISETP.GT.U32.AND P1, PT, R104, R134, PT ;  /* 0x000000866800720c */ /* 0x000fe40003f24070 */
[----:B------:R-:W-:Y:S02]  /*9790*/  ISETP.GT.U32.AND.EX P3, PT, R102, RZ, PT, P3 ;  /* 0x000000ff6600720c */ /* 0x000fe40003f64130 */
[----:B------:R-:W-:Y:S02]  /*97a0*/  SEL R113, RZ, 0x1fffe, !P4 ;  /* 0x0001fffeff717807 */ /* 0x000fe40006000000 */
[----:B------:R-:W-:-:S02]  /*97b0*/  ISETP.GT.U32.AND.EX P2, PT, R101, RZ, PT, P2 ;  /* 0x000000ff6500720c */ /* 0x000fc40003f44120 */
[-C--:B------:R-:W-:Y:S02]  /*97c0*/  ISETP.GT.U32.AND P4, PT, R91, R134.reuse, PT ;  /* 0x000000865b00720c */ /* 0x080fe40003f84070 */
[----:B------:R-:W-:Y:S02]  /*97d0*/  ISETP.GT.U32.AND.EX P5, PT, R100, RZ, PT, P5 ;  /* 0x000000ff6400720c */ /* 0x000fe40003fa4150 */
[----:B------:R-:W-:Y:S02]  /*97e0*/  ISETP.GT.U32.AND.EX P1, PT, R98, RZ, PT, P1 ;  /* 0x000000ff6200720c */ /* 0x000fe40003f24110 */
[----:B------:R-:W-:Y:S02]  /*97f0*/  SEL R91, RZ, 0x4, !P3 ;  /* 0x00000004ff5b7807 */ /* 0x000fe40005800000 */
[----:B------:R-:W-:Y:S02]  /*9800*/  SEL R108, RZ, 0x7fff8, !P2 ;  /* 0x0007fff8ff6c7807 */ /* 0x000fe40005000000 */
[----:B------:R-:W-:-:S02]  /*9810*/  ISETP.GT.U32.AND P3, PT, R99, R134, PT ;  /* 0x000000866300720c */ /* 0x000fc40003f64070 */
[-C--:B------:R-:W-:Y:S02]  /*9820*/  ISETP.GT.U32.AND P2, PT, R96, R134.reuse, PT ;  /* 0x000000866000720c */ /* 0x080fe40003f44070 */
[----:B------:R-:W-:Y:S02]  /*9830*/  SEL R122, RZ, 0x1, !P5 ;  /* 0x00000001ff7a7807 */ /* 0x000fe40006800000 */
[----:B------:R-:W-:Y:S02]  /*9840*/  ISETP.GT.U32.AND.EX P4, PT, R95, RZ, PT, P4 ;  /* 0x000000ff5f00720c */ /* 0x000fe40003f84140 */
[-C--:B------:R-:W-:Y:S02]  /*9850*/  ISETP.GT.U32.AND P5, PT, R87, R134.reuse, PT ;  /* 0x000000865700720c */ /* 0x080fe40003fa4070 */
[----:B------:R-:W-:Y:S02]  /*9860*/  SEL R87, RZ, 0x1fffe, !P1 ;  /* 0x0001fffeff577807 */ /* 0x000fe40004800000 */
[----:B------:R-:W-:Y:S01]  /*9870*/  ISETP.GT.U32.AND P1, PT, R90, R134, PT ;  /* 0x000000865a00720c */ /* 0x000fe20003f24070 */
[----:B------:R-:W-:Y:S01]  /*9880*/  UMOV UR4, 0x1 ;  /* 0x0000000100047882 */ /* 0x000fe20000000000 */
[----:B------:R-:W-:-:S02]  /*9890*/  ISETP.GT.U32.AND.EX P3, PT, R94, RZ, PT, P3 ;  /* 0x000000ff5e00720c */ /* 0x000fc40003f64130 */
[----:B------:R-:W-:Y:S02]  /*98a0*/  SEL R90, RZ, 0x4, !P4 ;  /* 0x00000004ff5a7807 */ /* 0x000fe40006000000 */
[----:B------:R-:W-:Y:S02]  /*98b0*/  ISETP.GT.U32.AND.EX P2, PT, R92, RZ, PT, P2 ;  /* 0x000000ff5c00720c */ /* 0x000fe40003f44120 */
[----:B------:R-:W-:Y:S02]  /*98c0*/  ISETP.GT.U32.AND P4, PT, R89, R134, PT ;  /* 0x000000865900720c */ /* 0x000fe40003f84070 */
[----:B------:R-:W-:Y:S01]  /*98d0*/  LOP3.LUT R246, R133, 0x60, RZ, 0x3c, !PT ;  /* 0x0000006085f67812 */ /* 0x000fe200078e3cff */
[----:B------:R0:W-:Y:S01]  /*98e0*/  STS.U8 [R247+UR7+0xf600], R36 ;  /* 0x00f60024f7007988 */ /* 0x0001e20008000007 */
[----:B------:R-:W-:-:S04]  /*98f0*/  @!UP1 UIADD3 UR4, UPT, UPT, -UR4, 0x100000, URZ ;  /* 0x0010000004049890 */ /* 0x000fc8000fffe1ff */
[----:B------:R-:W-:Y:S02]  /*9900*/  @!UP1 USHF.L.U32 UR5, UR4, 0xb, URZ ;  /* 0x0000000b04059899 */ /* 0x000fe400080006ff */
[----:B------:R-:W-:Y:S01]  /*9910*/  @!UP1 USHF.L.U32 UR4, UR4, 0x1, URZ ;  /* 0x0000000104049899 */ /* 0x000fe200080006ff */
[----:B------:R-:W-:Y:S01]  /*9920*/  SEL R106, RZ, 0x7fff8, !P3 ;  /* 0x0007fff8ff6a7807 */ /* 0x000fe20005800000 */
[----:B------:R0:W-:Y:S01]  /*9930*/  STS.U8 [R247+UR7+0xfa00], R35 ;  /* 0x00fa0023f7007988 */ /* 0x0001e20008000007 */
[----:B------:R-:W-:Y:S02]  /*9940*/  ISETP.GT.U32.AND.EX P5, PT, R88, RZ, PT, P5 ;  /* 0x000000ff5800720c */ /* 0x000fe40003fa4150 */
[----:B------:R-:W-:Y:S01]  /*9950*/  SEL R121, RZ, 0x1, !P2 ;  /* 0x00000001ff797807 */ /* 0x000fe20005000000 */
[----:B------:R0:W-:Y:S01]  /*9960*/  STS.U8 [R247+UR7+0xfe00], R34 ;  /* 0x00fe0022f7007988 */ /* 0x0001e20008000007 */
[----:B------:R-:W-:Y:S02]  /*9970*/  ISETP.GT.U32.AND.EX P1, PT, R85, RZ, PT, P1 ;  /* 0x000000ff5500720c */ /* 0x000fe40003f24110 */
[-C--:B------:R-:W-:Y:S01]  /*9980*/  ISETP.GT.U32.AND P3, PT, R86, R134.reuse, PT ;  /* 0x000000865600720c */ /* 0x080fe20003f64070 */
[----:B------:R0:W-:Y:S01]  /*9990*/  STS.U8 [R246+UR7+0xe300], R33 ;  /* 0x00e30021f6007988 */ /* 0x0001e20008000007 */
[----:B------:R-:W-:-:S02]  /*99a0*/  ISETP.GT.U32.AND P2, PT, R84, R134, PT ;  /* 0x000000865400720c */ /* 0x000fc40003f44070 */
[----:B------:R-:W-:Y:S01]  /*99b0*/  ISETP.GT.U32.AND.EX P4, PT, R82, RZ, PT, P4 ;  /* 0x000000ff5200720c */ /* 0x000fe20003f84140 */
[----:B--2---:R0:W-:Y:S01]  /*99c0*/  STS.U8 [R246+UR7+0xe700], R32 ;  /* 0x00e70020f6007988 */ /* 0x0041e20008000007 */
[----:B------:R-:W-:Y:S02]  /*99d0*/  SEL R109, RZ, 0x1fffe, !P5 ;  /* 0x0001fffeff6d7807 */ /* 0x000fe40006800000 */
[----:B------:R-:W-:Y:S01]  /*99e0*/  SEL R82, RZ, 0x4, !P1 ;  /* 0x00000004ff527807 */ /* 0x000fe20004800000 */
[----:B---3--:R0:W-:Y:S01]  /*99f0*/  STS.U8 [R246+UR7+0xeb00], R31 ;  /* 0x00eb001ff6007988 */ /* 0x0081e20008000007 */
[-C--:B------:R-:W-:Y:S01]  /*9a00*/  ISETP.GT.U32.AND P5, PT, R81, R134.reuse, PT ;  /* 0x000000865100720c */ /* 0x080fe20003fa4070 */
[----:B------:R-:W-:Y:S01]  /*9a10*/  VOTEU.ALL UP3, P6 ;  /* 0x0000000000ff7886 */ /* 0x000fe20003060000 */
[----:B------:R-:W-:Y:S01]  /*9a20*/  ISETP.GT.U32.AND P1, PT, R67, R134, PT ;  /* 0x000000864300720c */ /* 0x000fe20003f24070 */
[----:B------:R0:W-:Y:S01]  /*9a30*/  STS.U8 [R246+UR7+0xef00], R30 ;  /* 0x00ef001ef6007988 */ /* 0x0001e20008000007 */
[----:B------:R-:W-:-:S02]  /*9a40*/  ISETP.GT.U32.AND.EX P3, PT, R80, RZ, PT, P3 ;  /* 0x000000ff5000720c */ /* 0x000fc40003f64130 */
[----:B------:R-:W-:Y:S01]  /*9a50*/  SEL R104, RZ, 0x7fff8, !P4 ;  /* 0x0007fff8ff687807 */ /* 0x000fe20006000000 */
[----:B------:R0:W-:Y:S01]  /*9a60*/  STS.U8 [R246+UR7+0xf300], R29 ;  /* 0x00f3001df6007988 */ /* 0x0001e20008000007 */
[----:B------:R-:W-:Y:S02]  /*9a70*/  ISETP.GT.U32.AND.EX P2, PT, R66, RZ, PT, P2 ;  /* 0x000000ff4200720c */ /* 0x000fe40003f44120 */
[----:B------:R-:W-:Y:S01]  /*9a80*/  ISETP.GT.U32.AND P4, PT, R65, R134, PT ;  /* 0x000000864100720c */ /* 0x000fe20003f84070 */
[----:B------:R0:W-:Y:S01]  /*9a90*/  STS.U8 [R246+UR7+0xf700], R28 ;  /* 0x00f7001cf6007988 */ /* 0x0001e20008000007 */
[----:B------:R-:W-:Y:S02]  /*9aa0*/  SEL R120, RZ, 0x1, !P3 ;  /* 0x00000001ff787807 */ /* 0x000fe40005800000 */
[----:B------:R-:W-:Y:S01]  /*9ab0*/  ISETP.GT.U32.AND.EX P5, PT, R64, RZ, PT, P5 ;  /* 0x000000ff4000720c */ /* 0x000fe20003fa4150 */
[----:B------:R0:W-:Y:S01]  /*9ac0*/  STS.U8 [R246+UR7+0xfb00], R27 ;  /* 0x00fb001bf6007988 */ /* 0x0001e20008000007 */
[----:B------:R-:W-:-:S02]  /*9ad0*/  SEL R107, RZ, 0x1fffe, !P2 ;  /* 0x0001fffeff6b7807 */ /* 0x000fc40005000000 */
[----:B------:R-:W-:Y:S01]  /*9ae0*/  ISETP.GT.U32.AND.EX P1, PT, R62, RZ, PT, P1 ;  /* 0x000000ff3e00720c */ /* 0x000fe20003f24110 */
[----:B------:R0:W-:Y:S01]  /*9af0*/  STS.U8 [R246+UR7+0xff00], R26 ;  /* 0x00ff001af6007988 */ /* 0x0001e20008000007 */
[-C--:B------:R-:W-:Y:S02]  /*9b00*/  ISETP.GT.U32.AND P3, PT, R63, R134.reuse, PT ;  /* 0x000000863f00720c */ /* 0x080fe40003f64070 */
[----:B------:R-:W-:Y:S01]  /*9b10*/  ISETP.GT.U32.AND P2, PT, R61, R134, PT ;  /* 0x000000863d00720c */ /* 0x000fe20003f44070 */
[----:B------:R1:W-:Y:S06]  /*9b20*/  MEMBAR.ALL.CTA ;  /* 0x0000000000007992 */ /* 0x0003ec0000008000 */
[----:B-1----:R-:W-:Y:S01]  /*9b30*/  FENCE.VIEW.ASYNC.S ;  /* 0x00000000000073c6 */ /* 0x002fe20000000000 */
[----:B------:R-:W-:-:S03]  /*9b40*/  ISETP.GT.U32.AND.EX P4, PT, R60, RZ, PT, P4 ;  /* 0x000000ff3c00720c */ /* 0x000fc60003f84140 */
[----:B------:R-:W1:Y:S02]  /*9b50*/  FENCE.VIEW.ASYNC.S ;  /* 0x00000000000073c6 */ /* 0x000e640000000000 */
[----:B-1----:R0:W1:Y:S01]  /*9b60*/  @!UP3 SYNCS.EXCH.64 URZ, [UR7+0x12010], UR4 ;  /* 0x0120100407ffb5b2 */ /* 0x0020620008000100 */
[----:B------:R-:W-:Y:S02]  /*9b70*/  SEL R95, RZ, 0x4, !P5 ;  /* 0x00000004ff5f7807 */ /* 0x000fe40006800000 */
[----:B------:R-:W-:Y:S01]  /*9b80*/  SEL R102, RZ, 0x7fff8, !P1 ;  /* 0x0007fff8ff667807 */ /* 0x000fe20004800000 */
[----:B-1----:R-:W-:Y:S01]  /*9b90*/  BAR.SYNC.DEFER_BLOCKING 0x0 ;  /* 0x0000000000007b1d */ /* 0x002fe20000010000 */
[-C--:B------:R-:W-:Y:S02]  /*9ba0*/  ISETP.GT.U32.AND P5, PT, R59, R134.reuse, PT ;  /* 0x000000863b00720c */ /* 0x080fe40003fa4070 */
[----:B------:R-:W-:Y:S02]  /*9bb0*/  ISETP.GT.U32.AND P1, PT, R57, R134, PT ;  /* 0x000000863900720c */ /* 0x000fe40003f24070 */
[----:B------:R-:W-:-:S02]  /*9bc0*/  ISETP.GT.U32.AND.EX P3, PT, R58, RZ, PT, P3 ;  /* 0x000000ff3a00720c */ /* 0x000fc40003f64130 */
[----:B------:R-:W-:Y:S02]  /*9bd0*/  SEL R119, RZ, 0x1, !P4 ;  /* 0x00000001ff777807 */ /* 0x000fe40006000000 */
[----:B------:R-:W-:Y:S02]  /*9be0*/  ISETP.GT.U32.AND.EX P2, PT, R56, RZ, PT, P2 ;  /* 0x000000ff3800720c */ /* 0x000fe40003f44120 */
[----:B------:R-:W-:Y:S02]  /*9bf0*/  ISETP.GT.U32.AND P4, PT, R55, R134, PT ;  /* 0x000000863700720c */ /* 0x000fe40003f84070 */
[----:B------:R-:W-:Y:S02]  /*9c00*/  SEL R105, RZ, 0x1fffe, !P3 ;  /* 0x0001fffeff697807 */ /* 0x000fe40005800000 */
[----:B------:R-:W-:Y:S02]  /*9c10*/  ISETP.GT.U32.AND.EX P5, PT, R54, RZ, PT, P5 ;  /* 0x000000ff3600720c */ /* 0x000fe40003fa4150 */
[----:B------:R-:W-:-:S02]  /*9c20*/  SEL R88, RZ, 0x4, !P2 ;  /* 0x00000004ff587807 */ /* 0x000fc40005000000 */
[----:B------:R-:W-:Y:S02]  /*9c30*/  ISETP.GT.U32.AND.EX P1, PT, R52, RZ, PT, P1 ;  /* 0x000000ff3400720c */ /* 0x000fe40003f24110 */
[-C--:B------:R-:W-:Y:S02]  /*9c40*/  ISETP.GT.U32.AND P3, PT, R53, R134.reuse, PT ;  /* 0x000000863500720c */ /* 0x080fe40003f64070 */
[----:B------:R-:W-:Y:S02]  /*9c50*/  ISETP.GT.U32.AND P2, PT, R51, R134, PT ;  /* 0x000000863300720c */ /* 0x000fe40003f44070 */
[----:B------:R-:W-:Y:S02]  /*9c60*/  ISETP.GT.U32.AND.EX P4, PT, R50, RZ, PT, P4 ;  /* 0x000000ff3200720c */ /* 0x000fe40003f84140 */
[----:B------:R-:W-:Y:S02]  /*9c70*/  SEL R100, RZ, 0x7fff8, !P5 ;  /* 0x0007fff8ff647807 */ /* 0x000fe40006800000 */
[----:B------:R-:W-:-:S02]  /*9c80*/  SEL R118, RZ, 0x1, !P1 ;  /* 0x00000001ff767807 */ /* 0x000fc40004800000 */
[-C--:B------:R-:W-:Y:S02]  /*9c90*/  ISETP.GT.U32.AND P5, PT, R49, R134.reuse, PT ;  /* 0x000000863100720c */ /* 0x080fe40003fa4070 */
[-C--:B------:R-:W-:Y:S02]  /*9ca0*/  ISETP.GT.U32.AND P1, PT, R48, R134.reuse, PT ;  /* 0x000000863000720c */ /* 0x080fe40003f24070 */
[----:B------:R-:W-:Y:S02]  /*9cb0*/  ISETP.GT.U32.AND.EX P3, PT, R47, RZ, PT, P3 ;  /* 0x000000ff2f00720c */ /* 0x000fe40003f64130 */
[----:B------:R-:W-:Y:S02]  /*9cc0*/  SEL R85, RZ, 0x1fffe, !P4 ;  /* 0x0001fffeff557807 */ /* 0x000fe40006000000 */
[----:B------:R-:W-:Y:S02]  /*9cd0*/  ISETP.GT.U32.AND.EX P2, PT, R46, RZ, PT, P2 ;  /* 0x000000ff2e00720c */ /* 0x000fe40003f44120 */
[----:B------:R-:W-:-:S02]  /*9ce0*/  ISETP.GT.U32.AND P4, PT, R45, R134, PT ;  /* 0x000000862d00720c */ /* 0x000fc40003f84070 */
[----:B------:R-:W-:Y:S02]  /*9cf0*/  SEL R89, RZ, 0x4, !P3 ;  /* 0x00000004ff597807 */ /* 0x000fe40005800000 */
[----:B------:R-:W-:Y:S02]  /*9d00*/  ISETP.GT.U32.AND.EX P5, PT, R42, RZ, PT, P5 ;  /* 0x000000ff2a00720c */ /* 0x000fe40003fa4150 */
[----:B------:R-:W-:Y:S02]  /*9d10*/  ISETP.GT.U32.AND.EX P1, PT, R43, RZ, PT, P1 ;  /* 0x000000ff2b00720c */ /* 0x000fe40003f24110 */
[----:B------:R-:W-:Y:S02]  /*9d20*/  SEL R98, RZ, 0x7fff8, !P2 ;  /* 0x0007fff8ff627807 */ /* 0x000fe40005000000 */
[-C--:B------:R-:W-:Y:S02]  /*9d30*/  ISETP.GT.U32.AND P3, PT, R44, R134.reuse, PT ;  /* 0x000000862c00720c */ /* 0x080fe40003f64070 */
[----:B------:R-:W-:-:S02]  /*9d40*/  ISETP.GT.U32.AND P2, PT, R41, R134, PT ;  /* 0x000000862900720c */ /* 0x000fc40003f44070 */
[----:B------:R-:W-:Y:S02]  /*9d50*/  ISETP.GT.U32.AND.EX P4, PT, R39, RZ, PT, P4 ;  /* 0x000000ff2700720c */ /* 0x000fe40003f84140 */
[----:B------:R-:W-:Y:S02]  /*9d60*/  SEL R117, RZ, 0x1, !P5 ;  /* 0x00000001ff757807 */ /* 0x000fe40006800000 */
[----:B------:R-:W-:Y:S02]  /*9d70*/  SEL R101, RZ, 0x1fffe, !P1 ;  /* 0x0001fffeff657807 */ /* 0x000fe40004800000 */
[-C--:B------:R-:W-:Y:S02]  /*9d80*/  ISETP.GT.U32.AND P5, PT, R40, R134.reuse, PT ;  /* 0x000000862800720c */ /* 0x080fe40003fa4070 */
[----:B------:R-:W-:Y:S02]  /*9d90*/  ISETP.GT.U32.AND P1, PT, R25, R134, PT ;  /* 0x000000861900720c */ /* 0x000fe40003f24070 */
[----:B------:R-:W-:-:S02]  /*9da0*/  ISETP.GT.U32.AND.EX P3, PT, R38, RZ, PT, P3 ;  /* 0x000000ff2600720c */ /* 0x000fc40003f64130 */
[----:B------:R-:W-:Y:S02]  /*9db0*/  ISETP.GT.U32.AND.EX P2, PT, R37, RZ, PT, P2 ;  /* 0x000000ff2500720c */ /* 0x000fe40003f44120 */
[----:B------:R-:W-:Y:S01]  /*9dc0*/  SEL R84, RZ, 0x4, !P4 ;  /* 0x00000004ff547807 */ /* 0x000fe20006000000 */
[----:B0-----:R-:W-:Y:S10]  /*9dd0*/  BRA.U UP2, `(.L_x_15) ;  /* 0x00000001028c7547 */ /* 0x001ff4000b800000 */
[----:B------:R-:W-:Y:S01]  /*9de0*/  UMOV UR56, 0x0 ;  /* 0x0000000000387882 */ /* 0x000fe20000000000 */
[----:B------:R-:W-:Y:S01]  /*9df0*/  UMOV UR57, 0x8108010 ;  /* 0x0810801000397882 */ /* 0x000fe20000000000 */
[----:B------:R-:W-:Y:S01]  /*9e00*/  UIADD3 UR74, UPT, UPT, UR8, 0x140, URZ ;  /* 0x00000140084a7890 */ /* 0x000fe2000fffe0ff */
[----:B------:R-:W-:Y:S01]  /*9e10*/  UMOV UR60, UR18 ;  /* 0x00000012003c7c82 */ /* 0x000fe20008000000 */
[----:B------:R-:W-:Y:S01]  /*9e20*/  UMOV UR61, 0x40004040 ;  /* 0x40004040003d7882 */ /* 0x000fe20000000000 */
[----:B------:R-:W-:Y:S01]  /*9e30*/  UIADD3 UR75, UPT, UPT, UR8, 0x140, URZ ;  /* 0x00000140084b7890 */ /* 0x000fe2000fffe0ff */
[----:B------:R0:W-:Y:S01]  /*9e40*/  UTCQMMA gdesc[UR60], gdesc[UR22], tmem[UR10], tmem[UR56], idesc[UR57], !UPT ;  /* 0x00ff38163c0075ea */ /* 0x0001e2000f80030a */
[----:B------:R-:W-:Y:S02]  /*9e50*/  UIADD3 UR76, UPT, UPT, UR8, 0x140, URZ ;  /* 0x00000140084c7890 */ /* 0x000fe4000fffe0ff */
[----:B------:R-:W-:Y:S01]  /*9e60*/  UIADD3 UR4, UPT, UPT, UR7, 0x12010, URZ ;  /* 0x0001201007047890 */ /* 0x000fe2000fffe0ff */
[----:B------:R-:W-:Y:S01]  /*9e70*/  UMOV UR72, 0x0 ;  /* 0x0000000000487882 */ /* 0x000fe20000000000 */
[----:B------:R-:W-:Y:S01]  /*9e80*/  UMOV UR73, 0x8108010 ;  /* 0x0810801000497882 */ /* 0x000fe20000000000 */
[----:B------:R-:W-:Y:S01]  /*9e90*/  UMOV UR70, 0x0 ;  /* 0x0000000000467882 */ /* 0x000fe20000000000 */
[----:B------:R-:W-:Y:S01]  /*9ea0*/  UMOV UR71, 0x8108010 ;  /* 0x0810801000477882 */ /* 0x000fe20000000000 */
[----:B------:R-:W-:Y:S01]  /*9eb0*/  UMOV UR68, 0x0 ;  /* 0x0000000000447882 */ /* 0x000fe20000000000 */
[----:B0-----:R-:W-:Y:S01]  /*9ec0*/  UIADD3 UR56, UPT, UPT, UR8, 0x140, URZ ;  /* 0x0000014008387890 */ /* 0x001fe2000fffe0ff */
[----:B------:R-:W-:Y:S01]  /*9ed0*/  UMOV UR60, 0x0 ;  /* 0x00000000003c7882 */ /* 0x000fe20000000000 */
[----:B------:R-:W-:Y:S01]  /*9ee0*/  UMOV UR61, 0x8108010 ;  /* 0x08108010003d7882 */ /* 0x000fe20000000000 */
[----:B------:R-:W-:Y:S01]  /*9ef0*/  UMOV UR69, 0x8108010 ;  /* 0x0810801000457882 */ /* 0x000fe20000000000 */
[----:B------:R0:W-:Y:S01]  /*9f00*/  UTCQMMA gdesc[UR24], gdesc[UR26], tmem[UR10], tmem[UR60], idesc[UR61], UPT ;  /* 0x00ff3c1a180075ea */ /* 0x0001e2000b80030a */
[----:B------:R0:W-:Y:S01]  /*9f10*/  UTCQMMA gdesc[UR28], gdesc[UR50], tmem[UR10], tmem[UR72], idesc[UR73], UPT ;  /* 0x00ff48321c0075ea */ /* 0x0001e2000b80030a */
[----:B------:R-:W-:Y:S01]  /*9f20*/  UMOV UR58, 0x0 ;  /* 0x00000000003a7882 */ /* 0x000fe20000000000 */
[----:B------:R-:W-:Y:S01]  /*9f30*/  UMOV UR59, 0x8108010 ;  /* 0x08108010003b7882 */ /* 0x000fe20000000000 */
[----:B------:R0:W-:Y:S01]  /*9f40*/  UTCQMMA gdesc[UR30], gdesc[UR52], tmem[UR10], tmem[UR70], idesc[UR71], UPT ;  /* 0x00ff46341e0075ea */ /* 0x0001e2000b80030a */
[----:B------:R-:W-:Y:S01]  /*9f50*/  UMOV UR62, 0x0 ;  /* 0x00000000003e7882 */ /* 0x000fe20000000000 */
[----:B------:R-:W-:Y:S01]  /*9f60*/  UMOV UR63, 0x8108010 ;  /* 0x08108010003f7882 */ /* 0x000fe20000000000 */
[----:B------:R-:W-:Y:S01]  /*9f70*/  UMOV UR5, URZ ;  /* 0x000000ff00057c82 */ /* 0x000fe20008000000 */
[----:B------:R0:W-:Y:S01]  /*9f80*/  UTCQMMA gdesc[UR32], gdesc[UR22], tmem[UR74], tmem[UR68], idesc[UR69], !UPT ;  /* 0x00ff4416200075ea */ /* 0x0001e2000f80034a */
[----:B------:R-:W-:Y:S01]  /*9f90*/  UMOV UR66, 0x0 ;  /* 0x0000000000427882 */ /* 0x000fe20000000000 */
[----:B------:R-:W-:Y:S01]  /*9fa0*/  UMOV UR67, 0x8108010 ;  /* 0x0810801000437882 */ /* 0x000fe20000000000 */
[----:B------:R0:W-:Y:S01]  /*9fb0*/  UTCQMMA gdesc[UR34], gdesc[UR26], tmem[UR75], tmem[UR58], idesc[UR59], UPT ;  /* 0x00ff3a1a220075ea */ /* 0x0001e2000b80034b */
[----:B------:R-:W-:Y:S01]  /*9fc0*/  UMOV UR4, UR4 ;  /* 0x0000000400047c82 */ /* 0x000fe20008000000 */
[----:B------:R0:W-:Y:S01]  /*9fd0*/  UTCQMMA gdesc[UR36], gdesc[UR50], tmem[UR76], tmem[UR62], idesc[UR63], UPT ;  /* 0x00ff3e32240075ea */ /* 0x0001e2000b80034c */
[----:B------:R0:W-:Y:S01]  /*9fe0*/  UTCQMMA gdesc[UR38], gdesc[UR52], tmem[UR56], tmem[UR66], idesc[UR67], UPT ;  /* 0x00ff4234260075ea */ /* 0x0001e2000b800338 */
[----:B------:R0:W-:Y:S01]  /*9ff0*/  UTCBAR [UR4], URZ ;  /* 0x000000ff040073e9 */ /* 0x0001e200080000ff */
[----:B------:R-:W-:Y:S01]  /*a000*/  NOP ;  /* 0x0000000000007918 */ /* 0x000fe20000000000 */
.L_x_15:
[----:B------:R-:W1:Y:S01]  /*a010*/  SYNCS.PHASECHK.TRANS64.TRYWAIT P4, [UR7+0x12010], RZ ;  /* 0x012010ffff0075a7 */ /* 0x000e620008081107 */
[----:B------:R-:W-:Y:S02]  /*a020*/  SEL R96, RZ, 0x7fff8, !P3 ;  /* 0x0007fff8ff607807 */ /* 0x000fe40005800000 */
[----:B------:R-:W-:Y:S02]  /*a030*/  SEL R99, RZ, 0x1, !P2 ;  /* 0x00000001ff637807 */ /* 0x000fe40005000000 */
[-C--:B------:R-:W-:Y:S02]  /*a040*/  ISETP.GT.U32.AND P3, PT, R24, R134.reuse, PT ;  /* 0x000000861800720c */ /* 0x080fe40003f64070 */
[----:B------:R-:W-:Y:S02]  /*a050*/  ISETP.GT.U32.AND P2, PT, R21, R134, PT ;  /* 0x000000861500720c */ /* 0x000fe40003f44070 */
[----:B------:R-:W-:Y:S02]  /*a060*/  ISETP.GT.U32.AND.EX P5, PT, R23, RZ, PT, P5 ;  /* 0x000000ff1700720c */ /* 0x000fe40003fa4150 */
[----:B------:R-:W-:-:S02]  /*a070*/  ISETP.GT.U32.AND.EX P1, PT, R22, RZ, PT, P1 ;  /* 0x000000ff1600720c */ /* 0x000fc40003f24110 */
[----:B------:R-:W-:Y:S02]  /*a080*/  ISETP.GT.U32.AND.EX P3, PT, R20, RZ, PT, P3 ;  /* 0x000000ff1400720c */ /* 0x000fe40003f64130 */
[----:B------:R-:W-:Y:S02]  /*a090*/  ISETP.GT.U32.AND.EX P2, PT, R18, RZ, PT, P2 ;  /* 0x000000ff1200720c */ /* 0x000fe40003f44120 */
[----:B------:R-:W-:Y:S02]  /*a0a0*/  SEL R116, RZ, 0x1fffe, !P5 ;  /* 0x0001fffeff747807 */ /* 0x000fe40006800000 */
[----:B------:R-:W-:Y:S02]  /*a0b0*/  SEL R81, RZ, 0x4, !P1 ;  /* 0x00000004ff517807 */ /* 0x000fe40004800000 */
[----:B------:R-:W-:Y:S02]  /*a0c0*/  SEL R94, RZ, 0x7fff8, !P3 ;  /* 0x0007fff8ff5e7807 */ /* 0x000fe40005800000 */
[----:B------:R-:W-:-:S02]  /*a0d0*/  SEL R111, RZ, 0x1fffe, !P2 ;  /* 0x0001fffeff6f7807 */ /* 0x000fc40005000000 */
[-C--:B------:R-:W-:Y:S02]  /*a0e0*/  ISETP.GT.U32.AND P5, PT, R19, R134.reuse, PT ;  /* 0x000000861300720c */ /* 0x080fe40003fa4070 */
[-C--:B------:R-:W-:Y:S02]  /*a0f0*/  ISETP.GT.U32.AND P1, PT, R17, R134.reuse, PT ;  /* 0x000000861100720c */ /* 0x080fe40003f24070 */
        /* <DEDUP_REMOVED lines=13> */
[----:B------:R-:W-:Y:S01]  /*a1d0*/  ISETP.GT.U32.AND P2, PT, R4, R134, PT ;  /* 0x000000860400720c */ /* 0x000fe20003f44070 */
[----:B-1----:R-:W-:-:S12]  /*a1e0*/  @!P4 BRA `(.L_x_16) ;  /* 0x0000008c0004c947 */ /* 0x002fd80003800000 */
.L_x_24:
[----:B------:R-:W-:Y:S01]  /*a1f0*/  ISETP.GT.U32.AND P4, PT, R5, R134, PT ;  /* 0x000000860500720c */ /* 0x000fe20003f84070 */
[----:B------:R-:W-:Y:S01]  /*a200*/  BAR.SYNC.DEFER_BLOCKING 0x0 ;  /* 0x0000000000007b1d */ /* 0x000fe20000010000 */
[----:B------:R-:W-:Y:S01]  /*a210*/  ISETP.GT.U32.AND.EX P3, PT, R7, RZ, PT, P3 ;  /* 0x000000ff0700720c */ /* 0x000fe20003f64130 */
[----:B------:R-:W-:Y:S01]  /*a220*/  IMAD.IADD R101, R117, 0x1, R101 ;  /* 0x0000000175657824 */ /* 0x000fe200078e0265 */
[----:B------:R-:W-:Y:S01]  /*a230*/  ISETP.GT.U32.AND.EX P2, PT, R6, RZ, PT, P2 ;  /* 0x000000ff0600720c */ /* 0x000fe20003f44120 */
[----:B------:R-:W-:Y:S01]  /*a240*/  IMAD.IADD R87, R122, 0x1, R87 ;  /* 0x000000017a577824 */ /* 0x000fe200078e0257 */
[----:B------:R-:W-:Y:S01]  /*a250*/  ISETP.GT.U32.AND.EX P0, PT, R130, RZ, PT, P0 ;  /* 0x000000ff8200720c */ /* 0x000fe20003f04100 */
[----:B------:R-:W-:Y:S01]  /*a260*/  IMAD.IADD R125, R125, 0x1, R126 ;  /* 0x000000017d7d7824 */ /* 0x000fe200078e027e */
[----:B------:R-:W-:Y:S01]  /*a270*/  ISETP.GT.U32.AND.EX P5, PT, R128, RZ, PT, P5 ;  /* 0x000000ff8000720c */ /* 0x000fe20003fa4150 */
[----:B------:R-:W1:Y:S01]  /*a280*/  LDTM.x64 R4, tmem[UR11] ;  /* 0x0000000b000479ee */ /* 0x000e620008340000 */
[----:B------:R-:W-:Y:S01]  /*a290*/  IMAD.IADD R109, R121, 0x1, R109 ;  /* 0x00000001796d7824 */ /* 0x000fe200078e026d */
[----:B------:R-:W-:Y:S01]  /*a2a0*/  LOP3.LUT R101, R101, 0x3, RZ, 0xc0, !PT ;  /* 0x0000000365657812 */ /* 0x000fe200078ec0ff */
        /* <DEDUP_REMOVED lines=9> */
[----:B------:R-:W-:Y:S01]  /*a340*/  ISETP.GT.U32.AND.EX P4, PT, R245, RZ, PT, P4 ;  /* 0x000000fff500720c */ /* 0x000fe20003f84140 */
[----:B------:R-:W-:Y:S01]  /*a350*/  IMAD.IADD R107, R120, 0x1, R107 ;  /* 0x00000001786b7824 */ /* 0x000fe200078e026b */
[----:B------:R-:W-:Y:S01]  /*a360*/  IADD3 R89, PT, PT, R101, R98, R89 ;  /* 0x0000006265597210 */ /* 0x000fe20007ffe059 */
[----:B------:R-:W-:Y:S01]  /*a370*/  USHF.L.U32 UR65, UR65, 0x1f, URZ ;  /* 0x0000001f41417899 */ /* 0x000fe200080006ff */
[----:B------:R-:W-:Y:S01]  /*a380*/  IADD3 R87, PT, PT, R87, R108, R91 ;  /* 0x0000006c57577210 */ /* 0x000fe20007ffe05b */
[----:B------:R-:W2:Y:S01]  /*a390*/  @!P6 SYNCS.CCTL.IV [UR7+0x12010] ;  /* 0x01201000ff00e9b1 */ /* 0x000ea20008000007 */
[----:B------:R-:W-:Y:S01]  /*a3a0*/  IADD3 R93, PT, PT, R125, R114, R93 ;  /* 0x000000727d5d7210 */ /* 0x000fe20007ffe05d */
[----:B------:R-:W-:Y:S01]  /*a3b0*/  NOP ;  /* 0x0000000000007918 */ /* 0x000fe20000000000 */
[----:B------:R-:W-:Y:S01]  /*a3c0*/  IADD3 R90, PT, PT, R109, R106, R90 ;  /* 0x0000006a6d5a7210 */ /* 0x000fe20007ffe05a */
[----:B0-----:R-:W-:Y:S01]  /*a3d0*/  USHF.R.S32.HI UR4, URZ, 0x1f, UR64 ;  /* 0x0000001fff047899 */ /* 0x001fe20008011440 */
[----:B------:R-:W-:Y:S01]  /*a3e0*/  LOP3.LUT R85, R85, 0x3, RZ, 0xc0, !PT ;  /* 0x0000000355557812 */ /* 0x000fe200078ec0ff */
[----:B-1----:R-:W-:Y:S01]  /*a3f0*/  FMUL R5, R5, UR17 ;  /* 0x0000001105057c20 */ /* 0x002fe20008400000 */
[----:B------:R-:W-:Y:S01]  /*a400*/  FMUL R6, R6, UR17 ;  /* 0x0000001106067c20 */ /* 0x000fe20008400000 */
[----:B------:R-:W-:Y:S01]  /*a410*/  FMUL R7, R7, UR17 ;  /* 0x0000001107077c20 */ /* 0x000fe20008400000 */
[----:B------:R-:W-:Y:S01]  /*a420*/  FMUL R8, R8, UR17 ;  /* 0x0000001108087c20 */ /* 0x000fe20008400000 */
[----:B------:R-:W-:Y:S01]  /*a430*/  FMUL R9, R9, UR17 ;  /* 0x0000001109097c20 */ /* 0x000fe20008400000 */
[----:B------:R-:W-:Y:S01]  /*a440*/  FSEL R5, R5, -INF , !P2 ;  /* 0xff80000005057808 */ /* 0x000fe20005000000 */
[----:B------:R-:W-:Y:S01]  /*a450*/  FMUL R11, R11, UR17 ;  /* 0x000000110b0b7c20 */ /* 0x000fe20008400000 */
[-C--:B------:R-:W-:Y:S01]  /*a460*/  ISETP.GT.U32.AND P2, PT, R2, R134.reuse, PT ;  /* 0x000000860200720c */ /* 0x080fe20003f44070 */
[----:B------:R-:W-:Y:S01]  /*a470*/  FMUL R12, R12, UR17 ;  /* 0x000000110c0c7c20 */ /* 0x000fe20008400000 */
[----:B------:R-:W-:Y:S01]  /*a480*/  FSEL R6, R6, -INF , !P3 ;  /* 0xff80000006067808 */ /* 0x000fe20005800000 */
[----:B------:R-:W-:Y:S01]  /*a490*/  FMUL R10, R10, UR17 ;  /* 0x000000110a0a7c20 */ /* 0x000fe20008400000 */
[----:B------:R-:W-:Y:S01]  /*a4a0*/  SEL R2, RZ, 0x1, !P0 ;  /* 0x00000001ff027807 */ /* 0x000fe20004000000 */
[----:B------:R-:W-:Y:S01]  /*a4b0*/  FMUL R14, R14, UR17 ;  /* 0x000000110e0e7c20 */ /* 0x000fe20008400000 */
[----:B------:R-:W-:Y:S01]  /*a4c0*/  ISETP.GT.U32.AND P3, PT, R68, R134, PT ;  /* 0x000000864400720c */ /* 0x000fe20003f64070 */
[----:B------:R-:W-:Y:S01]  /*a4d0*/  FMUL R15, R15, UR17 ;  /* 0x000000110f0f7c20 */ /* 0x000fe20008400000 */
[----:B------:R-:W-:Y:S01]  /*a4e0*/  SEL R68, RZ, 0x1, !P5 ;  /* 0x00000001ff447807 */ /* 0x000fe20006800000 */
[----:B------:R-:W-:Y:S01]  /*a4f0*/  IMAD.IADD R2, R2, 0x1, R113 ;  /* 0x0000000102027824 */ /* 0x000fe200078e0271 */
[----:B------:R-:W-:Y:S01]  /*a500*/  ISETP.GT.U32.AND.EX P2, PT, R244, RZ, PT, P2 ;  /* 0x000000fff400720c */ /* 0x000fe20003f44120 */
[----:B------:R-:W-:Y:S01]  /*a510*/  FMUL R13, R13, UR17 ;  /* 0x000000110d0d7c20 */ /* 0x000fe20008400000 */
[----:B------:R-:W-:Y:S01]  /*a520*/  IADD3 R95, PT, PT, R105, R102, R95 ;  /* 0x00000066695f7210 */ /* 0x000fe20007ffe05f */
[----:B------:R-:W-:Y:S01]  /*a530*/  IMAD.IADD R111, R68, 0x1, R111 ;  /* 0x00000001446f7824 */ /* 0x000fe200078e026f */
[----:B------:R-:W-:Y:S01]  /*a540*/  LOP3.LUT R2, R2, 0x3, RZ, 0xc0, !PT ;  /* 0x0000000302027812 */ /* 0x000fe200078ec0ff */
[----:B------:R-:W-:Y:S01]  /*a550*/  IMAD.SHL.U32 R68, R89, 0x100, RZ ;  /* 0x0000010059447824 */ /* 0x000fe200078e00ff */
[----:B------:R-:W-:Y:S01]  /*a560*/  FSEL R7, R7, -INF , !P2 ;  /* 0xff80000007077808 */ /* 0x000fe20005000000 */
[----:B------:R-:W-:Y:S01]  /*a570*/  FMUL R16, R16, UR17 ;  /* 0x0000001110107c20 */ /* 0x000fe20008400000 */
[----:B------:R-:W-:Y:S01]  /*a580*/  ISETP.GT.U32.AND P2, PT, R69, R134, PT ;  /* 0x000000864500720c */ /* 0x000fe20003f44070 */
[----:B------:R-:W-:Y:S01]  /*a590*/  FMUL R17, R17, UR17 ;  /* 0x0000001111117c20 */ /* 0x000fe20008400000 */
[----:B------:R-:W-:Y:S01]  /*a5a0*/  LOP3.LUT R111, R111, 0x3, RZ, 0xc0, !PT ;  /* 0x000000036f6f7812 */ /* 0x000fe200078ec0ff */
[----:B------:R-:W-:Y:S01]  /*a5b0*/  FMUL R18, R18, UR17 ;  /* 0x0000001112127c20 */ /* 0x000fe20008400000 */
[----:B------:R-:W-:Y:S01]  /*a5c0*/  IADD3 R2, PT, PT, R2, R110, R103 ;  /* 0x0000006e02027210 */ /* 0x000fe20007ffe067 */
[----:B------:R-:W-:Y:S01]  /*a5d0*/  FMUL R19, R19, UR17 ;  /* 0x0000001113137c20 */ /* 0x000fe20008400000 */
[----:B------:R-:W-:Y:S01]  /*a5e0*/  ISETP.GT.U32.AND.EX P2, PT, R242, RZ, PT, P2 ;  /* 0x000000fff200720c */ /* 0x000fe20003f44120 */
[----:B------:R-:W-:Y:S01]  /*a5f0*/  FMUL R20, R20, UR17 ;  /* 0x0000001114147c20 */ /* 0x000fe20008400000 */
[----:B------:R-:W-:Y:S01]  /*a600*/  LOP3.LUT R69, R86, 0x3, RZ, 0xc0, !PT ;  /* 0x0000000356457812 */ /* 0x000fe200078ec0ff */
[----:B------:R-:W-:Y:S01]  /*a610*/  FMUL R21, R21, UR17 ;  /* 0x0000001115157c20 */ /* 0x000fe20008400000 */
[----:B------:R-:W-:Y:S01]  /*a620*/  IADD3 R81, PT, PT, R111, R94, R81 ;  /* 0x0000005e6f517210 */ /* 0x000fe20007ffe051 */
[----:B------:R-:W-:Y:S01]  /*a630*/  FMUL R22, R22, UR17 ;  /* 0x0000001116167c20 */ /* 0x000fe20008400000 */
[----:B------:R-:W-:Y:S01]  /*a640*/  LOP3.LUT R2, R2, 0xf, RZ, 0xc0, !PT ;  /* 0x0000000f02027812 */ /* 0x000fe200078ec0ff */
[----:B------:R-:W-:Y:S01]  /*a650*/  FMUL R23, R23, UR17 ;  /* 0x0000001117177c20 */ /* 0x000fe20008400000 */
[----:B------:R-:W-:Y:S01]  /*a660*/  FSEL R8, R8, -INF , !P4 ;  /* 0xff80000008087808 */ /* 0x000fe20006000000 */
[----:B------:R-:W-:Y:S01]  /*a670*/  FMUL R24, R24, UR17 ;  /* 0x0000001118187c20 */ /* 0x000fe20008400000 */
[----:B------:R-:W-:Y:S01]  /*a680*/  FSEL R9, R9, -INF , !P2 ;  /* 0xff80000009097808 */ /* 0x000fe20005000000 */
[----:B------:R-:W-:Y:S01]  /*a690*/  IMAD R87, R87, 0x10, R2 ;  /* 0x0000001057577824 */ /* 0x000fe200078e0202 */
[----:B------:R-:W-:Y:S01]  /*a6a0*/  IADD3 R80, PT, PT, R69, R92, R80 ;  /* 0x0000005c45507210 */ /* 0x000fe20007ffe050 */
[----:B------:R-:W-:Y:S01]  /*a6b0*/  IMAD.SHL.U32 R2, R93, 0x100, RZ ;  /* 0x000001005d027824 */ /* 0x000fe200078e00ff */
[----:B------:R-:W-:Y:S01]  /*a6c0*/  LOP3.LUT R81, R81, 0xf, RZ, 0xc0, !PT ;  /* 0x0000000f51517812 */ /* 0x000fe200078ec0ff */
[----:B------:R-:W-:Y:S01]  /*a6d0*/  IMAD.SHL.U32 R69, R90, 0x100, RZ ;  /* 0x000001005a457824 */ /* 0x000fe200078e00ff */
[-C--:B------:R-:W-:Y:S01]  /*a6e0*/  ISETP.GT.U32.AND P4, PT, R70, R134.reuse, PT ;  /* 0x000000864600720c */ /* 0x080fe20003f84070 */
[----:B------:R-:W-:Y:S01]  /*a6f0*/  FMUL R25, R25, UR17 ;  /* 0x0000001119197c20 */ /* 0x000fe20008400000 */
[----:B------:R-:W-:Y:S01]  /*a700*/  ISETP.GT.U32.AND P2, PT, R71, R134, PT ;  /* 0x000000864700720c */ /* 0x000fe20003f44070 */
[----:B------:R-:W-:Y:S01]  /*a710*/  IMAD R80, R80, 0x10, R81 ;  /* 0x0000001050507824 */ /* 0x000fe200078e0251 */
[----:B------:R-:W-:Y:S01]  /*a720*/  LOP3.LUT R99, R99, 0x3, RZ, 0xc0, !PT ;  /* 0x0000000363637812 */ /* 0x000fe200078ec0ff */
[----:B------:R-:W-:Y:S01]  /*a730*/  FMUL R26, R26, UR17 ;  /* 0x000000111a1a7c20 */ /* 0x000fe20008400000 */
[----:B------:R-:W-:Y:S01]  /*a740*/  IADD3 R88, PT, PT, R85, R100, R88 ;  /* 0x0000006455587210 */ /* 0x000fe20007ffe058 */
[----:B------:R-:W-:Y:S01]  /*a750*/  FMUL R27, R27, UR17 ;  /* 0x000000111b1b7c20 */ /* 0x000fe20008400000 */
[----:B------:R-:W-:Y:S01]  /*a760*/  LOP3.LUT R95, R95, 0xf, RZ, 0xc0, !PT ;  /* 0x0000000f5f5f7812 */ /* 0x000fe200078ec0ff */
[----:B------:R-:W-:Y:S01]  /*a770*/  FMUL R29, R29, UR17 ;  /* 0x000000111d1d7c20 */ /* 0x000fe20008400000 */
[----:B------:R-:W-:Y:S01]  /*a780*/  ISETP.GT.U32.AND.EX P4, PT, R241, RZ, PT, P4 ;  /* 0x000000fff100720c */ /* 0x000fe20003f84140 */
[----:B------:R-:W-:Y:S01]  /*a790*/  FMUL R28, R28, UR17 ;  /* 0x000000111c1c7c20 */ /* 0x000fe20008400000 */
[----:B------:R-:W-:Y:S01]  /*a7a0*/  ISETP.GT.U32.AND.EX P2, PT, R240, RZ, PT, P2 ;  /* 0x000000fff000720c */ /* 0x000fe20003f44120 */
[----:B------:R-:W-:Y:S01]  /*a7b0*/  IMAD R88, R88, 0x10, R95 ;  /* 0x0000001058587824 */ /* 0x000fe200078e025f */
[----:B------:R-:W-:Y:S01]  /*a7c0*/  LOP3.LUT R97, R97, 0x3, RZ, 0xc0, !PT ;  /* 0x0000000361617812 */ /* 0x000fe200078ec0ff */
        /* <DEDUP_REMOVED lines=12> */
[----:B------:R-:W-:Y:S01]  /*a890*/  FMUL R34, R34, UR17 ;  /* 0x0000001122227c20 */ /* 0x000fe20008400000 */
[----:B------:R-:W-:Y:S01]  /*a8a0*/  IADD3 R82, PT, PT, R107, R104, R82 ;  /* 0x000000686b527210 */ /* 0x000fe20007ffe052 */
[----:B------:R-:W-:Y:S01]  /*a8b0*/  FMUL R37, R37, UR17 ;  /* 0x0000001125257c20 */ /* 0x000fe20008400000 */
[----:B------:R-:W-:Y:S01]  /*a8c0*/  LOP3.LUT R2, R2, 0xf00, RZ, 0xe2, !PT ;  /* 0x00000f0002027812 */ /* 0x000fe200078ee2ff */
[----:B------:R-:W-:Y:S01]  /*a8d0*/  FMUL R39, R39, UR17 ;  /* 0x0000001127277c20 */ /* 0x000fe20008400000 */
[----:B------:R-:W-:Y:S01]  /*a8e0*/  LOP3.LUT R69, R69, 0xf00, RZ, 0xe2, !PT ;  /* 0x00000f0045457812 */ /* 0x000fe200078ee2ff */
[----:B------:R-:W-:Y:S01]  /*a8f0*/  FMUL R40, R40, UR17 ;  /* 0x0000001128287c20 */ /* 0x000fe20008400000 */
[----:B------:R-:W-:Y:S01]  /*a900*/  ISETP.GT.U32.AND.EX P3, PT, R243, RZ, PT, P3 ;  /* 0x000000fff300720c */ /* 0x000fe20003f64130 */
[----:B------:R-:W-:Y:S01]  /*a910*/  IMAD R2, R83, 0x1000, R2 ;  /* 0x0000100053027824 */ /* 0x000fe200078e0202 */
[-C--:B------:R-:W-:Y:S01]  /*a920*/  ISETP.GT.U32.AND P2, PT, R73, R134.reuse, PT ;  /* 0x000000864900720c */ /* 0x080fe20003f44070 */
[----:B------:R-:W-:Y:S01]  /*a930*/  IMAD R69, R82, 0x1000, R69 ;  /* 0x0000100052457824 */ /* 0x000fe200078e0245 */
[-C--:B------:R-:W-:Y:S01]  /*a940*/  ISETP.GT.U32.AND P4, PT, R74, R134.reuse, PT ;  /* 0x000000864a00720c */ /* 0x080fe20003f84070 */
[----:B------:R-:W-:Y:S01]  /*a950*/  FMUL R73, R4, UR17 ;  /* 0x0000001104497c20 */ /* 0x000fe20008400000 */
[----:B------:R-:W-:Y:S01]  /*a960*/  LOP3.LUT R71, R80, 0xff, RZ, 0xc0, !PT ;  /* 0x000000ff50477812 */ /* 0x000fe200078ec0ff */
[----:B------:R-:W-:Y:S01]  /*a970*/  FMUL R36, R36, UR17 ;  /* 0x0000001124247c20 */ /* 0x000fe20008400000 */
[----:B------:R-:W-:Y:S01]  /*a980*/  LOP3.LUT R87, R87, 0xff, RZ, 0xc0, !PT ;  /* 0x000000ff57577812 */ /* 0x000fe200078ec0ff */
[----:B------:R-:W-:Y:S01]  /*a990*/  FMUL R38, R38, UR17 ;  /* 0x0000001126267c20 */ /* 0x000fe20008400000 */
[----:B------:R-:W-:Y:S01]  /*a9a0*/  LOP3.LUT R88, R88, 0xff, RZ, 0xc0, !PT ;  /* 0x000000ff58587812 */ /* 0x000fe200078ec0ff */
[----:B------:R-:W-:Y:S01]  /*a9b0*/  IMAD.IADD R68, R68, 0x1, R71 ;  /* 0x0000000144447824 */ /* 0x000fe200078e0247 */
[----:B------:R-:W-:Y:S01]  /*a9c0*/  FSEL R10, R10, -INF , !P3 ;  /* 0xff8000000a0a7808 */ /* 0x000fe20005800000 */
[----:B------:R-:W-:Y:S01]  /*a9d0*/  IMAD.IADD R2, R2, 0x1, R87 ;  /* 0x0000000102027824 */ /* 0x000fe200078e0257 */
[----:B------:R-:W-:Y:S01]  /*a9e0*/  ISETP.GT.U32.AND.EX P4, PT, R131, RZ, PT, P4 ;  /* 0x000000ff8300720c */ /* 0x000fe20003f84140 */
[----:B------:R-:W-:Y:S01]  /*a9f0*/  IMAD.IADD R69, R69, 0x1, R88 ;  /* 0x0000000145457824 */ /* 0x000fe200078e0258 */
[----:B------:R-:W-:Y:S01]  /*aa00*/  ISETP.GT.U32.AND.EX P2, PT, R129, RZ, PT, P2 ;  /* 0x000000ff8100720c */ /* 0x000fe20003f44120 */
[----:B------:R-:W-:Y:S01]  /*aa10*/  FMUL R43, R43, UR17 ;  /* 0x000000112b2b7c20 */ /* 0x000fe20008400000 */
[-C--:B------:R-:W-:Y:S01]  /*aa20*/  ISETP.GT.U32.AND P3, PT, R72, R134.reuse, PT ;  /* 0x000000864800720c */ /* 0x080fe20003f64070 */
[----:B------:R-:W-:Y:S01]  /*aa30*/  FMUL R44, R44, UR17 ;  /* 0x000000112c2c7c20 */ /* 0x000fe20008400000 */
[----:B------:R-:W-:Y:S01]  /*aa40*/  FSEL R14, R14, -INF , !P4 ;  /* 0xff8000000e0e7808 */ /* 0x000fe20006000000 */
[----:B------:R-:W-:Y:S01]  /*aa50*/  FMUL R41, R41, UR17 ;  /* 0x0000001129297c20 */ /* 0x000fe20008400000 */
[----:B------:R-:W-:Y:S01]  /*aa60*/  FSEL R15, R15, -INF , !P2 ;  /* 0xff8000000f0f7808 */ /* 0x000fe20005000000 */
[----:B------:R-:W-:Y:S01]  /*aa70*/  FMUL R45, R45, UR17 ;  /* 0x000000112d2d7c20 */ /* 0x000fe20008400000 */
[----:B------:R-:W-:Y:S01]  /*aa80*/  ISETP.GT.U32.AND.EX P3, PT, R135, RZ, PT, P3 ;  /* 0x000000ff8700720c */ /* 0x000fe20003f64130 */
[----:B------:R-:W-:Y:S01]  /*aa90*/  FMUL R49, R49, UR17 ;  /* 0x0000001131317c20 */ /* 0x000fe20008400000 */
[-C--:B------:R-:W-:Y:S01]  /*aaa0*/  ISETP.GT.U32.AND P4, PT, R76, R134.reuse, PT ;  /* 0x000000864c00720c */ /* 0x080fe20003f84070 */
[----:B------:R-:W-:Y:S01]  /*aab0*/  FMUL R51, R51, UR17 ;  /* 0x0000001133337c20 */ /* 0x000fe20008400000 */
[-C--:B------:R-:W-:Y:S01]  /*aac0*/  ISETP.GT.U32.AND P2, PT, R77, R134.reuse, PT ;  /* 0x000000864d00720c */ /* 0x080fe20003f44070 */
[----:B------:R-:W-:Y:S01]  /*aad0*/  FMUL R53, R53, UR17 ;  /* 0x0000001135357c20 */ /* 0x000fe20008400000 */
[----:B------:R-:W-:Y:S01]  /*aae0*/  LOP3.LUT R68, R68, 0xffff, RZ, 0xc0, !PT ;  /* 0x0000ffff44447812 */ /* 0x000fe200078ec0ff */
[----:B------:R-:W-:Y:S01]  /*aaf0*/  FMUL R57, R57, UR17 ;  /* 0x0000001139397c20 */ /* 0x000fe20008400000 */
[----:B------:R-:W-:Y:S01]  /*ab00*/  FSEL R13, R13, -INF , !P3 ;  /* 0xff8000000d0d7808 */ /* 0x000fe20005800000 */
[----:B------:R-:W-:Y:S01]  /*ab10*/  FMUL R59, R59, UR17 ;  /* 0x000000113b3b7c20 */ /* 0x000fe20008400000 */
[----:B------:R-:W-:Y:S01]  /*ab20*/  ISETP.GT.U32.AND.EX P4, PT, R78, RZ, PT, P4 ;  /* 0x000000ff4e00720c */ /* 0x000fe20003f84140 */
[----:B------:R-:W-:Y:S01]  /*ab30*/  IMAD.U32 R74, RZ, RZ, UR65 ;  /* 0x00000041ff4a7e24 */ /* 0x000fe2000f8e00ff */
[----:B------:R-:W-:Y:S01]  /*ab40*/  ISETP.GT.U32.AND.EX P2, PT, R79, RZ, PT, P2 ;  /* 0x000000ff4f00720c */ /* 0x000fe20003f44120 */
[----:B------:R-:W-:Y:S01]  /*ab50*/  FMUL R60, R60, UR17 ;  /* 0x000000113c3c7c20 */ /* 0x000fe20008400000 */
[----:B------:R-:W-:Y:S01]  /*ab60*/  PRMT R2, R2, 0x5410, R69 ;  /* 0x0000541002027816 */ /* 0x000fe20000000045 */
[----:B------:R-:W-:Y:S01]  /*ab70*/  FMUL R61, R61, UR17 ;  /* 0x000000113d3d7c20 */ /* 0x000fe20008400000 */
[----:B------:R-:W-:Y:S01]  /*ab80*/  ISETP.GT.U32.AND P3, PT, R75, R134, PT ;  /* 0x000000864b00720c */ /* 0x000fe20003f64070 */
[----:B------:R-:W-:Y:S01]  /*ab90*/  FMUL R62, R62, UR17 ;  /* 0x000000113e3e7c20 */ /* 0x000fe20008400000 */
[--C-:B------:R-:W-:Y:S01]  /*aba0*/  SHF.R.U32.HI R69, RZ, 0x1, R68.reuse ;  /* 0x00000001ff457819 */ /* 0x100fe20000011644 */
[----:B------:R-:W-:Y:S01]  /*abb0*/  FMUL R63, R63, UR17 ;  /* 0x000000113f3f7c20 */ /* 0x000fe20008400000 */
[----:B------:R-:W-:Y:S01]  /*abc0*/  SHF.R.U32.HI R70, RZ, 0x2, R68 ;  /* 0x00000002ff467819 */ /* 0x000fe20000011644 */
[----:B------:R-:W-:Y:S01]  /*abd0*/  FMUL R64, R64, UR17 ;  /* 0x0000001140407c20 */ /* 0x000fe20008400000 */
[----:B------:R-:W-:Y:S01]  /*abe0*/  FSEL R16, R16, -INF , !P2 ;  /* 0xff80000010107808 */ /* 0x000fe20005000000 */
[----:B------:R-:W-:Y:S01]  /*abf0*/  FMUL R65, R65, UR17 ;  /* 0x0000001141417c20 */ /* 0x000fe20008400000 */
[----:B------:R-:W-:Y:S01]  /*ac00*/  FSEL R17, R17, -INF , !P4 ;  /* 0xff80000011117808 */ /* 0x000fe20006000000 */
[----:B------:R-:W-:Y:S01]  /*ac10*/  FMUL R66, R66, UR17 ;  /* 0x0000001142427c20 */ /* 0x000fe20008400000 */
[----:B------:R-:W-:-:S02]  /*ac20*/  ISETP.GT.U32.AND.EX P1, PT, R127, RZ, PT, P1 ;  /* 0x000000ff7f00720c */ /* 0x000fc40003f24110 */
[----:B------:R-:W-:Y:S02]  /*ac30*/  ISETP.GT.U32.AND.EX P3, PT, R123, RZ, PT, P3 ;  /* 0x000000ff7b00720c */ /* 0x000fe40003f64130 */
[----:B------:R-:W-:Y:S02]  /*ac40*/  LOP3.LUT P2, RZ, R69, 0x1, RZ, 0xc0, !PT ;  /* 0x0000000145ff7812 */ /* 0x000fe4000784c0ff */
[----:B------:R-:W-:Y:S02]  /*ac50*/  LOP3.LUT P4, RZ, R70, 0x1, RZ, 0xc0, !PT ;  /* 0x0000000146ff7812 */ /* 0x000fe4000788c0ff */
[--C-:B------:R-:W-:Y:S02]  /*ac60*/  SHF.R.U32.HI R70, RZ, 0xf, R68.reuse ;  /* 0x0000000fff467819 */ /* 0x100fe40000011644 */
[----:B------:R-:W-:Y:S02]  /*ac70*/  SHF.R.U32.HI R69, RZ, 0xe, R68 ;  /* 0x0000000eff457819 */ /* 0x000fe40000011644 */
[----:B------:R-:W-:-:S02]  /*ac80*/  FSEL R18, R18, -INF , !P3 ;  /* 0xff80000012127808 */ /* 0x000fc40005800000 */
[----:B------:R-:W-:Y:S02]  /*ac90*/  FSEL R19, R19, -INF , !P1 ;  /* 0xff80000013137808 */ /* 0x000fe40004800000 */
        /* <DEDUP_REMOVED lines=27> */
[----:B------:R-:W-:Y:S02]  /*ae50*/  FSEL R29, R29, -INF , !P1 ;  /* 0xff8000001d1d7808 */ /* 0x000fe40004800000 */
[----:B------:R-:W-:-:S02]  /*ae60*/  SHF.R.U32.HI R69, RZ, 0x4, R68 ;  /* 0x00000004ff457819 */ /* 0x000fc40000011644 */
[----:B------:R-:W-:Y:S02]  /*ae70*/  LOP3.LUT P1, RZ, R70, 0x1, RZ, 0xc0, !PT ;  /* 0x0000000146ff7812 */ /* 0x000fe4000782c0ff */
[----:B------:R-:W-:Y:S02]  /*ae80*/  SHF.R.U32.HI R68, RZ, 0x3, R68 ;  /* 0x00000003ff447819 */ /* 0x000fe40000011644 */
[----:B------:R-:W-:Y:S02]  /*ae90*/  FSEL R28, R28, -INF , !P3 ;  /* 0xff8000001c1c7808 */ /* 0x000fe40005800000 */
[----:B------:R-:W-:Y:S02]  /*aea0*/  FSEL R30, R30, -INF , !P1 ;  /* 0xff8000001e1e7808 */ /* 0x000fe40004800000 */
[----:B------:R-:W-:Y:S02]  /*aeb0*/  LOP3.LUT P3, RZ, R69, 0x1, RZ, 0xc0, !PT ;  /* 0x0000000145ff7812 */ /* 0x000fe4000786c0ff */
[----:B------:R-:W-:-:S02]  /*aec0*/  LOP3.LUT P1, RZ, R68, 0x1, RZ, 0xc0, !PT ;  /* 0x0000000144ff7812 */ /* 0x000fc4000782c0ff */
[C---:B------:R-:W-:Y:S02]  /*aed0*/  SHF.R.U64 R69, R2.reuse, 0x1f, RZ ;  /* 0x0000001f02457819 */ /* 0x040fe400000012ff */
[----:B------:R-:W-:Y:S02]  /*aee0*/  SHF.R.U64 R68, R2, 0x1d, RZ ;  /* 0x0000001d02447819 */ /* 0x000fe400000012ff */
        /* <DEDUP_REMOVED lines=16> */
[----:B------:R-:W-:Y:S02]  /*aff0*/  SHF.R.U64 R68, R2, 0x17, RZ ;  /* 0x0000001702447819 */ /* 0x000fe400000012ff */
[----:B------:R-:W-:Y:S02]  /*b000*/  FSEL R39, R39, -INF , !P2 ;  /* 0xff80000027277808 */ /* 0x000fe40005000000 */
[----:B------:R-:W-:Y:S01]  /*b010*/  LOP3.LUT P2, RZ, R68, 0x1, RZ, 0xc0, !PT ;  /* 0x0000000144ff7812 */ /* 0x000fe2000784c0ff */
[----:B------:R-:W-:Y:S01]  /*b020*/  FMUL R68, R42, UR17 ;  /* 0x000000112a447c20 */ /* 0x000fe20008400000 */
[----:B------:R-:W-:Y:S02]  /*b030*/  FSEL R42, R40, -INF , !P5 ;  /* 0xff800000282a7808 */ /* 0x000fe40006800000 */
[----:B------:R-:W-:Y:S02]  /*b040*/  ISETP.GT.U32.AND P5, PT, R3, R134, PT ;  /* 0x000000860300720c */ /* 0x000fe40003fa4070 */
[----:B------:R-:W-:-:S02]  /*b050*/  FSEL R40, R68, -INF , !P1 ;  /* 0xff80000044287808 */ /* 0x000fc40004800000 */
[----:B------:R-:W-:Y:S02]  /*b060*/  ISETP.GT.U32.AND.EX P5, PT, R132, RZ, PT, P5 ;  /* 0x000000ff8400720c */ /* 0x000fe40003fa4150 */
[----:B------:R-:W-:Y:S02]  /*b070*/  SHF.R.U64 R68, R2, 0x13, RZ ;  /* 0x0000001302447819 */ /* 0x000fe400000012ff */
[----:B------:R-:W-:Y:S02]  /*b080*/  FSEL R73, R73, -INF , !P5 ;  /* 0xff80000049497808 */ /* 0x000fe40006800000 */
[----:B------:R-:W-:Y:S02]  /*b090*/  LOP3.LUT P5, RZ, R68, 0x1, RZ, 0xc0, !PT ;  /* 0x0000000144ff7812 */ /* 0x000fe400078ac0ff */
[----:B------:R-:W-:Y:S02]  /*b0a0*/  FMNMX3 R68, R73, R5, R6, !PT ;  /* 0x0000000549447276 */ /* 0x000fe40007800006 */
[----:B------:R-:W-:-:S02]  /*b0b0*/  SHF.R.U64 R69, R2, 0x1a, RZ ;  /* 0x0000001a02457819 */ /* 0x000fc400000012ff */
[----:B------:R-:W-:Y:S02]  /*b0c0*/  FMNMX3 R68, R68, R7, R8, !PT ;  /* 0x0000000744447276 */ /* 0x000fe40007800008 */
[----:B------:R-:W-:Y:S02]  /*b0d0*/  FSEL R36, R36, -INF , !P3 ;  /* 0xff80000024247808 */ /* 0x000fe40005800000 */
[----:B------:R-:W-:Y:S02]  /*b0e0*/  FMNMX3 R68, R68, R9, R10, !PT ;  /* 0x0000000944447276 */ /* 0x000fe4000780000a */
        /* <DEDUP_REMOVED lines=11> */
[----:B------:R-:W-:Y:S01]  /*b1a0*/  FSEL R43, R44, -INF , !P2 ;  /* 0xff8000002c2b7808 */ /* 0x000fe20005000000 */
[----:B------:R-:W-:Y:S01]  /*b1b0*/  FMUL R44, R46, UR17 ;  /* 0x000000112e2c7c20 */ /* 0x000fe20008400000 */
[----:B------:R-:W-:Y:S02]  /*b1c0*/  FMNMX3 R68, R68, R21, R22, !PT ;  /* 0x0000001544447276 */ /* 0x000fe40007800016 */
[----:B------:R-:W-:Y:S02]  /*b1d0*/  LOP3.LUT P1, RZ, R69, 0x1, RZ, 0xc0, !PT ;  /* 0x0000000145ff7812 */ /* 0x000fe4000782c0ff */
[----:B------:R-:W-:-:S02]  /*b1e0*/  SHF.R.U64 R69, R2, 0x14, RZ ;  /* 0x0000001402457819 */ /* 0x000fc400000012ff */
[----:B------:R-:W-:Y:S02]  /*b1f0*/  SHF.R.U64 R46, R2, 0x10, RZ ;  /* 0x00000010022e7819 */ /* 0x000fe400000012ff */
[----:B------:R-:W-:Y:S02]  /*b200*/  FMNMX3 R68, R68, R23, R24, !PT ;  /* 0x0000001744447276 */ /* 0x000fe40007800018 */
[----:B------:R-:W-:Y:S02]  /*b210*/  FSEL R44, R44, -INF , !P1 ;  /* 0xff8000002c2c7808 */ /* 0x000fe40004800000 */
[----:B------:R-:W-:Y:S02]  /*b220*/  LOP3.LUT P4, RZ, R69, 0x1, RZ, 0xc0, !PT ;  /* 0x0000000145ff7812 */ /* 0x000fe4000788c0ff */
[----:B------:R-:W-:Y:S01]  /*b230*/  LOP3.LUT P1, RZ, R46, 0x1, RZ, 0xc0, !PT ;  /* 0x000000012eff7812 */ /* 0x000fe2000782c0ff */
[----:B------:R-:W-:Y:S01]  /*b240*/  FMUL R46, R47, UR17 ;  /* 0x000000112f2e7c20 */ /* 0x000fe20008400000 */
[----:B------:R-:W-:Y:S01]  /*b250*/  SHF.R.U64 R70, R2, 0x16, RZ ;  /* 0x0000001602467819 */ /* 0x000fe200000012ff */
[----:B------:R-:W-:Y:S01]  /*b260*/  FMUL R47, R48, UR17 ;  /* 0x00000011302f7c20 */ /* 0x000fe20008400000 */
[----:B------:R-:W-:-:S02]  /*b270*/  SHF.R.U64 R69, R2, 0x12, RZ ;  /* 0x0000001202457819 */ /* 0x000fc400000012ff */
[----:B------:R-:W-:Y:S02]  /*b280*/  FMNMX3 R68, R68, R25, R26, !PT ;  /* 0x0000001944447276 */ /* 0x000fe4000780001a */
[----:B------:R-:W-:Y:S02]  /*b290*/  FSEL R41, R41, -INF , !P3 ;  /* 0xff80000029297808 */ /* 0x000fe40005800000 */
[----:B------:R-:W-:Y:S02]  /*b2a0*/  SHF.R.U64 R48, R2, 0xe, RZ ;  /* 0x0000000e02307819 */ /* 0x000fe400000012ff */
[----:B------:R-:W-:Y:S02]  /*b2b0*/  LOP3.LUT P3, RZ, R70, 0x1, RZ, 0xc0, !PT ;  /* 0x0000000146ff7812 */ /* 0x000fe4000786c0ff */
[----:B------:R-:W-:Y:S02]  /*b2c0*/  LOP3.LUT P2, RZ, R69, 0x1, RZ, 0xc0, !PT ;  /* 0x0000000145ff7812 */ /* 0x000fe4000784c0ff */
[----:B------:R-:W-:-:S02]  /*b2d0*/  FMNMX3 R68, R68, R27, R28, !PT ;  /* 0x0000001b44447276 */ /* 0x000fc4000780001c */
[----:B------:R-:W-:Y:S02]  /*b2e0*/  SHF.R.U64 R69, R2, 0x11, RZ ;  /* 0x0000001102457819 */ /* 0x000fe400000012ff */
[----:B------:R-:W-:Y:S02]  /*b2f0*/  FSEL R47, R47, -INF , !P5 ;  /* 0xff8000002f2f7808 */ /* 0x000fe40006800000 */
[----:B------:R-:W-:Y:S01]  /*b300*/  LOP3.LUT P5, RZ, R48, 0x1, RZ, 0xc0, !PT ;  /* 0x0000000130ff7812 */ /* 0x000fe200078ac0ff */
[----:B------:R-:W-:Y:S01]  /*b310*/  FMUL R48, R50, UR17 ;  /* 0x0000001132307c20 */ /* 0x000fe20008400000 */
[----:B------:R-:W-:Y:S02]  /*b320*/  FSEL R45, R45, -INF , !P3 ;  /* 0xff8000002d2d7808 */ /* 0x000fe40005800000 */
[----:B------:R-:W-:Y:S02]  /*b330*/  FMNMX3 R68, R68, R29, R30, !PT ;  /* 0x0000001d44447276 */ /* 0x000fe4000780001e */
[----:B------:R-:W-:-:S02]  /*b340*/  LOP3.LUT P3, RZ, R69, 0x1, RZ, 0xc0, !PT ;  /* 0x0000000145ff7812 */ /* 0x000fc4000786c0ff */
[C---:B------:R-:W-:Y:S02]  /*b350*/  SHF.R.U64 R50, R2.reuse, 0xc, RZ ;  /* 0x0000000c02327819 */ /* 0x040fe400000012ff */
[----:B------:R-:W-:Y:S02]  /*b360*/  SHF.R.U64 R69, R2, 0xf, RZ ;  /* 0x0000000f02457819 */ /* 0x000fe400000012ff */
[----:B------:R-:W-:Y:S02]  /*b370*/  FMNMX3 R68, R68, R31, R32, !PT ;  /* 0x0000001f44447276 */ /* 0x000fe40007800020 */
[----:B------:R-:W-:Y:S02]  /*b380*/  FSEL R48, R48, -INF , !P3 ;  /* 0xff80000030307808 */ /* 0x000fe40005800000 */
[----:B------:R-:W-:Y:S02]  /*b390*/  FSEL R46, R46, -INF , !P4 ;  /* 0xff8000002e2e7808 */ /* 0x000fe40006000000 */
[----:B------:R-:W-:Y:S01]  /*b3a0*/  LOP3.LUT P3, RZ, R50, 0x1, RZ, 0xc0, !PT ;  /* 0x0000000132ff7812 */ /* 0x000fe2000786c0ff */
[----:B------:R-:W-:Y:S01]  /*b3b0*/  FMUL R50, R52, UR17 ;  /* 0x0000001134327c20 */ /* 0x000fe20008400000 */
[----:B------:R-:W-:-:S02]  /*b3c0*/  LOP3.LUT P4, RZ, R69, 0x1, RZ, 0xc0, !PT ;  /* 0x0000000145ff7812 */ /* 0x000fc4000788c0ff */
[----:B------:R-:W-:Y:S02]  /*b3d0*/  SHF.R.U64 R69, R2, 0xd, RZ ;  /* 0x0000000d02457819 */ /* 0x000fe400000012ff */
[----:B------:R-:W-:Y:S02]  /*b3e0*/  FMNMX3 R68, R68, R33, R34, !PT ;  /* 0x0000002144447276 */ /* 0x000fe40007800022 */
[----:B------:R-:W-:Y:S02]  /*b3f0*/  SHF.R.U64 R52, R2, 0xa, RZ ;  /* 0x0000000a02347819 */ /* 0x000fe400000012ff */
[----:B------:R-:W-:Y:S02]  /*b400*/  FSEL R49, R49, -INF , !P2 ;  /* 0xff80000031317808 */ /* 0x000fe40005000000 */
[----:B------:R-:W-:Y:S02]  /*b410*/  LOP3.LUT P2, RZ, R69, 0x1, RZ, 0xc0, !PT ;  /* 0x0000000145ff7812 */ /* 0x000fe4000784c0ff */
[----:B------:R-:W-:-:S02]  /*b420*/  FSEL R50, R50, -INF , !P4 ;  /* 0xff80000032327808 */ /* 0x000fc40006000000 */
[----:B------:R-:W-:Y:S02]  /*b430*/  FMNMX3 R68, R68, R35, R36, !PT ;  /* 0x0000002344447276 */ /* 0x000fe40007800024 */
[----:B------:R-:W-:Y:S02]  /*b440*/  SHF.R.U64 R69, R2, 0xb, RZ ;  /* 0x0000000b02457819 */ /* 0x000fe400000012ff */
[----:B------:R-:W-:Y:S01]  /*b450*/  LOP3.LUT P4, RZ, R52, 0x1, RZ, 0xc0, !PT ;  /* 0x0000000134ff7812 */ /* 0x000fe2000788c0ff */
[----:B------:R-:W-:Y:S01]  /*b460*/  FMUL R52, R54, UR17 ;  /* 0x0000001136347c20 */ /* 0x000fe20008400000 */
[----:B------:R-:W-:Y:S02]  /*b470*/  FSEL R51, R51, -INF , !P1 ;  /* 0xff80000033337808 */ /* 0x000fe40004800000 */
[----:B------:R-:W-:Y:S02]  /*b480*/  SHF.R.U64 R54, R2, 0x8, RZ ;  /* 0x0000000802367819 */ /* 0x000fe400000012ff */
[----:B------:R-:W-:-:S02]  /*b490*/  FMNMX3 R68, R68, R37, R38, !PT ;  /* 0x0000002544447276 */ /* 0x000fc40007800026 */
[----:B------:R-:W-:Y:S02]  /*b4a0*/  LOP3.LUT P1, RZ, R69, 0x1, RZ, 0xc0, !PT ;  /* 0x0000000145ff7812 */ /* 0x000fe4000782c0ff */
[----:B------:R-:W-:Y:S02]  /*b4b0*/  SHF.R.U64 R69, R2, 0x9, RZ ;  /* 0x0000000902457819 */ /* 0x000fe400000012ff */
[----:B------:R-:W-:Y:S02]  /*b4c0*/  FSEL R52, R52, -INF , !P2 ;  /* 0xff80000034347808 */ /* 0x000fe40005000000 */
[----:B------:R-:W-:Y:S01]  /*b4d0*/  LOP3.LUT P2, RZ, R54, 0x1, RZ, 0xc0, !PT ;  /* 0x0000000136ff7812 */ /* 0x000fe2000784c0ff */
[----:B------:R-:W-:Y:S01]  /*b4e0*/  FMUL R54, R55, UR17 ;  /* 0x0000001137367c20 */ /* 0x000fe20008400000 */
[----:B------:R-:W-:Y:S01]  /*b4f0*/  FMNMX3 R68, R68, R39, R42, !PT ;  /* 0x0000002744447276 */ /* 0x000fe2000780002a */
[----:B------:R-:W-:Y:S01]  /*b500*/  FMUL R55, R56, UR17 ;  /* 0x0000001138377c20 */ /* 0x000fe20008400000 */
[----:B------:R-:W-:-:S02]  /*b510*/  FSEL R53, R53, -INF , !P5 ;  /* 0xff80000035357808 */ /* 0x000fc40006800000 */
[----:B------:R-:W-:Y:S02]  /*b520*/  LOP3.LUT P5, RZ, R69, 0x1, RZ, 0xc0, !PT ;  /* 0x0000000145ff7812 */ /* 0x000fe400078ac0ff */
[----:B------:R-:W-:Y:S02]  /*b530*/  SHF.R.U64 R69, R2, 0x7, RZ ;  /* 0x0000000702457819 */ /* 0x000fe400000012ff */
[----:B------:R-:W-:Y:S02]  /*b540*/  FMNMX3 R68, R68, R41, R40, !PT ;  /* 0x0000002944447276 */ /* 0x000fe40007800028 */
[----:B------:R-:W-:Y:S02]  /*b550*/  FSEL R54, R54, -INF , !P3 ;  /* 0xff80000036367808 */ /* 0x000fe40005800000 */
[----:B------:R-:W-:Y:S02]  /*b560*/  LOP3.LUT P3, RZ, R69, 0x1, RZ, 0xc0, !PT ;  /* 0x0000000145ff7812 */ /* 0x000fe4000786c0ff */
[----:B------:R-:W-:-:S02]  /*b570*/  SHF.R.U64 R56, R2, 0x6, RZ ;  /* 0x0000000602387819 */ /* 0x000fc400000012ff */
[----:B------:R-:W-:Y:S02]  /*b580*/  SHF.R.U64 R69, R2, 0x5, RZ ;  /* 0x0000000502457819 */ /* 0x000fe400000012ff */
[----:B------:R-:W-:Y:S02]  /*b590*/  FMNMX3 R68, R68, R4, R43, !PT ;  /* 0x0000000444447276 */ /* 0x000fe4000780002b */
[----:B------:R-:W-:Y:S02]  /*b5a0*/  FSEL R55, R55, -INF , !P1 ;  /* 0xff80000037377808 */ /* 0x000fe40004800000 */
[----:B------:R-:W-:Y:S02]  /*b5b0*/  FSEL R57, R57, -INF , !P4 ;  /* 0xff80000039397808 */ /* 0x000fe40006000000 */
[----:B------:R-:W-:Y:S01]  /*b5c0*/  LOP3.LUT P1, RZ, R56, 0x1, RZ, 0xc0, !PT ;  /* 0x0000000138ff7812 */ /* 0x000fe2000782c0ff */
[----:B------:R-:W-:Y:S01]  /*b5d0*/  FMUL R56, R58, UR17 ;  /* 0x000000113a387c20 */ /* 0x000fe20008400000 */
[----:B------:R-:W-:-:S02]  /*b5e0*/  LOP3.LUT P4, RZ, R69, 0x1, RZ, 0xc0, !PT ;  /* 0x0000000145ff7812 */ /* 0x000fc4000788c0ff */
[----:B------:R-:W-:Y:S02]  /*b5f0*/  FMNMX3 R68, R68, R45, R44, !PT ;  /* 0x0000002d44447276 */ /* 0x000fe4000780002c */
[----:B------:R-:W-:Y:S01]  /*b600*/  FSEL R69, R59, -INF , !P2 ;  /* 0xff8000003b457808 */ /* 0x000fe20005000000 */
[----:B--2---:R-:W0:Y:S01]  /*b610*/  SYNCS.PHASECHK.TRANS64.TRYWAIT P2, [UR16], R74 ;  /* 0x0000004aff0075a7 */ /* 0x004e220008041110 */
[----:B------:R-:W-:Y:S02]  /*b620*/  SHF.R.U64 R58, R2, 0x4, RZ ;  /* 0x00000004023a7819 */ /* 0x000fe400000012ff */
[----:B------:R-:W-:Y:S02]  /*b630*/  FMNMX3 R68, R68, R46, R47, !PT ;  /* 0x0000002e44447276 */ /* 0x000fe4000780002f */
[----:B------:R-:W-:Y:S02]  /*b640*/  FSEL R56, R56, -INF , !P5 ;  /* 0xff80000038387808 */ /* 0x000fe40006800000 */
[----:B------:R-:W-:-:S02]  /*b650*/  LOP3.LUT P5, RZ, R58, 0x1, RZ, 0xc0, !PT ;  /* 0x000000013aff7812 */ /* 0x000fc400078ac0ff */
[----:B------:R-:W-:Y:S02]  /*b660*/  FMNMX3 R58, R68, R49, R48, !PT ;  /* 0x00000031443a7276 */ /* 0x000fe40007800030 */
[----:B------:R-:W-:Y:S02]  /*b670*/  SHF.R.U64 R70, R2, 0x3, RZ ;  /* 0x0000000302467819 */ /* 0x000fe400000012ff */
[----:B------:R-:W-:Y:S02]  /*b680*/  FMNMX3 R58, R58, R51, R50, !PT ;  /* 0x000000333a3a7276 */ /* 0x000fe40007800032 */
[----:B------:R-:W-:Y:S02]  /*b690*/  FSEL R68, R60, -INF , !P3 ;  /* 0xff8000003c447808 */ /* 0x000fe40005800000 */
[----:B------:R-:W-:Y:S02]  /*b6a0*/  FMNMX3 R58, R58, R53, R52, !PT ;  /* 0x000000353a3a7276 */ /* 0x000fe40007800034 */
[----:B------:R-:W-:-:S02]  /*b6b0*/  SHF.R.U64 R59, R2, 0x2, RZ ;  /* 0x00000002023b7819 */ /* 0x000fc400000012ff */
[----:B------:R-:W-:Y:S02]  /*b6c0*/  FMNMX3 R58, R58, R54, R55, !PT ;  /* 0x000000363a3a7276 */ /* 0x000fe40007800037 */
[----:B------:R-:W-:Y:S02]  /*b6d0*/  SHF.R.U64 R2, R2, 0x1, RZ ;  /* 0x0000000102027819 */ /* 0x000fe400000012ff */
[----:B------:R-:W-:Y:S02]  /*b6e0*/  FMNMX3 R58, R58, R57, R56, !PT ;  /* 0x000000393a3a7276 */ /* 0x000fe40007800038 */
[----:B------:R-:W-:Y:S02]  /*b6f0*/  LOP3.LUT P3, RZ, R70, 0x1, RZ, 0xc0, !PT ;  /* 0x0000000146ff7812 */ /* 0x000fe4000786c0ff */
[----:B------:R-:W-:Y:S02]  /*b700*/  FSEL R70, R61, -INF , !P1 ;  /* 0xff8000003d467808 */ /* 0x000fe40004800000 */
[----:B------:R-:W-:-:S02]  /*b710*/  FSEL R71, R62, -INF , !P4 ;  /* 0xff8000003e477808 */ /* 0x000fc40006000000 */
[----:B------:R-:W-:Y:S02]  /*b720*/  FMNMX3 R58, R58, R69, R68, !PT ;  /* 0x000000453a3a7276 */ /* 0x000fe40007800044 */
[----:B------:R-:W-:Y:S01]  /*b730*/  LOP3.LUT P4, RZ, R2, 0x1, RZ, 0xc0, !PT ;  /* 0x0000000102ff7812 */ /* 0x000fe2000788c0ff */
[----:B------:R-:W-:Y:S01]  /*b740*/  FMUL R2, R67, UR17 ;  /* 0x0000001143027c20 */ /* 0x000fe20008400000 */
[----:B------:R-:W-:Y:S02]  /*b750*/  LOP3.LUT P1, RZ, R59, 0x1, RZ, 0xc0, !PT ;  /* 0x000000013bff7812 */ /* 0x000fe4000782c0ff */
[----:B------:R-:W-:Y:S02]  /*b760*/  FSEL R72, R63, -INF , !P5 ;  /* 0xff8000003f487808 */ /* 0x000fe40006800000 */
[----:B------:R-:W-:Y:S02]  /*b770*/  FSEL R67, R64, -INF , !P3 ;  /* 0xff80000040437808 */ /* 0x000fe40005800000 */
[----:B------:R-:W-:-:S02]  /*b780*/  FMNMX3 R58, R58, R70, R71, !PT ;  /* 0x000000463a3a7276 */ /* 0x000fc40007800047 */
[----:B------:R-:W-:Y:S02]  /*b790*/  FSEL R64, R65, -INF , !P1 ;  /* 0xff80000041407808 */ /* 0x000fe40004800000 */
[----:B------:R-:W-:Y:S02]  /*b7a0*/  FSEL R66, R66, -INF , !P4 ;  /* 0xff80000042427808 */ /* 0x000fe40006000000 */
[----:B------:R-:W-:Y:S02]  /*b7b0*/  FMNMX3 R59, R58, R72, R67, !PT ;  /* 0x000000483a3b7276 */ /* 0x000fe40007800043 */
[----:B------:R-:W-:Y:S02]  /*b7c0*/  IADD3 R62, P1, PT, R198, UR64, RZ ;  /* 0x00000040c63e7c10 */ /* 0x000fe4000ff3e0ff */
[----:B------:R-:W-:Y:S02]  /*b7d0*/  FSEL R65, R2, -INF , !P0 ;  /* 0xff80000002417808 */ /* 0x000fe40004000000 */
[----:B------:R-:W-:-:S02]  /*b7e0*/  FMNMX3 R2, R59, R64, R66, !PT ;  /* 0x000000403b027276 */ /* 0x000fc40007800042 */
[----:B------:R-:W-:Y:S02]  /*b7f0*/  IADD3 R60, P3, PT, R194, UR64, RZ ;  /* 0x00000040c23c7c10 */ /* 0x000fe4000ff7e0ff */
[----:B------:R-:W-:Y:S02]  /*b800*/  IADD3.X R63, PT, PT, R199, UR4, RZ, P1, !PT ;  /* 0x00000004c73f7c10 */ /* 0x000fe40008ffe4ff */
[----:B------:R-:W-:Y:S01]  /*b810*/  FMNMX3 R2, R2, R65, R0, !PT ;  /* 0x0000004102027276 */ /* 0x000fe20007800000 */
[----:B0-----:R-:W-:Y:S08]  /*b820*/  @!P2 BRA `(.L_x_17) ;  /* 0x000000740080a947 */ /* 0x001ff00003800000 */
.L_x_25:
[----:B------:R-:W-:Y:S01]  /*b830*/  IADD3.X R61, PT, PT, R195, UR4, RZ, P3, !PT ;  /* 0x00000004c33d7c10 */ /* 0x000fe20009ffe4ff */
[--C-:B------:R-:W-:Y:S01]  /*b840*/  FADD R59, R73, -R2.reuse ;  /* 0x80000002493b7221 */ /* 0x100fe20000000000 */
[----:B------:R-:W-:Y:S01]  /*b850*/  IADD3 R58, P0, PT, R190, UR64, RZ ;  /* 0x00000040be3a7c10 */ /* 0x000fe2000ff1e0ff */
[--C-:B------:R-:W-:Y:S01]  /*b860*/  FADD R6, R6, -R2.reuse ;  /* 0x8000000206067221 */ /* 0x100fe20000000000 */
[----:B------:R-:W2:Y:S01]  /*b870*/  LDG.E.U8 R73, desc[UR20][R62.64] ;  /* 0x000000143e497981 */ /* 0x000ea2000c1e1100 */
[----:B------:R-:W-:Y:S01]  /*b880*/  FMUL R244, R59, 1.4426950216293334961 ;  /* 0x3fb8aa3b3bf47820 */ /* 0x000fe20000400000 */
[----:B------:R-:W-:Y:S02]  /*b890*/  IADD3.X R59, PT, PT, R191, UR4, RZ, P0, !PT ;  /* 0x00000004bf3b7c10 */ /* 0x000fe400087fe4ff */
[----:B------:R0:W3:Y:S01]  /*b8a0*/  LDG.E.U8 R74, desc[UR20][R60.64] ;  /* 0x000000143c4a7981 */ /* 0x0000e2000c1e1100 */
[----:B------:R-:W-:Y:S01]  /*b8b0*/  FMUL R79, R6, 1.4426950216293334961 ;  /* 0x3fb8aa3b064f7820 */ /* 0x000fe20000400000 */
[----:B------:R-:W-:-:S02]  /*b8c0*/  FADD R77, R7, -R2 ;  /* 0x80000002074d7221 */ /* 0x000fc40000000000 */
[----:B------:R1:W4:Y:S04]  /*b8d0*/  LDG.E.U8 R75, desc[UR20][R58.64] ;  /* 0x000000143a4b7981 */ /* 0x000328000c1e1100 */
[----:B------:R-:W5:Y:S01]  /*b8e0*/  LDL R107, [R1+0x6c] ;  /* 0x00006c00016b7983 */ /* 0x000f620000100800 */
[----:B0-----:R-:W-:Y:S02]  /*b8f0*/  IADD3 R60, P0, PT, R182, UR64, RZ ;  /* 0x00000040b63c7c10 */ /* 0x001fe4000ff1e0ff */
[----:B------:R-:W-:Y:S01]  /*b900*/  IADD3 R62, P1, PT, R186, UR64, RZ ;  /* 0x00000040ba3e7c10 */ /* 0x000fe2000ff3e0ff */
[----:B------:R-:W2:Y:S01]  /*b910*/  LDL R106, [R1+0x68] ;  /* 0x00006800016a7983 */ /* 0x000ea20000100800 */
[----:B------:R-:W-:Y:S02]  /*b920*/  IADD3.X R61, PT, PT, R183, UR4, RZ, P0, !PT ;  /* 0x00000004b73d7c10 */ /* 0x000fe400087fe4ff */
[----:B------:R-:W-:Y:S01]  /*b930*/  IADD3 R6, P0, PT, R178, UR64, RZ ;  /* 0x00000040b2067c10 */ /* 0x000fe2000ff1e0ff */
[----:B------:R-:W2:Y:S01]  /*b940*/  LDL R105, [R1+0x64] ;  /* 0x0000640001697983 */ /* 0x000ea20000100800 */
[----:B------:R-:W-:-:S02]  /*b950*/  IADD3.X R63, PT, PT, R187, UR4, RZ, P1, !PT ;  /* 0x00000004bb3f7c10 */ /* 0x000fc40008ffe4ff */
[----:B------:R-:W-:Y:S01]  /*b960*/  IADD3.X R7, PT, PT, R179, UR4, RZ, P0, !PT ;  /* 0x00000004b3077c10 */ /* 0x000fe200087fe4ff */
[----:B------:R0:W2:Y:S01]  /*b970*/  LDG.E.U8 R76, desc[UR20][R60.64] ;  /* 0x000000143c4c7981 */ /* 0x0000a2000c1e1100 */
[----:B-1----:R-:W-:Y:S01]  /*b980*/  IADD3 R58, P1, PT, R174, UR64, RZ ;  /* 0x00000040ae3a7c10 */ /* 0x002fe2000ff3e0ff */
[--C-:B------:R-:W-:Y:S02]  /*b990*/  FADD R8, R8, -R2.reuse ;  /* 0x8000000208087221 */ /* 0x100fe40000000000 */
[----:B------:R1:W2:Y:S01]  /*b9a0*/  LDG.E.U8 R78, desc[UR20][R6.64] ;  /* 0x00000014064e7981 */ /* 0x0002a2000c1e1100 */
[----:B------:R-:W-:Y:S01]  /*b9b0*/  IADD3.X R59, PT, PT, R175, UR4, RZ, P1, !PT ;  /* 0x00000004af3b7c10 */ /* 0x000fe20008ffe4ff */
[--C-:B------:R-:W-:Y:S02]  /*b9c0*/  FADD R9, R9, -R2.reuse ;  /* 0x8000000209097221 */ /* 0x100fe40000000000 */
[----:B------:R1:W2:Y:S01]  /*b9d0*/  LDG.E.U8 R62, desc[UR20][R62.64] ;  /* 0x000000143e3e7981 */ /* 0x0002a2000c1e1100 */
[----:B0-----:R-:W-:Y:S01]  /*b9e0*/  IADD3 R60, P0, PT, R170, UR64, RZ ;  /* 0x00000040aa3c7c10 */ /* 0x001fe2000ff1e0ff */
[----:B------:R-:W-:Y:S01]  /*b9f0*/  FMUL R245, R8, 1.4426950216293334961 ;  /* 0x3fb8aa3b08f57820 */ /* 0x000fe20000400000 */
[--C-:B------:R-:W-:Y:S01]  /*ba00*/  FADD R11, R11, -R2.reuse ;  /* 0x800000020b0b7221 */ /* 0x100fe20000000000 */
[----:B------:R-:W-:Y:S01]  /*ba10*/  FADD R10, R10, -R2 ;  /* 0x800000020a0a7221 */ /* 0x000fe20000000000 */
[----:B-1----:R-:W-:Y:S01]  /*ba20*/  IADD3 R6, P1, PT, R166, UR64, RZ ;  /* 0x00000040a6067c10 */ /* 0x002fe2000ff3e0ff */
[----:B------:R-:W2:Y:S01]  /*ba30*/  LDG.E.U8 R59, desc[UR20][R58.64] ;  /* 0x000000143a3b7981 */ /* 0x000ea2000c1e1100 */
[----:B------:R-:W-:-:S02]  /*ba40*/  IADD3.X R61, PT, PT, R171, UR4, RZ, P0, !PT ;  /* 0x00000004ab3d7c10 */ /* 0x000fc400087fe4ff */
[----:B------:R-:W-:Y:S02]  /*ba50*/  IADD3.X R7, PT, PT, R167, UR4, RZ, P1, !PT ;  /* 0x00000004a7077c10 */ /* 0x000fe40008ffe4ff */
[----:B------:R-:W-:Y:S01]  /*ba60*/  IADD3 R8, P0, PT, R162, UR64, RZ ;  /* 0x00000040a2087c10 */ /* 0x000fe2000ff1e0ff */
[----:B------:R-:W-:Y:S01]  /*ba70*/  FMUL R81, R9, 1.4426950216293334961 ;  /* 0x3fb8aa3b09517820 */ /* 0x000fe20000400000 */
[----:B------:R-:W2:Y:S02]  /*ba80*/  LDG.E.U8 R60, desc[UR20][R60.64] ;  /* 0x000000143c3c7981 */ /* 0x000ea4000c1e1100 */
[----:B------:R-:W-:Y:S01]  /*ba90*/  IADD3.X R9, PT, PT, R163, UR4, RZ, P0, !PT ;  /* 0x00000004a3097c10 */ /* 0x000fe200087fe4ff */
[----:B------:R0:W-:Y:S01]  /*baa0*/  MUFU.EX2 R63, R79 ;  /* 0x0000004f003f7308 */ /* 0x0001e20000000800 */
[----:B------:R1:W2:Y:S04]  /*bab0*/  LDG.E.U8 R61, desc[UR20][R6.64] ;  /* 0x00000014063d7981 */ /* 0x0002a8000c1e1100 */
[----:B0-----:R0:W2:Y:S01]  /*bac0*/  LDG.E.U8 R79, desc[UR20][R8.64] ;  /* 0x00000014084f7981 */ /* 0x0010a2000c1e1100 */
[----:B-1----:R-:W-:-:S04]  /*bad0*/  IADD3 R6, P0, PT, R158, UR64, RZ ;  /* 0x000000409e067c10 */ /* 0x002fc8000ff1e0ff */
[----:B------:R-:W-:Y:S02]  /*bae0*/  IADD3.X R7, PT, PT, R159, UR4, RZ, P0, !PT ;  /* 0x000000049f077c10 */ /* 0x000fe400087fe4ff */
[----:B0-----:R-:W-:Y:S01]  /*baf0*/  IADD3 R8, P1, PT, R154, UR64, RZ ;  /* 0x000000409a087c10 */ /* 0x001fe2000ff3e0ff */
[----:B------:R0:W-:Y:S01]  /*bb00*/  MUFU.EX2 R58, R81 ;  /* 0x00000051003a7308 */ /* 0x0001e20000000800 */
[----:B------:R-:W-:Y:S01]  /*bb10*/  FMUL R83, R11, 1.4426950216293334961 ;  /* 0x3fb8aa3b0b537820 */ /* 0x000fe20000400000 */
[----:B------:R-:W-:Y:S01]  /*bb20*/  FMUL R80, R10, 1.4426950216293334961 ;  /* 0x3fb8aa3b0a507820 */ /* 0x000fe20000400000 */
[----:B------:R-:W-:Y:S01]  /*bb30*/  IADD3.X R9, PT, PT, R155, UR4, RZ, P1, !PT ;  /* 0x000000049b097c10 */ /* 0x000fe20008ffe4ff */
[----:B------:R-:W-:Y:S01]  /*bb40*/  FADD R11, R12, -R2 ;  /* 0x800000020c0b7221 */ /* 0x000fe20000000000 */
[----:B------:R-:W-:Y:S01]  /*bb50*/  IADD3 R10, P0, PT, R150, UR64, RZ ;  /* 0x00000040960a7c10 */ /* 0x000fe2000ff1e0ff */
[----:B0-----:R0:W2:Y:S02]  /*bb60*/  LDG.E.U8 R81, desc[UR20][R6.64] ;  /* 0x0000001406517981 */ /* 0x0010a4000c1e1100 */
[----:B------:R-:W-:Y:S01]  /*bb70*/  FMUL R246, R11, 1.4426950216293334961 ;  /* 0x3fb8aa3b0bf67820 */ /* 0x000fe20000400000 */
[----:B------:R-:W-:Y:S01]  /*bb80*/  IADD3.X R11, PT, PT, R151, UR4, RZ, P0, !PT ;  /* 0x00000004970b7c10 */ /* 0x000fe200087fe4ff */
[----:B------:R1:W2:Y:S01]  /*bb90*/  LDG.E.U8 R82, desc[UR20][R8.64] ;  /* 0x0000001408527981 */ /* 0x0002a2000c1e1100 */
[----:B0-----:R-:W-:-:S04]  /*bba0*/  IADD3 R6, P1, PT, R146, UR64, RZ ;  /* 0x0000004092067c10 */ /* 0x001fc8000ff3e0ff */
[----:B------:R-:W-:Y:S02]  /*bbb0*/  IADD3.X R7, PT, PT, R147, UR4, RZ, P1, !PT ;  /* 0x0000000493077c10 */ /* 0x000fe40008ffe4ff */
[----:B-1----:R-:W-:Y:S01]  /*bbc0*/  IADD3 R8, P0, PT, R142, UR64, RZ ;  /* 0x000000408e087c10 */ /* 0x002fe2000ff1e0ff */
[--C-:B------:R-:W-:Y:S02]  /*bbd0*/  FADD R84, R14, -R2.reuse ;  /* 0x800000020e547221 */ /* 0x100fe40000000000 */
[----:B------:R0:W2:Y:S01]  /*bbe0*/  LDG.E.U8 R14, desc[UR20][R6.64] ;  /* 0x00000014060e7981 */ /* 0x0000a2000c1e1100 */
[----:B------:R-:W-:Y:S01]  /*bbf0*/  IADD3.X R9, PT, PT, R143, UR4, RZ, P0, !PT ;  /* 0x000000048f097c10 */ /* 0x000fe200087fe4ff */
[----:B------:R-:W-:-:S04]  /*bc00*/  FADD R85, R15, -R2 ;  /* 0x800000020f557221 */ /* 0x000fc80000000000 */
[----:B------:R1:W2:Y:S01]  /*bc10*/  LDG.E.U8 R15, desc[UR20][R8.64] ;  /* 0x00000014080f7981 */ /* 0x0002a2000c1e1100 */
[----:B0-----:R-:W-:-:S04]  /*bc20*/  IADD3 R6, P1, PT, R138, UR64, RZ ;  /* 0x000000408a067c10 */ /* 0x001fc8000ff3e0ff */
[----:B------:R-:W-:Y:S02]  /*bc30*/  IADD3.X R7, PT, PT, R139, UR4, RZ, P1, !PT ;  /* 0x000000048b077c10 */ /* 0x000fe40008ffe4ff */
[----:B-1----:R-:W-:Y:S01]  /*bc40*/  IADD3 R8, P0, PT, R196, UR64, RZ ;  /* 0x00000040c4087c10 */ /* 0x002fe2000ff1e0ff */
[----:B------:R0:W-:Y:S01]  /*bc50*/  MUFU.EX2 R12, R83 ;  /* 0x00000053000c7308 */ /* 0x0001e20000000800 */
[----:B------:R-:W-:Y:S01]  /*bc60*/  FMUL R86, R85, 1.4426950216293334961 ;  /* 0x3fb8aa3b55567820 */ /* 0x000fe20000400000 */
[--C-:B------:R-:W-:Y:S01]  /*bc70*/  FADD R16, R16, -R2.reuse ;  /* 0x8000000210107221 */ /* 0x100fe20000000000 */
[----:B------:R-:W-:Y:S01]  /*bc80*/  IADD3.X R9, PT, PT, R197, UR4, RZ, P0, !PT ;  /* 0x00000004c5097c10 */ /* 0x000fe200087fe4ff */
[----:B------:R1:W2:Y:S02]  /*bc90*/  LDG.E.U8 R85, desc[UR20][R6.64] ;  /* 0x0000001406557981 */ /* 0x0002a4000c1e1100 */
[----:B------:R-:W-:Y:S02]  /*bca0*/  FMUL R247, R16, 1.4426950216293334961 ;  /* 0x3fb8aa3b10f77820 */ /* 0x000fe40000400000 */
[----:B0-----:R0:W2:Y:S01]  /*bcb0*/  LDG.E.U8 R83, desc[UR20][R10.64] ;  /* 0x000000140a537981 */ /* 0x0010a2000c1e1100 */
[----:B------:R-:W-:-:S03]  /*bcc0*/  FADD R16, R17, -R2 ;  /* 0x8000000211107221 */ /* 0x000fc60000000000 */
[----:B------:R0:W2:Y:S01]  /*bcd0*/  LDG.E.U8 R17, desc[UR20][R8.64] ;  /* 0x0000001408117981 */ /* 0x0000a2000c1e1100 */
[----:B-1----:R-:W-:Y:S02]  /*bce0*/  IADD3 R6, P0, PT, R188, UR64, RZ ;  /* 0x00000040bc067c10 */ /* 0x002fe4000ff1e0ff */
[----:B0-----:R-:W-:Y:S02]  /*bcf0*/  IADD3 R10, P1, PT, R192, UR64, RZ ;  /* 0x00000040c00a7c10 */ /* 0x001fe4000ff3e0ff */
[----:B------:R-:W-:Y:S02]  /*bd00*/  IADD3.X R7, PT, PT, R189, UR4, RZ, P0, !PT ;  /* 0x00000004bd077c10 */ /* 0x000fe400087fe4ff */
[----:B------:R-:W-:Y:S02]  /*bd10*/  IADD3.X R11, PT, PT, R193, UR4, RZ, P1, !PT ;  /* 0x00000004c10b7c10 */ /* 0x000fe40008ffe4ff */
[----:B------:R-:W-:Y:S01]  /*bd20*/  IADD3 R8, P1, PT, R184, UR64, RZ ;  /* 0x00000040b8087c10 */ /* 0x000fe2000ff3e0ff */
[----:B------:R-:W-:-:S02]  /*bd30*/  FADD R88, R18, -R2 ;  /* 0x8000000212587221 */ /* 0x000fc40000000000 */
[----:B------:R0:W2:Y:S01]  /*bd40*/  LDG.E.U8 R18, desc[UR20][R6.64] ;  /* 0x0000001406127981 */ /* 0x0000a2000c1e1100 */
[----:B------:R-:W-:Y:S01]  /*bd50*/  IADD3.X R9, PT, PT, R185, UR4, RZ, P1, !PT ;  /* 0x00000004b9097c10 */ /* 0x000fe20008ffe4ff */
[--C-:B------:R-:W-:Y:S01]  /*bd60*/  FADD R89, R19, -R2.reuse ;  /* 0x8000000213597221 */ /* 0x100fe20000000000 */
[----:B------:R-:W-:Y:S01]  /*bd70*/  FADD R20, R20, -R2 ;  /* 0x8000000214147221 */ /* 0x000fe20000000000 */
[----:B------:R-:W2:Y:S04]  /*bd80*/  LDG.E.U8 R87, desc[UR20][R10.64] ;  /* 0x000000140a577981 */ /* 0x000ea8000c1e1100 */
[----:B------:R1:W2:Y:S01]  /*bd90*/  LDG.E.U8 R19, desc[UR20][R8.64] ;  /* 0x0000001408137981 */ /* 0x0002a2000c1e1100 */
[----:B0-----:R-:W-:-:S04]  /*bda0*/  IADD3 R6, P0, PT, R180, UR64, RZ ;  /* 0x00000040b4067c10 */ /* 0x001fc8000ff1e0ff */
[----:B------:R-:W-:Y:S01]  /*bdb0*/  IADD3.X R7, PT, PT, R181, UR4, RZ, P0, !PT ;  /* 0x00000004b5077c10 */ /* 0x000fe200087fe4ff */
[----:B------:R-:W-:Y:S01]  /*bdc0*/  FMUL R91, R89, 1.4426950216293334961 ;  /* 0x3fb8aa3b595b7820 */ /* 0x000fe20000400000 */
[----:B-1----:R-:W-:-:S03]  /*bdd0*/  IADD3 R8, P1, PT, R176, UR64, RZ ;  /* 0x00000040b0087c10 */ /* 0x002fc6000ff3e0ff */
[----:B------:R0:W2:Y:S01]  /*bde0*/  LDG.E.U8 R89, desc[UR20][R6.64] ;  /* 0x0000001406597981 */ /* 0x0000a2000c1e1100 */
[----:B------:R-:W-:Y:S02]  /*bdf0*/  IADD3 R10, P0, PT, R172, UR64, RZ ;  /* 0x00000040ac0a7c10 */ /* 0x000fe4000ff1e0ff */
[----:B------:R-:W-:Y:S01]  /*be00*/  IADD3.X R9, PT, PT, R177, UR4, RZ, P1, !PT ;  /* 0x00000004b1097c10 */ /* 0x000fe20008ffe4ff */
[----:B------:R-:W-:Y:S01]  /*be10*/  FMUL R248, R20, 1.4426950216293334961 ;  /* 0x3fb8aa3b14f87820 */ /* 0x000fe20000400000 */
[--C-:B------:R-:W-:Y:S01]  /*be20*/  FADD R20, R21, -R2.reuse ;  /* 0x8000000215147221 */ /* 0x100fe20000000000 */
[----:B------:R-:W-:Y:S02]  /*be30*/  IADD3.X R11, PT, PT, R173, UR4, RZ, P0, !PT ;  /* 0x00000004ad0b7c10 */ /* 0x000fe400087fe4ff */
[----:B------:R1:W2:Y:S01]  /*be40*/  LDG.E.U8 R21, desc[UR20][R8.64] ;  /* 0x0000001408157981 */ /* 0x0002a2000c1e1100 */
[----:B0-----:R-:W-:Y:S01]  /*be50*/  IADD3 R6, P1, PT, R168, UR64, RZ ;  /* 0x00000040a8067c10 */ /* 0x001fe2000ff3e0ff */
[--C-:B------:R-:W-:Y:S01]  /*be60*/  FADD R92, R22, -R2.reuse ;  /* 0x80000002165c7221 */ /* 0x100fe20000000000 */
[--C-:B------:R-:W-:Y:S01]  /*be70*/  FADD R93, R23, -R2.reuse ;  /* 0x80000002175d7221 */ /* 0x100fe20000000000 */
[----:B------:R-:W-:Y:S01]  /*be80*/  FADD R24, R24, -R2 ;  /* 0x8000000218187221 */ /* 0x000fe20000000000 */
[----:B------:R-:W-:Y:S01]  /*be90*/  IADD3.X R7, PT, PT, R169, UR4, RZ, P1, !PT ;  /* 0x00000004a9077c10 */ /* 0x000fe20008ffe4ff */
[----:B------:R-:W2:Y:S01]  /*bea0*/  LDG.E.U8 R90, desc[UR20][R10.64] ;  /* 0x000000140a5a7981 */ /* 0x000ea2000c1e1100 */
[----:B-1----:R-:W-:-:S03]  /*beb0*/  IADD3 R8, P0, PT, R164, UR64, RZ ;  /* 0x00000040a4087c10 */ /* 0x002fc6000ff1e0ff */
[----:B------:R0:W2:Y:S01]  /*bec0*/  LDG.E.U8 R22, desc[UR20][R6.64] ;  /* 0x0000001406167981 */ /* 0x0000a2000c1e1100 */
[----:B------:R-:W-:Y:S01]  /*bed0*/  IADD3.X R9, PT, PT, R165, UR4, RZ, P0, !PT ;  /* 0x00000004a5097c10 */ /* 0x000fe200087fe4ff */
[----:B------:R-:W-:-:S04]  /*bee0*/  FMUL R95, R93, 1.4426950216293334961 ;  /* 0x3fb8aa3b5d5f7820 */ /* 0x000fc80000400000 */
[----:B------:R1:W2:Y:S01]  /*bef0*/  LDG.E.U8 R23, desc[UR20][R8.64] ;  /* 0x0000001408177981 */ /* 0x0002a2000c1e1100 */
[----:B0-----:R-:W-:-:S04]  /*bf00*/  IADD3 R6, P0, PT, R160, UR64, RZ ;  /* 0x00000040a0067c10 */ /* 0x001fc8000ff1e0ff */
[----:B------:R-:W-:Y:S02]  /*bf10*/  IADD3.X R7, PT, PT, R161, UR4, RZ, P0, !PT ;  /* 0x00000004a1077c10 */ /* 0x000fe400087fe4ff */
[----:B-1----:R-:W-:-:S03]  /*bf20*/  IADD3 R8, P1, PT, R156, UR64, RZ ;  /* 0x000000409c087c10 */ /* 0x002fc6000ff3e0ff */
[----:B------:R0:W2:Y:S01]  /*bf30*/  LDG.E.U8 R93, desc[UR20][R6.64] ;  /* 0x00000014065d7981 */ /* 0x0000a2000c1e1100 */
[----:B------:R-:W-:Y:S02]  /*bf40*/  IADD3.X R9, PT, PT, R157, UR4, RZ, P1, !PT ;  /* 0x000000049d097c10 */ /* 0x000fe40008ffe4ff */
[----:B------:R-:W-:Y:S01]  /*bf50*/  IADD3 R10, P0, PT, R152, UR64, RZ ;  /* 0x00000040980a7c10 */ /* 0x000fe2000ff1e0ff */
[----:B------:R-:W-:Y:S01]  /*bf60*/  FMUL R249, R24, 1.4426950216293334961 ;  /* 0x3fb8aa3b18f97820 */ /* 0x000fe20000400000 */
[----:B0-----:R-:W-:Y:S01]  /*bf70*/  IADD3 R6, P1, PT, R148, UR64, RZ ;  /* 0x0000004094067c10 */ /* 0x001fe2000ff3e0ff */
[--C-:B------:R-:W-:Y:S01]  /*bf80*/  FADD R24, R25, -R2.reuse ;  /* 0x8000000219187221 */ /* 0x100fe20000000000 */
[----:B------:R-:W-:Y:S01]  /*bf90*/  IADD3.X R11, PT, PT, R153, UR4, RZ, P0, !PT ;  /* 0x00000004990b7c10 */ /* 0x000fe200087fe4ff */
[----:B------:R0:W2:Y:S01]  /*bfa0*/  LDG.E.U8 R25, desc[UR20][R8.64] ;  /* 0x0000001408197981 */ /* 0x0000a2000c1e1100 */
[----:B------:R-:W-:Y:S01]  /*bfb0*/  IADD3.X R7, PT, PT, R149, UR4, RZ, P1, !PT ;  /* 0x0000000495077c10 */ /* 0x000fe20008ffe4ff */
[----:B------:R-:W-:-:S02]  /*bfc0*/  FADD R96, R26, -R2 ;  /* 0x800000021a607221 */ /* 0x000fc40000000000 */
[----:B------:R1:W2:Y:S04]  /*bfd0*/  LDG.E.U8 R94, desc[UR20][R10.64] ;  /* 0x000000140a5e7981 */ /* 0x0002a8000c1e1100 */
[----:B------:R1:W2:Y:S01]  /*bfe0*/  LDG.E.U8 R26, desc[UR20][R6.64] ;  /* 0x00000014061a7981 */ /* 0x0002a2000c1e1100 */
[----:B0-----:R-:W-:-:S04]  /*bff0*/  IADD3 R8, P0, PT, R144, UR64, RZ ;  /* 0x0000004090087c10 */ /* 0x001fc8000ff1e0ff */
[----:B------:R-:W-:Y:S02]  /*c000*/  IADD3.X R9, PT, PT, R145, UR4, RZ, P0, !PT ;  /* 0x0000000491097c10 */ /* 0x000fe400087fe4ff */
[----:B-1----:R-:W-:Y:S02]  /*c010*/  IADD3 R10, P0, PT, R136, UR64, RZ ;  /* 0x00000040880a7c10 */ /* 0x002fe4000ff1e0ff */
[----:B------:R-:W-:Y:S01]  /*c020*/  IADD3 R6, P1, PT, R140, UR64, RZ ;  /* 0x000000408c067c10 */ /* 0x000fe2000ff3e0ff */
[----:B------:R-:W2:Y:S01]  /*c030*/  LDG.E.U8 R8, desc[UR20][R8.64] ;  /* 0x0000001408087981 */ /* 0x000ea2000c1e1100 */
[----:B------:R-:W-:Y:S02]  /*c040*/  IADD3.X R11, PT, PT, R137, UR4, RZ, P0, !PT ;  /* 0x00000004890b7c10 */ /* 0x000fe400087fe4ff */
[----:B------:R-:W-:Y:S01]  /*c050*/  IADD3.X R7, PT, PT, R141, UR4, RZ, P1, !PT ;  /* 0x000000048d077c10 */ /* 0x000fe20008ffe4ff */
[--C-:B------:R-:W-:Y:S02]  /*c060*/  FADD R97, R28, -R2.reuse ;  /* 0x800000021c617221 */ /* 0x100fe40000000000 */
[----:B------:R0:W2:Y:S04]  /*c070*/  LDG.E.U8 R28, desc[UR20][R10.64] ;  /* 0x000000140a1c7981 */ /* 0x0000a8000c1e1100 */
[----:B------:R1:W2:Y:S01]  /*c080*/  LDG.E.U8 R7, desc[UR20][R6.64] ;  /* 0x0000001406077981 */ /* 0x0002a2000c1e1100 */
[----:B------:R-:W-:-:S04]  /*c090*/  FADD R5, R5, -R2 ;  /* 0x8000000205057221 */ /* 0x000fc80000000000 */
[----:B------:R-:W-:Y:S01]  /*c0a0*/  FMUL R5, R5, 1.4426950216293334961 ;  /* 0x3fb8aa3b05057820 */ /* 0x000fe20000400000 */
[----:B------:R-:W-:Y:S01]  /*c0b0*/  MUFU.EX2 R244, R244 ;  /* 0x000000f400f47308 */ /* 0x000fe20000000800 */
[----:B------:R-:W-:-:S07]  /*c0c0*/  FMUL R77, R77, 1.4426950216293334961 ;  /* 0x3fb8aa3b4d4d7820 */ /* 0x000fce0000400000 */
[----:B------:R-:W0:Y:S08]  /*c0d0*/  MUFU.EX2 R5, R5 ;  /* 0x0000000500057308 */ /* 0x000e300000000800 */
[----:B------:R-:W1:Y:S01]  /*c0e0*/  MUFU.EX2 R77, R77 ;  /* 0x0000004d004d7308 */ /* 0x000e620000000800 */
[----:B------:R-:W-:-:S07]  /*c0f0*/  FADD R30, R30, -R2 ;  /* 0x800000021e1e7221 */ /* 0x000fce0000000000 */
[----:B------:R-:W1:Y:S01]  /*c100*/  MUFU.EX2 R245, R245 ;  /* 0x000000f500f57308 */ /* 0x000e620000000800 */
[----:B0-----:R-:W-:Y:S01]  /*c110*/  FADD R10, R244, R5 ;  /* 0x00000005f40a7221 */ /* 0x001fe20000000000 */
[----:B------:R-:W-:Y:S01]  /*c120*/  FMUL R30, R30, 1.4426950216293334961 ;  /* 0x3fb8aa3b1e1e7820 */ /* 0x000fe20000400000 */
[----:B------:R-:W-:Y:S02]  /*c130*/  FADD R13, R13, -R2 ;  /* 0x800000020d0d7221 */ /* 0x000fe40000000000 */
[----:B------:R-:W-:-:S03]  /*c140*/  FADD R10, R63, R10 ;  /* 0x0000000a3f0a7221 */ /* 0x000fc60000000000 */
[----:B------:R-:W0:Y:S01]  /*c150*/  MUFU.EX2 R80, R80 ;  /* 0x0000005000507308 */ /* 0x000e220000000800 */
[----:B------:R-:W-:Y:S01]  /*c160*/  FMUL R250, R97, 1.4426950216293334961 ;  /* 0x3fb8aa3b61fa7820 */ /* 0x000fe20000400000 */
[----:B------:R-:W-:Y:S01]  /*c170*/  FADD R29, R29, -R2 ;  /* 0x800000021d1d7221 */ /* 0x000fe20000000000 */
[----:B------:R-:W-:-:S05]  /*c180*/  FMUL R13, R13, 1.4426950216293334961 ;  /* 0x3fb8aa3b0d0d7820 */ /* 0x000fca0000400000 */
[----:B------:R1:W-:Y:S01]  /*c190*/  MUFU.EX2 R97, R30 ;  /* 0x0000001e00617308 */ /* 0x0003e20000000800 */
[----:B------:R-:W-:Y:S01]  /*c1a0*/  FMUL R29, R29, 1.4426950216293334961 ;  /* 0x3fb8aa3b1d1d7820 */ /* 0x000fe20000400000 */
[----:B------:R-:W-:Y:S01]  /*c1b0*/  FMUL R84, R84, 1.4426950216293334961 ;  /* 0x3fb8aa3b54547820 */ /* 0x000fe20000400000 */
[----:B-1----:R-:W-:-:S05]  /*c1c0*/  FADD R30, R77, R10 ;  /* 0x0000000a4d1e7221 */ /* 0x002fca0000000000 */
[----:B------:R-:W1:Y:S01]  /*c1d0*/  MUFU.EX2 R246, R246 ;  /* 0x000000f600f67308 */ /* 0x000e620000000800 */
[----:B------:R-:W-:-:S07]  /*c1e0*/  FADD R11, R245, R30 ;  /* 0x0000001ef50b7221 */ /* 0x000fce0000000000 */
[----:B------:R-:W0:Y:S08]  /*c1f0*/  MUFU.EX2 R13, R13 ;  /* 0x0000000d000d7308 */ /* 0x000e300000000800 */
[----:B------:R0:W-:Y:S02]  /*c200*/  MUFU.EX2 R9, R29 ;  /* 0x0000001d00097308 */ /* 0x0001e40000000800 */
[----:B0-----:R-:W-:-:S06]  /*c210*/  FADD R29, R58, R11 ;  /* 0x0000000b3a1d7221 */ /* 0x001fcc0000000000 */
[----:B------:R-:W0:Y:S01]  /*c220*/  MUFU.EX2 R84, R84 ;  /* 0x0000005400547308 */ /* 0x000e220000000800 */
[----:B------:R-:W-:Y:S01]  /*c230*/  FADD R29, R80, R29 ;  /* 0x0000001d501d7221 */ /* 0x000fe20000000000 */
[----:B------:R-:W-:-:S03]  /*c240*/  FMUL R16, R16, 1.4426950216293334961 ;  /* 0x3fb8aa3b10107820 */ /* 0x000fc60000400000 */
[----:B------:R-:W-:-:S03]  /*c250*/  FADD R29, R12, R29 ;  /* 0x0000001d0c1d7221 */ /* 0x000fc60000000000 */
[----:B------:R-:W0:Y:S01]  /*c260*/  MUFU.EX2 R86, R86 ;  /* 0x0000005600567308 */ /* 0x000e220000000800 */
[----:B------:R-:W-:Y:S01]  /*c270*/  FMUL R88, R88, 1.4426950216293334961 ;  /* 0x3fb8aa3b58587820 */ /* 0x000fe20000400000 */
[----:B-1----:R-:W-:-:S06]  /*c280*/  FADD R30, R246, R29 ;  /* 0x0000001df61e7221 */ /* 0x002fcc0000000000 */
[----:B------:R-:W1:Y:S01]  /*c290*/  MUFU.EX2 R247, R247 ;  /* 0x000000f700f77308 */ /* 0x000e620000000800 */
[----:B------:R-:W-:Y:S01]  /*c2a0*/  FADD R29, R13, R30 ;  /* 0x0000001e0d1d7221 */ /* 0x000fe20000000000 */
[----:B------:R-:W-:-:S06]  /*c2b0*/  FADD R31, R31, -R2 ;  /* 0x800000021f1f7221 */ /* 0x000fcc0000000000 */
[----:B------:R-:W1:Y:S01]  /*c2c0*/  MUFU.EX2 R16, R16 ;  /* 0x0000001000107308 */ /* 0x000e620000000800 */
[----:B0-----:R-:W-:Y:S01]  /*c2d0*/  FADD R29, R84, R29 ;  /* 0x0000001d541d7221 */ /* 0x001fe20000000000 */
[----:B------:R-:W-:Y:S01]  /*c2e0*/  FMUL R98, R96, 1.4426950216293334961 ;  /* 0x3fb8aa3b60627820 */ /* 0x000fe20000400000 */
[----:B------:R-:W-:-:S05]  /*c2f0*/  FMUL R31, R31, 1.4426950216293334961 ;  /* 0x3fb8aa3b1f1f7820 */ /* 0x000fca0000400000 */
[----:B------:R-:W0:Y:S01]  /*c300*/  MUFU.EX2 R88, R88 ;  /* 0x0000005800587308 */ /* 0x000e220000000800 */
[----:B------:R-:W-:Y:S01]  /*c310*/  FADD R30, R86, R29 ;  /* 0x0000001d561e7221 */ /* 0x000fe20000000000 */
[----:B------:R-:W-:Y:S01]  /*c320*/  FMUL R20, R20, 1.4426950216293334961 ;  /* 0x3fb8aa3b14147820 */ /* 0x000fe20000400000 */
[--C-:B------:R-:W-:Y:S01]  /*c330*/  FADD R96, R27, -R2.reuse ;  /* 0x800000021b607221 */ /* 0x100fe20000000000 */
[----:B------:R-:W-:-:S04]  /*c340*/  FADD R32, R32, -R2 ;  /* 0x8000000220207221 */ /* 0x000fc80000000000 */
[----:B------:R-:W0:Y:S01]  /*c350*/  MUFU.EX2 R91, R91 ;  /* 0x0000005b005b7308 */ /* 0x000e220000000800 */
[----:B------:R-:W-:Y:S01]  /*c360*/  FMUL R92, R92, 1.4426950216293334961 ;  /* 0x3fb8aa3b5c5c7820 */ /* 0x000fe20000400000 */
[----:B------:R-:W-:-:S06]  /*c370*/  FMUL R32, R32, 1.4426950216293334961 ;  /* 0x3fb8aa3b20207820 */ /* 0x000fcc0000400000 */
[----:B------:R-:W-:Y:S08]  /*c380*/  MUFU.EX2 R27, R98 ;  /* 0x00000062001b7308 */ /* 0x000ff00000000800 */
[----:B------:R-:W0:Y:S08]  /*c390*/  MUFU.EX2 R248, R248 ;  /* 0x000000f800f87308 */ /* 0x000e300000000800 */
[----:B------:R1:W-:Y:S02]  /*c3a0*/  MUFU.EX2 R98, R31 ;  /* 0x0000001f00627308 */ /* 0x0003e40000000800 */
[----:B-1----:R-:W-:-:S06]  /*c3b0*/  FADD R31, R247, R30 ;  /* 0x0000001ef71f7221 */ /* 0x002fcc0000000000 */
[----:B------:R-:W1:Y:S01]  /*c3c0*/  MUFU.EX2 R20, R20 ;  /* 0x0000001400147308 */ /* 0x000e620000000800 */
[----:B------:R-:W-:-:S07]  /*c3d0*/  FADD R31, R16, R31 ;  /* 0x0000001f101f7221 */ /* 0x000fce0000000000 */
[----:B------:R-:W0:Y:S01]  /*c3e0*/  MUFU.EX2 R92, R92 ;  /* 0x0000005c005c7308 */ /* 0x000e220000000800 */
[----:B------:R-:W-:-:S07]  /*c3f0*/  FMUL R24, R24, 1.4426950216293334961 ;  /* 0x3fb8aa3b18187820 */ /* 0x000fce0000400000 */
[----:B------:R0:W-:Y:S01]  /*c400*/  MUFU.EX2 R251, R32 ;  /* 0x0000002000fb7308 */ /* 0x0001e20000000800 */
[----:B------:R-:W-:Y:S01]  /*c410*/  FADD R37, R37, -R2 ;  /* 0x8000000225257221 */ /* 0x000fe20000000000 */
[----:B0-----:R-:W-:-:S06]  /*c420*/  FADD R32, R88, R31 ;  /* 0x0000001f58207221 */ /* 0x001fcc0000000000 */
[----:B------:R-:W0:Y:S01]  /*c430*/  MUFU.EX2 R95, R95 ;  /* 0x0000005f005f7308 */ /* 0x000e220000000800 */
[----:B------:R-:W-:Y:S01]  /*c440*/  FADD R31, R91, R32 ;  /* 0x000000205b1f7221 */ /* 0x000fe20000000000 */
[--C-:B------:R-:W-:Y:S01]  /*c450*/  FADD R39, R39, -R2.reuse ;  /* 0x8000000227277221 */ /* 0x100fe20000000000 */
[----:B------:R-:W-:Y:S02]  /*c460*/  FADD R40, R40, -R2 ;  /* 0x8000000228287221 */ /* 0x000fe40000000000 */
[----:B------:R-:W-:-:S03]  /*c470*/  FADD R31, R248, R31 ;  /* 0x0000001ff81f7221 */ /* 0x000fc60000000000 */
[----:B------:R-:W3:Y:S01]  /*c480*/  MUFU.EX2 R249, R249 ;  /* 0x000000f900f97308 */ /* 0x000ee20000000800 */
[----:B------:R-:W-:Y:S01]  /*c490*/  FADD R4, R4, -R2 ;  /* 0x8000000204047221 */ /* 0x000fe20000000000 */
[----:B------:R-:W-:Y:S01]  /*c4a0*/  FMUL R11, R37, 1.4426950216293334961 ;  /* 0x3fb8aa3b250b7820 */ /* 0x000fe20000400000 */
[----:B-1----:R-:W-:Y:S01]  /*c4b0*/  FADD R31, R20, R31 ;  /* 0x0000001f141f7221 */ /* 0x002fe20000000000 */
[----:B------:R-:W-:Y:S01]  /*c4c0*/  FMUL R96, R96, 1.4426950216293334961 ;  /* 0x3fb8aa3b60607820 */ /* 0x000fe20000400000 */
[----:B------:R-:W-:-:S03]  /*c4d0*/  FMUL R37, R39, 1.4426950216293334961 ;  /* 0x3fb8aa3b27257820 */ /* 0x000fc60000400000 */
[----:B------:R-:W1:Y:S01]  /*c4e0*/  MUFU.EX2 R24, R24 ;  /* 0x0000001800187308 */ /* 0x000e620000000800 */
[----:B------:R-:W-:Y:S01]  /*c4f0*/  FMUL R39, R40, 1.4426950216293334961 ;  /* 0x3fb8aa3b28277820 */ /* 0x000fe20000400000 */
[----:B------:R-:W-:Y:S01]  /*c500*/  FMUL R40, R4, 1.4426950216293334961 ;  /* 0x3fb8aa3b04287820 */ /* 0x000fe20000400000 */
[----:B------:R-:W-:-:S04]  /*c510*/  FADD R4, R92, R31 ;  /* 0x0000001f5c047221 */ /* 0x000fc80000000000 */
[----:B0-----:R-:W-:Y:S01]  /*c520*/  FADD R32, R95, R4 ;  /* 0x000000045f207221 */ /* 0x001fe20000000000 */
[----:B------:R-:W0:Y:S03]  /*c530*/  MUFU.EX2 R96, R96 ;  /* 0x0000006000607308 */ /* 0x000e260000000800 */
[----:B---3--:R-:W-:Y:S01]  /*c540*/  FADD R31, R249, R32 ;  /* 0x00000020f91f7221 */ /* 0x008fe20000000000 */
[----:B------:R-:W-:-:S04]  /*c550*/  FADD R33, R33, -R2 ;  /* 0x8000000221217221 */ /* 0x000fc80000000000 */
[----:B------:R-:W3:Y:S01]  /*c560*/  MUFU.EX2 R250, R250 ;  /* 0x000000fa00fa7308 */ /* 0x000ee20000000800 */
[----:B-1----:R-:W-:Y:S01]  /*c570*/  FADD R32, R24, R31 ;  /* 0x0000001f18207221 */ /* 0x002fe20000000000 */
[----:B------:R-:W-:-:S03]  /*c580*/  FMUL R6, R33, 1.4426950216293334961 ;  /* 0x3fb8aa3b21067820 */ /* 0x000fc60000400000 */
[----:B------:R-:W-:Y:S01]  /*c590*/  FADD R33, R27, R32 ;  /* 0x000000201b217221 */ /* 0x000fe20000000000 */
[----:B------:R-:W-:-:S03]  /*c5a0*/  FADD R34, R34, -R2 ;  /* 0x8000000222227221 */ /* 0x000fc60000000000 */
[----:B0-----:R-:W-:Y:S01]  /*c5b0*/  FADD R33, R96, R33 ;  /* 0x0000002160217221 */ /* 0x001fe20000000000 */
[----:B------:R-:W-:Y:S01]  /*c5c0*/  FMUL R34, R34, 1.4426950216293334961 ;  /* 0x3fb8aa3b22227820 */ /* 0x000fe20000400000 */
[----:B------:R-:W0:Y:S01]  /*c5d0*/  MUFU.EX2 R6, R6 ;  /* 0x0000000600067308 */ /* 0x000e220000000800 */
[--C-:B------:R-:W-:Y:S01]  /*c5e0*/  FADD R35, R35, -R2.reuse ;  /* 0x8000000223237221 */ /* 0x100fe20000000000 */
[----:B---3--:R-:W-:Y:S01]  /*c5f0*/  FADD R32, R250, R33 ;  /* 0x00000021fa207221 */ /* 0x008fe20000000000 */
[----:B------:R-:W-:-:S03]  /*c600*/  FADD R36, R36, -R2 ;  /* 0x8000000224247221 */ /* 0x000fc60000000000 */
[----:B------:R-:W-:Y:S02]  /*c610*/  FADD R32, R9, R32 ;  /* 0x0000002009207221 */ /* 0x000fe40000000000 */
[----:B------:R-:W1:Y:S01]  /*c620*/  MUFU.EX2 R34, R34 ;  /* 0x0000002200227308 */ /* 0x000e620000000800 */
[----:B------:R-:W-:Y:S01]  /*c630*/  FMUL R35, R35, 1.4426950216293334961 ;  /* 0x3fb8aa3b23237820 */ /* 0x000fe20000400000 */
[----:B------:R-:W-:Y:S01]  /*c640*/  FADD R38, R38, -R2 ;  /* 0x8000000226267221 */ /* 0x000fe20000000000 */
[----:B------:R-:W-:Y:S01]  /*c650*/  FADD R33, R97, R32 ;  /* 0x0000002061217221 */ /* 0x000fe20000000000 */
[----:B------:R-:W-:Y:S02]  /*c660*/  FMUL R10, R36, 1.4426950216293334961 ;  /* 0x3fb8aa3b240a7820 */ /* 0x000fe40000400000 */
[----:B------:R-:W-:Y:S01]  /*c670*/  FMUL R36, R38, 1.4426950216293334961 ;  /* 0x3fb8aa3b26247820 */ /* 0x000fe20000400000 */
[----:B------:R-:W-:Y:S01]  /*c680*/  FADD R38, R98, R33 ;  /* 0x0000002162267221 */ /* 0x000fe20000000000 */
[----:B------:R0:W3:Y:S03]  /*c690*/  MUFU.EX2 R99, R35 ;  /* 0x0000002300637308 */ /* 0x0000e60000000800 */
[----:B------:R-:W-:-:S05]  /*c6a0*/  FADD R33, R251, R38 ;  /* 0x00000026fb217221 */ /* 0x000fca0000000000 */
[----:B------:R-:W3:Y:S01]  /*c6b0*/  MUFU.EX2 R10, R10 ;  /* 0x0000000a000a7308 */ /* 0x000ee20000000800 */
[----:B0-----:R-:W-:Y:S01]  /*c6c0*/  FADD R35, R6, R33 ;  /* 0x0000002106237221 */ /* 0x001fe20000000000 */
[----:B------:R-:W-:-:S06]  /*c6d0*/  FADD R42, R42, -R2 ;  /* 0x800000022a2a7221 */ /* 0x000fcc0000000000 */
[----:B------:R-:W0:Y:S01]  /*c6e0*/  MUFU.EX2 R11, R11 ;  /* 0x0000000b000b7308 */ /* 0x000e220000000800 */
[----:B-1----:R-:W-:Y:S01]  /*c6f0*/  FADD R38, R34, R35 ;  /* 0x0000002322267221 */ /* 0x002fe20000000000 */
[----:B------:R-:W-:Y:S01]  /*c700*/  FMUL R29, R42, 1.4426950216293334961 ;  /* 0x3fb8aa3b2a1d7820 */ /* 0x000fe20000400000 */
[----:B------:R-:W-:-:S05]  /*c710*/  FADD R41, R41, -R2 ;  /* 0x8000000229297221 */ /* 0x000fca0000000000 */
[----:B------:R-:W1:Y:S01]  /*c720*/  MUFU.EX2 R36, R36 ;  /* 0x0000002400247308 */ /* 0x000e620000000800 */
[----:B---3--:R-:W-:Y:S01]  /*c730*/  FADD R35, R99, R38 ;  /* 0x0000002663237221 */ /* 0x008fe20000000000 */
[----:B------:R-:W-:-:S06]  /*c740*/  FMUL R30, R41, 1.4426950216293334961 ;  /* 0x3fb8aa3b291e7820 */ /* 0x000fcc0000400000 */
[----:B------:R-:W3:Y:S01]  /*c750*/  MUFU.EX2 R37, R37 ;  /* 0x0000002500257308 */ /* 0x000ee20000000800 */
[----:B------:R-:W-:Y:S01]  /*c760*/  FADD R38, R10, R35 ;  /* 0x000000230a267221 */ /* 0x000fe20000000000 */
[----:B------:R-:W-:-:S06]  /*c770*/  FADD R43, R43, -R2 ;  /* 0x800000022b2b7221 */ /* 0x000fcc0000000000 */
[----:B------:R-:W2:Y:S01]  /*c780*/  MUFU.EX2 R29, R29 ;  /* 0x0000001d001d7308 */ /* 0x000ea20000000800 */
[----:B0-----:R-:W-:Y:S01]  /*c790*/  FADD R35, R11, R38 ;  /* 0x000000260b237221 */ /* 0x001fe20000000000 */
[----:B------:R-:W-:-:S06]  /*c7a0*/  FMUL R4, R43, 1.4426950216293334961 ;  /* 0x3fb8aa3b2b047820 */ /* 0x000fcc0000400000 */
[----:B------:R-:W0:Y:S01]  /*c7b0*/  MUFU.EX2 R30, R30 ;  /* 0x0000001e001e7308 */ /* 0x000e220000000800 */
[----:B-1----:R-:W-:Y:S01]  /*c7c0*/  FADD R38, R36, R35 ;  /* 0x0000002324267221 */ /* 0x002fe20000000000 */
[----:B------:R-:W-:-:S06]  /*c7d0*/  FADD R45, R45, -R2 ;  /* 0x800000022d2d7221 */ /* 0x000fcc0000000000 */
[----:B------:R-:W1:Y:S01]  /*c7e0*/  MUFU.EX2 R39, R39 ;  /* 0x0000002700277308 */ /* 0x000e620000000800 */
[----:B---3--:R-:W-:Y:S01]  /*c7f0*/  FADD R38, R37, R38 ;  /* 0x0000002625267221 */ /* 0x008fe20000000000 */
[----:B------:R-:W-:Y:S01]  /*c800*/  FMUL R31, R45, 1.4426950216293334961 ;  /* 0x3fb8aa3b2d1f7820 */ /* 0x000fe20000400000 */
[----:B------:R-:W-:-:S05]  /*c810*/  FADD R44, R44, -R2 ;  /* 0x800000022c2c7221 */ /* 0x000fca0000000000 */
[----:B------:R-:W3:Y:S01]  /*c820*/  MUFU.EX2 R40, R40 ;  /* 0x0000002800287308 */ /* 0x000ee20000000800 */
[----:B--2---:R-:W-:Y:S01]  /*c830*/  FADD R35, R29, R38 ;  /* 0x000000261d237221 */ /* 0x004fe20000000000 */
[----:B------:R-:W-:Y:S01]  /*c840*/  FMUL R41, R44, 1.4426950216293334961 ;  /* 0x3fb8aa3b2c297820 */ /* 0x000fe20000400000 */
[----:B------:R-:W-:-:S05]  /*c850*/  FADD R46, R46, -R2 ;  /* 0x800000022e2e7221 */ /* 0x000fca0000000000 */
[----:B------:R-:W2:Y:S01]  /*c860*/  MUFU.EX2 R4, R4 ;  /* 0x0000000400047308 */ /* 0x000ea20000000800 */
[----:B0-----:R-:W-:Y:S01]  /*c870*/  FADD R38, R30, R35 ;  /* 0x000000231e267221 */ /* 0x001fe20000000000 */
[----:B------:R-:W-:Y:S01]  /*c880*/  FMUL R42, R46, 1.4426950216293334961 ;  /* 0x3fb8aa3b2e2a7820 */ /* 0x000fe20000400000 */
[----:B------:R-:W-:-:S05]  /*c890*/  FADD R47, R47, -R2 ;  /* 0x800000022f2f7221 */ /* 0x000fca0000000000 */
[----:B------:R-:W0:Y:S01]  /*c8a0*/  MUFU.EX2 R31, R31 ;  /* 0x0000001f001f7308 */ /* 0x000e220000000800 */
[----:B-1----:R-:W-:Y:S01]  /*c8b0*/  FADD R45, R39, R38 ;  /* 0x00000026272d7221 */ /* 0x002fe20000000000 */
[----:B------:R-:W-:Y:S01]  /*c8c0*/  FMUL R32, R47, 1.4426950216293334961 ;  /* 0x3fb8aa3b2f207820 */ /* 0x000fe20000400000 */
[----:B------:R-:W-:-:S05]  /*c8d0*/  FADD R49, R49, -R2 ;  /* 0x8000000231317221 */ /* 0x000fca0000000000 */
[----:B------:R-:W1:Y:S01]  /*c8e0*/  MUFU.EX2 R41, R41 ;  /* 0x0000002900297308 */ /* 0x000e620000000800 */
[----:B---3--:R-:W-:Y:S01]  /*c8f0*/  FADD R47, R40, R45 ;  /* 0x0000002d282f7221 */ /* 0x008fe20000000000 */
[----:B------:R-:W-:Y:S01]  /*c900*/  FMUL R33, R49, 1.4426950216293334961 ;  /* 0x3fb8aa3b31217820 */ /* 0x000fe20000400000 */
[----:B------:R-:W-:-:S05]  /*c910*/  FADD R48, R48, -R2 ;  /* 0x8000000230307221 */ /* 0x000fca0000000000 */
[----:B------:R-:W3:Y:S01]  /*c920*/  MUFU.EX2 R42, R42 ;  /* 0x0000002a002a7308 */ /* 0x000ee20000000800 */
[----:B--2---:R-:W-:Y:S01]  /*c930*/  FADD R38, R4, R47 ;  /* 0x0000002f04267221 */ /* 0x004fe20000000000 */
[----:B------:R-:W-:Y:S01]  /*c940*/  LOP3.LUT R108, R133, 0x20, RZ, 0x3c, !PT ;  /* 0x00000020856c7812 */ /* 0x000fe200078e3cff */
[----:B------:R-:W-:Y:S01]  /*c950*/  FMUL R43, R48, 1.4426950216293334961 ;  /* 0x3fb8aa3b302b7820 */ /* 0x000fe20000400000 */
[----:B------:R-:W-:-:S04]  /*c960*/  FADD R51, R51, -R2 ;  /* 0x8000000233337221 */ /* 0x000fc80000000000 */
[----:B------:R-:W2:Y:S01]  /*c970*/  MUFU.EX2 R32, R32 ;  /* 0x0000002000207308 */ /* 0x000ea20000000800 */
[----:B0-----:R-:W-:Y:S01]  /*c980*/  FADD R38, R31, R38 ;  /* 0x000000261f267221 */ /* 0x001fe20000000000 */
[----:B------:R-:W-:Y:S01]  /*c990*/  STS.U8 [R133+UR7+0x10000], R73 ;  /* 0x0100004985007988 */ /* 0x000fe20008000007 */
[----:B------:R-:W-:-:S03]  /*c9a0*/  FMUL R44, R51, 1.4426950216293334961 ;  /* 0x3fb8aa3b332c7820 */ /* 0x000fc60000400000 */
[----:B------:R-:W-:Y:S02]  /*c9b0*/  STS.U8 [R133+UR7+0x10200], R74 ;  /* 0x0102004a85007988 */ /* 0x000fe40008000007 */
[----:B------:R-:W0:Y:S02]  /*c9c0*/  MUFU.EX2 R33, R33 ;  /* 0x0000002100217308 */ /* 0x000e240000000800 */
[----:B----4-:R-:W-:Y:S01]  /*c9d0*/  STS.U8 [R133+UR7+0x10400], R75 ;  /* 0x0104004b85007988 */ /* 0x010fe20008000007 */
[----:B------:R-:W-:-:S03]  /*c9e0*/  FADD R50, R50, -R2 ;  /* 0x8000000232327221 */ /* 0x000fc60000000000 */
[----:B------:R-:W-:Y:S04]  /*c9f0*/  STS.U8 [R133+UR7+0x10600], R62 ;  /* 0x0106003e85007988 */ /* 0x000fe80008000007 */
[----:B------:R-:W-:Y:S01]  /*ca00*/  STS.U8 [R133+UR7+0x10800], R76 ;  /* 0x0108004c85007988 */ /* 0x000fe20008000007 */
[----:B------:R-:W4:Y:S03]  /*ca10*/  MUFU.EX2 R43, R43 ;  /* 0x0000002b002b7308 */ /* 0x000f260000000800 */
        /* <DEDUP_REMOVED lines=11> */
[----:B-1----:R-:W-:-:S03]  /*cad0*/  FADD R47, R41, R38 ;  /* 0x00000026292f7221 */ /* 0x002fc60000000000 */
[----:B------:R-:W-:Y:S01]  /*cae0*/  STS.U8 [R108+UR7+0x10100], R17 ;  /* 0x010100116c007988 */ /* 0x000fe20008000007 */
[----:B------:R-:W-:-:S03]  /*caf0*/  FADD R53, R53, -R2 ;  /* 0x8000000235357221 */ /* 0x000fc60000000000 */
[----:B------:R-:W-:Y:S04]  /*cb00*/  STS.U8 [R108+UR7+0x10300], R87 ;  /* 0x010300576c007988 */ /* 0x000fe80008000007 */
[----:B------:R-:W-:Y:S01]  /*cb10*/  STS.U8 [R108+UR7+0x10500], R18 ;  /* 0x010500126c007988 */ /* 0x000fe20008000007 */
[----:B------:R-:W1:Y:S03]  /*cb20*/  MUFU.EX2 R44, R44 ;  /* 0x0000002c002c7308 */ /* 0x000e660000000800 */
[----:B------:R-:W-:Y:S01]  /*cb30*/  STS.U8 [R108+UR7+0x10700], R19 ;  /* 0x010700136c007988 */ /* 0x000fe20008000007 */
[----:B------:R-:W-:-:S03]  /*cb40*/  FMUL R50, R50, 1.4426950216293334961 ;  /* 0x3fb8aa3b32327820 */ /* 0x000fc60000400000 */
[----:B------:R-:W-:Y:S01]  /*cb50*/  STS.U8 [R108+UR7+0x10900], R89 ;  /* 0x010900596c007988 */ /* 0x000fe20008000007 */
[----:B---3--:R-:W-:-:S03]  /*cb60*/  FADD R47, R42, R47 ;  /* 0x0000002f2a2f7221 */ /* 0x008fc60000000000 */
[----:B------:R-:W-:Y:S01]  /*cb70*/  STS.U8 [R108+UR7+0x10b00], R21 ;  /* 0x010b00156c007988 */ /* 0x000fe20008000007 */
[----:B------:R-:W-:Y:S01]  /*cb80*/  FMUL R35, R53, 1.4426950216293334961 ;  /* 0x3fb8aa3b35237820 */ /* 0x000fe20000400000 */
[----:B------:R-:W-:Y:S02]  /*cb90*/  FADD R52, R52, -R2 ;  /* 0x8000000234347221 */ /* 0x000fe40000000000 */
[----:B------:R-:W-:Y:S01]  /*cba0*/  STS.U8 [R108+UR7+0x10d00], R90 ;  /* 0x010d005a6c007988 */ /* 0x000fe20008000007 */
[----:B------:R-:W3:Y:S03]  /*cbb0*/  MUFU.EX2 R240, R50 ;  /* 0x0000003200f07308 */ /* 0x000ee60000000800 */
[----:B------:R-:W-:Y:S01]  /*cbc0*/  STS.U8 [R108+UR7+0x10f00], R22 ;  /* 0x010f00166c007988 */ /* 0x000fe20008000007 */
[----:B--2---:R-:W-:-:S03]  /*cbd0*/  FADD R38, R32, R47 ;  /* 0x0000002f20267221 */ /* 0x004fc60000000000 */
[----:B------:R-:W-:Y:S01]  /*cbe0*/  STS.U8 [R108+UR7+0x11100], R23 ;  /* 0x011100176c007988 */ /* 0x000fe20008000007 */
[----:B------:R-:W-:-:S03]  /*cbf0*/  FMUL R45, R52, 1.4426950216293334961 ;  /* 0x3fb8aa3b342d7820 */ /* 0x000fc60000400000 */
[----:B------:R-:W-:Y:S01]  /*cc00*/  STS.U8 [R108+UR7+0x11300], R93 ;  /* 0x0113005d6c007988 */ /* 0x000fe20008000007 */
[----:B------:R-:W-:-:S03]  /*cc10*/  FADD R54, R54, -R2 ;  /* 0x8000000236367221 */ /* 0x000fc60000000000 */
[----:B------:R-:W-:Y:S01]  /*cc20*/  STS.U8 [R108+UR7+0x11500], R25 ;  /* 0x011500196c007988 */ /* 0x000fe20008000007 */
[----:B------:R-:W2:Y:S03]  /*cc30*/  MUFU.EX2 R35, R35 ;  /* 0x0000002300237308 */ /* 0x000ea60000000800 */
[----:B------:R-:W-:Y:S01]  /*cc40*/  STS.U8 [R108+UR7+0x11700], R94 ;  /* 0x0117005e6c007988 */ /* 0x000fe20008000007 */
[----:B------:R-:W2:Y:S01]  /*cc50*/  S2R R109, SR_TID.X ;  /* 0x00000000006d7919 */ /* 0x000ea20000002100 */
[----:B0-----:R-:W-:Y:S02]  /*cc60*/  FADD R48, R33, R38 ;  /* 0x0000002621307221 */ /* 0x001fe40000000000 */
[----:B------:R-:W-:Y:S01]  /*cc70*/  STS.U8 [R108+UR7+0x11900], R26 ;  /* 0x0119001a6c007988 */ /* 0x000fe20008000007 */
[----:B------:R-:W-:-:S03]  /*cc80*/  FMUL R46, R54, 1.4426950216293334961 ;  /* 0x3fb8aa3b362e7820 */ /* 0x000fc60000400000 */
[----:B------:R-:W-:Y:S04]  /*cc90*/  STS.U8 [R108+UR7+0x11b00], R8 ;  /* 0x011b00086c007988 */ /* 0x000fe80008000007 */
[----:B------:R-:W-:Y:S01]  /*cca0*/  STS.U8 [R108+UR7+0x11d00], R7 ;  /* 0x011d00076c007988 */ /* 0x000fe20008000007 */
[----:B------:R-:W0:Y:S03]  /*ccb0*/  MUFU.EX2 R45, R45 ;  /* 0x0000002d002d7308 */ /* 0x000e260000000800 */
[----:B------:R1:W-:Y:S01]  /*ccc0*/  STS.U8 [R108+UR7+0x11f00], R28 ;  /* 0x011f001c6c007988 */ /* 0x0003e20008000007 */
[----:B------:R-:W-:Y:S01]  /*ccd0*/  FADD R55, R55, -R2 ;  /* 0x8000000237377221 */ /* 0x000fe20000000000 */
[----:B----4-:R-:W-:Y:S01]  /*cce0*/  FADD R47, R43, R48 ;  /* 0x000000302b2f7221 */ /* 0x010fe20000000000 */
[--C-:B------:R-:W-:Y:S01]  /*ccf0*/  FADD R57, R57, -R2.reuse ;  /* 0x8000000239397221 */ /* 0x100fe20000000000 */
[----:B-1----:R-:W1:Y:S01]  /*cd00*/  S2R R108, SR_TID.X ;  /* 0x00000000006c7919 */ /* 0x002e620000002100 */
[----:B------:R-:W4:Y:S01]  /*cd10*/  MUFU.EX2 R46, R46 ;  /* 0x0000002e002e7308 */ /* 0x000f220000000800 */
[----:B------:R-:W-:Y:S01]  /*cd20*/  FMUL R55, R55, 1.4426950216293334961 ;  /* 0x3fb8aa3b37377820 */ /* 0x000fe20000400000 */
[----:B------:R-:W-:Y:S01]  /*cd30*/  FADD R49, R44, R47 ;  /* 0x0000002f2c317221 */ /* 0x000fe20000000000 */
[----:B------:R-:W-:Y:S01]  /*cd40*/  FMUL R38, R57, 1.4426950216293334961 ;  /* 0x3fb8aa3b39267820 */ /* 0x000fe20000400000 */
[--C-:B------:R-:W-:Y:S01]  /*cd50*/  FADD R56, R56, -R2.reuse ;  /* 0x8000000238387221 */ /* 0x100fe20000000000 */
[--C-:B------:R-:W-:Y:S01]  /*cd60*/  FADD R69, R69, -R2.reuse ;  /* 0x8000000245457221 */ /* 0x100fe20000000000 */
[----:B---3--:R-:W-:Y:S01]  /*cd70*/  FADD R48, R240, R49 ;  /* 0x00000031f0307221 */ /* 0x008fe20000000000 */
[--C-:B------:R-:W-:Y:S01]  /*cd80*/  FADD R71, R71, -R2.reuse ;  /* 0x8000000247477221 */ /* 0x100fe20000000000 */
[----:B------:R-:W3:Y:S01]  /*cd90*/  MUFU.EX2 R241, R55 ;  /* 0x0000003700f17308 */ /* 0x000ee20000000800 */
[--C-:B------:R-:W-:Y:S01]  /*cda0*/  FADD R72, R72, -R2.reuse ;  /* 0x8000000248487221 */ /* 0x100fe20000000000 */
[--C-:B------:R-:W-:Y:S01]  /*cdb0*/  FADD R66, R66, -R2.reuse ;  /* 0x8000000242427221 */ /* 0x100fe20000000000 */
[----:B------:R-:W-:Y:S01]  /*cdc0*/  FADD R65, R65, -R2 ;  /* 0x8000000241417221 */ /* 0x000fe20000000000 */
[----:B------:R-:W-:Y:S01]  /*cdd0*/  FMUL R47, R56, 1.4426950216293334961 ;  /* 0x3fb8aa3b382f7820 */ /* 0x000fe20000400000 */
[----:B------:R-:W-:Y:S01]  /*cde0*/  FMUL R69, R69, 1.4426950216293334961 ;  /* 0x3fb8aa3b45457820 */ /* 0x000fe20000400000 */
[----:B--2---:R-:W-:Y:S01]  /*cdf0*/  FADD R48, R35, R48 ;  /* 0x0000003023307221 */ /* 0x004fe20000000000 */
[--C-:B------:R-:W-:Y:S01]  /*ce00*/  FADD R68, R68, -R2.reuse ;  /* 0x8000000244447221 */ /* 0x100fe20000000000 */
[----:B------:R-:W2:Y:S01]  /*ce10*/  MUFU.EX2 R38, R38 ;  /* 0x0000002600267308 */ /* 0x000ea20000000800 */
[--C-:B------:R-:W-:Y:S01]  /*ce20*/  FADD R70, R70, -R2.reuse ;  /* 0x8000000246467221 */ /* 0x100fe20000000000 */
[----:B------:R-:W-:Y:S01]  /*ce30*/  FMUL R71, R71, 1.4426950216293334961 ;  /* 0x3fb8aa3b47477820 */ /* 0x000fe20000400000 */
[----:B------:R-:W-:Y:S01]  /*ce40*/  FMUL R72, R72, 1.4426950216293334961 ;  /* 0x3fb8aa3b48487820 */ /* 0x000fe20000400000 */
[--C-:B------:R-:W-:Y:S01]  /*ce50*/  FADD R67, R67, -R2.reuse ;  /* 0x8000000243437221 */ /* 0x100fe20000000000 */
[----:B------:R-:W-:Y:S01]  /*ce60*/  FMUL R66, R66, 1.4426950216293334961 ;  /* 0x3fb8aa3b42427820 */ /* 0x000fe20000400000 */
[----:B------:R-:W-:Y:S01]  /*ce70*/  FMUL R65, R65, 1.4426950216293334961 ;  /* 0x3fb8aa3b41417820 */ /* 0x000fe20000400000 */
[----:B------:R-:W-:Y:S01]  /*ce80*/  FADD R64, R64, -R2 ;  /* 0x8000000240407221 */ /* 0x000fe20000000000 */
[----:B------:R-:W1:Y:S01]  /*ce90*/  MUFU.EX2 R47, R47 ;  /* 0x0000002f002f7308 */ /* 0x000e620000000800 */
[----:B0-----:R-:W-:Y:S01]  /*cea0*/  FADD R49, R45, R48 ;  /* 0x000000302d317221 */ /* 0x001fe20000000000 */
[----:B------:R-:W-:Y:S01]  /*ceb0*/  FMUL R68, R68, 1.4426950216293334961 ;  /* 0x3fb8aa3b44447820 */ /* 0x000fe20000400000 */
[----:B------:R-:W-:Y:S01]  /*cec0*/  FMUL R70, R70, 1.4426950216293334961 ;  /* 0x3fb8aa3b46467820 */ /* 0x000fe20000400000 */
[----:B------:R-:W-:Y:S01]  /*ced0*/  FMUL R67, R67, 1.4426950216293334961 ;  /* 0x3fb8aa3b43437820 */ /* 0x000fe20000400000 */
[----:B------:R-:W-:-:S03]  /*cee0*/  FMUL R64, R64, 1.4426950216293334961 ;  /* 0x3fb8aa3b40407820 */ /* 0x000fc60000400000 */
[----:B------:R-:W0:Y:S01]  /*cef0*/  MUFU.EX2 R69, R69 ;  /* 0x0000004500457308 */ /* 0x000e220000000800 */
[----:B----4-:R-:W-:-:S07]  /*cf00*/  FADD R48, R46, R49 ;  /* 0x000000312e307221 */ /* 0x010fce0000000000 */
[----:B------:R-:W-:Y:S01]  /*cf10*/  MUFU.EX2 R101, R71 ;  /* 0x0000004700657308 */ /* 0x000fe20000000800 */
[----:B------:R-:W-:-:S07]  /*cf20*/  F2FP.SATFINITE.E4M3.F32.PACK_AB_MERGE_C R36, R37, R36, RZ ;  /* 0x000000242524723e */ /* 0x000fce00048070ff */
[----:B------:R-:W4:Y:S08]  /*cf30*/  MUFU.EX2 R102, R72 ;  /* 0x0000004800667308 */ /* 0x000f300000000800 */
[----:B------:R-:W-:Y:S08]  /*cf40*/  MUFU.EX2 R104, R66 ;  /* 0x0000004200687308 */ /* 0x000ff00000000800 */
[----:B------:R-:W0:Y:S01]  /*cf50*/  MUFU.EX2 R252, R65 ;  /* 0x0000004100fc7308 */ /* 0x000e220000000800 */
[----:B---3--:R-:W-:Y:S01]  /*cf60*/  FADD R37, R241, R48 ;  /* 0x00000030f1257221 */ /* 0x008fe20000000000 */
[----:B------:R-:W-:-:S06]  /*cf70*/  IMAD.SHL.U32 R109, R109, 0x8, RZ ;  /* 0x000000086d6d7824 */ /* 0x000fcc00078e00ff */
[----:B------:R-:W-:Y:S01]  /*cf80*/  MUFU.EX2 R135, R68 ;  /* 0x0000004400877308 */ /* 0x000fe20000000800 */
[----:B------:R-:W-:-:S07]  /*cf90*/  F2FP.SATFINITE.E4M3.F32.PACK_AB_MERGE_C R39, R40, R39, RZ ;  /* 0x000000272827723e */ /* 0x000fce00048070ff */
[----:B------:R-:W3:Y:S08]  /*cfa0*/  MUFU.EX2 R100, R70 ;  /* 0x0000004600647308 */ /* 0x000ef00000000800 */
[----:B------:R-:W-:Y:S08]  /*cfb0*/  MUFU.EX2 R103, R67 ;  /* 0x0000004300677308 */ /* 0x000ff00000000800 */
[----:B------:R-:W0:Y:S01]  /*cfc0*/  MUFU.EX2 R7, R64 ;  /* 0x0000004000077308 */ /* 0x000e220000000800 */
[----:B--2---:R-:W-:Y:S01]  /*cfd0*/  FADD R40, R38, R37 ;  /* 0x0000002526287221 */ /* 0x004fe20000000000 */
[----:B------:R-:W-:-:S02]  /*cfe0*/  LOP3.LUT R109, R109, 0x30, RZ, 0xc0, !PT ;  /* 0x000000306d6d7812 */ /* 0x000fc400078ec0ff */
[----:B-1----:R-:W-:Y:S02]  /*cff0*/  LOP3.LUT R108, R108, 0xff, RZ, 0xc0, !PT ;  /* 0x000000ff6c6c7812 */ /* 0x002fe400078ec0ff */
[----:B------:R-:W-:Y:S02]  /*d000*/  F2FP.SATFINITE.E4M3.F32.PACK_AB_MERGE_C R63, R77, R63, RZ ;  /* 0x0000003f4d3f723e */ /* 0x000fe400048070ff */
[----:B------:R-:W-:Y:S02]  /*d010*/  F2FP.SATFINITE.E4M3.F32.PACK_AB_MERGE_C R12, R12, R80, RZ ;  /* 0x000000500c0c723e */ /* 0x000fe400048070ff */
[----:B------:R-:W-:Y:S02]  /*d020*/  F2FP.SATFINITE.E4M3.F32.PACK_AB_MERGE_C R84, R86, R84, RZ ;  /* 0x000000545654723e */ /* 0x000fe400048070ff */
[----:B------:R-:W-:Y:S01]  /*d030*/  F2FP.SATFINITE.E4M3.F32.PACK_AB_MERGE_C R88, R91, R88, RZ ;  /* 0x000000585b58723e */ /* 0x000fe200048070ff */
[----:B------:R-:W-:Y:S01]  /*d040*/  FADD R40, R47, R40 ;  /* 0x000000282f287221 */ /* 0x000fe20000000000 */
[----:B------:R-:W-:-:S02]  /*d050*/  F2FP.SATFINITE.E4M3.F32.PACK_AB_MERGE_C R95, R95, R92, RZ ;  /* 0x0000005c5f5f723e */ /* 0x000fc400048070ff */
[----:B------:R-:W-:Y:S02]  /*d060*/  F2FP.SATFINITE.E4M3.F32.PACK_AB_MERGE_C R27, R96, R27, RZ ;  /* 0x0000001b601b723e */ /* 0x000fe400048070ff */
[----:B------:R-:W-:Y:S02]  /*d070*/  F2FP.SATFINITE.E4M3.F32.PACK_AB_MERGE_C R97, R98, R97, RZ ;  /* 0x000000616261723e */ /* 0x000fe400048070ff */
[----:B------:R-:W-:Y:S02]  /*d080*/  F2FP.SATFINITE.E4M3.F32.PACK_AB_MERGE_C R34, R99, R34, RZ ;  /* 0x000000226322723e */ /* 0x000fe400048070ff */
[----:B------:R-:W-:Y:S02]  /*d090*/  F2FP.SATFINITE.E4M3.F32.PACK_AB_MERGE_C R41, R42, R41, RZ ;  /* 0x000000292a29723e */ /* 0x000fe400048070ff */
[----:B------:R-:W-:Y:S01]  /*d0a0*/  F2FP.SATFINITE.E4M3.F32.PACK_AB_MERGE_C R43, R44, R43, RZ ;  /* 0x0000002b2c2b723e */ /* 0x000fe200048070ff */
[----:B------:R-:W-:Y:S01]  /*d0b0*/  IMAD R108, R108, 0x40, R109 ;  /* 0x000000406c6c7824 */ /* 0x000fe200078e026d */
[----:B------:R-:W-:-:S02]  /*d0c0*/  F2FP.SATFINITE.E4M3.F32.PACK_AB_MERGE_C R45, R46, R45, RZ ;  /* 0x0000002d2e2d723e */ /* 0x000fc400048070ff */
[----:B0-----:R-:W-:Y:S02]  /*d0d0*/  F2FP.SATFINITE.E4M3.F32.PACK_AB_MERGE_C R47, R69, R47, RZ ;  /* 0x0000002f452f723e */ /* 0x001fe400048070ff */
[----:B----4-:R-:W-:Y:S02]  /*d0e0*/  F2FP.SATFINITE.E4M3.F32.PACK_AB_MERGE_C R242, R102, R101, RZ ;  /* 0x0000006566f2723e */ /* 0x010fe400048070ff */
[----:B------:R-:W-:Y:S02]  /*d0f0*/  F2FP.SATFINITE.E4M3.F32.PACK_AB_MERGE_C R243, R252, R104, RZ ;  /* 0x00000068fcf3723e */ /* 0x000fe400048070ff */
[----:B------:R-:W-:Y:S02]  /*d100*/  F2FP.SATFINITE.E4M3.F32.PACK_AB_MERGE_C R245, R58, R245, R12 ;  /* 0x000000f53af5723e */ /* 0x000fe4000480700c */
[----:B------:R-:W-:Y:S02]  /*d110*/  F2FP.SATFINITE.E4M3.F32.PACK_AB_MERGE_C R244, R5, R244, R63 ;  /* 0x000000f405f4723e */ /* 0x000fe4000480703f */
[----:B------:R-:W-:-:S02]  /*d120*/  F2FP.SATFINITE.E4M3.F32.PACK_AB_MERGE_C R246, R13, R246, R84 ;  /* 0x000000f60df6723e */ /* 0x000fc40004807054 */
[----:B------:R-:W-:Y:S02]  /*d130*/  F2FP.SATFINITE.E4M3.F32.PACK_AB_MERGE_C R247, R16, R247, R88 ;  /* 0x000000f710f7723e */ /* 0x000fe40004807058 */
[----:B------:R-:W-:Y:S02]  /*d140*/  F2FP.SATFINITE.E4M3.F32.PACK_AB_MERGE_C R249, R24, R249, R27 ;  /* 0x000000f918f9723e */ /* 0x000fe4000480701b */
[----:B------:R-:W-:Y:S02]  /*d150*/  F2FP.SATFINITE.E4M3.F32.PACK_AB_MERGE_C R248, R20, R248, R95 ;  /* 0x000000f814f8723e */ /* 0x000fe4000480705f */
[----:B------:R-:W-:Y:S02]  /*d160*/  F2FP.SATFINITE.E4M3.F32.PACK_AB_MERGE_C R250, R9, R250, R97 ;  /* 0x000000fa09fa723e */ /* 0x000fe40004807061 */
[----:B------:R-:W-:Y:S01]  /*d170*/  F2FP.SATFINITE.E4M3.F32.PACK_AB_MERGE_C R251, R6, R251, R34 ;  /* 0x000000fb06fb723e */ /* 0x000fe20004807022 */
[----:B------:R-:W-:Y:S01]  /*d180*/  FADD R40, R69, R40 ;  /* 0x0000002845287221 */ /* 0x000fe20000000000 */
[----:B------:R-:W-:-:S02]  /*d190*/  F2FP.SATFINITE.E4M3.F32.PACK_AB_MERGE_C R13, R30, R29, R39 ;  /* 0x0000001d1e0d723e */ /* 0x000fc40004807027 */
[----:B------:R-:W-:Y:S02]  /*d1a0*/  F2FP.SATFINITE.E4M3.F32.PACK_AB_MERGE_C R12, R11, R10, R36 ;  /* 0x0000000a0b0c723e */ /* 0x000fe40004807024 */
[----:B------:R-:W-:Y:S02]  /*d1b0*/  F2FP.SATFINITE.E4M3.F32.PACK_AB_MERGE_C R14, R31, R4, R41 ;  /* 0x000000041f0e723e */ /* 0x000fe40004807029 */
[----:B------:R-:W-:Y:S02]  /*d1c0*/  F2FP.SATFINITE.E4M3.F32.PACK_AB_MERGE_C R15, R33, R32, R43 ;  /* 0x00000020210f723e */ /* 0x000fe4000480702b */
[----:B------:R-:W-:Y:S02]  /*d1d0*/  F2FP.SATFINITE.E4M3.F32.PACK_AB_MERGE_C R241, R38, R241, R47 ;  /* 0x000000f126f1723e */ /* 0x000fe4000480702f */
[----:B------:R-:W-:Y:S02]  /*d1e0*/  F2FP.SATFINITE.E4M3.F32.PACK_AB_MERGE_C R240, R35, R240, R45 ;  /* 0x000000f023f0723e */ /* 0x000fe4000480702d */
[----:B---3--:R-:W-:-:S02]  /*d1f0*/  F2FP.SATFINITE.E4M3.F32.PACK_AB_MERGE_C R242, R100, R135, R242 ;  /* 0x0000008764f2723e */ /* 0x008fc400048070f2 */
[----:B------:R-:W-:Y:S01]  /*d200*/  F2FP.SATFINITE.E4M3.F32.PACK_AB_MERGE_C R243, R7, R103, R243 ;  /* 0x0000006707f3723e */ /* 0x000fe200048070f3 */
[----:B------:R0:W-:Y:S01]  /*d210*/  STS.128 [R108+UR7+0x8000], R244 ;  /* 0x008000f46c007988 */ /* 0x0001e20008000c07 */
[----:B------:R-:W-:Y:S01]  /*d220*/  FADD R0, -R2, R0 ;  /* 0x0000000002007221 */ /* 0x000fe20000000100 */
[----:B------:R-:W-:Y:S02]  /*d230*/  FADD R135, R135, R40 ;  /* 0x0000002887877221 */ /* 0x000fe40000000000 */
[----:B-----5:R1:W-:Y:S01]  /*d240*/  STS.128 [R107+UR7+0x8000], R248 ;  /* 0x008000f86b007988 */ /* 0x0203e20008000c07 */
[----:B------:R-:W-:-:S03]  /*d250*/  FMUL R0, R0, 1.4426950216293334961 ;  /* 0x3fb8aa3b00007820 */ /* 0x000fc60000400000 */
[----:B------:R-:W-:Y:S04]  /*d260*/  STS.128 [R106+UR7+0x8000], R12 ;  /* 0x0080000c6a007988 */ /* 0x000fe80008000c07 */
[----:B------:R2:W-:Y:S01]  /*d270*/  STS.128 [R105+UR7+0x8000], R240 ;  /* 0x008000f069007988 */ /* 0x0005e20008000c07 */
[----:B0-----:R-:W-:Y:S02]  /*d280*/  IMAD.MOV.U32 R247, RZ, RZ, R104 ;  /* 0x000000fffff77224 */ /* 0x001fe400078e0068 */
[----:B------:R-:W-:Y:S02]  /*d290*/  IMAD.MOV.U32 R246, RZ, RZ, R7 ;  /* 0x000000fffff67224 */ /* 0x000fe400078e0007 */
[----:B------:R-:W-:Y:S02]  /*d2a0*/  IMAD.MOV.U32 R245, RZ, RZ, R103 ;  /* 0x000000fffff57224 */ /* 0x000fe400078e0067 */
[----:B------:R-:W-:-:S02]  /*d2b0*/  IMAD.MOV.U32 R244, RZ, RZ, R102 ;  /* 0x000000fffff47224 */ /* 0x000fc400078e0066 */
[----:B-1----:R-:W-:Y:S02]  /*d2c0*/  IMAD.MOV.U32 R251, RZ, RZ, R101 ;  /* 0x000000fffffb7224 */ /* 0x002fe400078e0065 */
[----:B------:R-:W-:Y:S02]  /*d2d0*/  IMAD.MOV.U32 R250, RZ, RZ, R100 ;  /* 0x000000fffffa7224 */ /* 0x000fe400078e0064 */
[----:B--2---:R-:W0:Y:S01]  /*d2e0*/  LDTM.x128 R4, tmem[UR9] ;  /* 0x00000009000479ee */ /* 0x004e2200083c0000 */
[----:B------:R-:W0:Y:S01]  /*d2f0*/  MUFU.EX2 R0, R0 ;  /* 0x0000000000007308 */ /* 0x000e220000000800 */
[----:B------:R-:W-:Y:S01]  /*d300*/  NOP ;  /* 0x0000000000007918 */ /* 0x000fe20000000000 */
        /* <DEDUP_REMOVED lines=128> */
[----:B------:R0:W-:Y:S01]  /*db10*/  STTM.x128 tmem[UR9], R4 ;  /* 0x00000004000079ed */ /* 0x0001e200083c0009 */
[----:B------:R-:W1:Y:S02]  /*db20*/  FENCE.VIEW.ASYNC.T ;  /* 0x00000000000073c6 */ /* 0x000e640000000200 */
[----:B-1----:R-:W-:Y:S01]  /*db30*/  BAR.SYNC.DEFER_BLOCKING 0x0 ;  /* 0x0000000000007b1d */ /* 0x002fe20000010000 */
[----:B------:R-:W-:-:S05]  /*db40*/  FADD R135, R250, R135 ;  /* 0x00000087fa877221 */ /* 0x000fca0000000000 */
[----:B------:R1:W-:Y:S06]  /*db50*/  MEMBAR.ALL.CTA ;  /* 0x0000000000007992 */ /* 0x0003ec0000008000 */
[----:B-1----:R-:W1:Y:S01]  /*db60*/  FENCE.VIEW.ASYNC.S ;  /* 0x00000000000073c6 */ /* 0x002e620000000000 */
[----:B------:R-:W-:-:S04]  /*db70*/  FADD R135, R251, R135 ;  /* 0x00000087fb877221 */ /* 0x000fc80000000000 */
[----:B------:R-:W-:-:S04]  /*db80*/  FADD R135, R244, R135 ;  /* 0x00000087f4877221 */ /* 0x000fc80000000000 */
[----:B------:R-:W-:-:S04]  /*db90*/  FADD R135, R245, R135 ;  /* 0x00000087f5877221 */ /* 0x000fc80000000000 */
[----:B------:R-:W-:Y:S01]  /*dba0*/  FADD R135, R246, R135 ;  /* 0x00000087f6877221 */ /* 0x000fe20000000000 */
[----:B------:R-:W-:-:S03]  /*dbb0*/  ULEA UR16, UR15, UR7, 0x3 ;  /* 0x000000070f107291 */ /* 0x000fc6000f8e18ff */
[----:B------:R-:W-:Y:S01]  /*dbc0*/  FADD R135, R247, R135 ;  /* 0x00000087f7877221 */ /* 0x000fe20000000000 */
[----:B------:R-:W-:-:S03]  /*dbd0*/  UIADD3 UR16, UPT, UPT, UR16, 0x12000, URZ ;  /* 0x0001200010107890 */ /* 0x000fc6000fffe0ff */
[----:B------:R-:W-:Y:S01]  /*dbe0*/  FADD R135, R252, R135 ;  /* 0x00000087fc877221 */ /* 0x000fe20000000000 */
[----:B------:R-:W-:Y:S01]  /*dbf0*/  UMOV UR65, UR6 ;  /* 0x0000000600417c82 */ /* 0x000fe20008000000 */
[----:B-1----:R-:W-:Y:S06]  /*dc00*/  BAR.SYNC.DEFER_BLOCKING 0x0 ;  /* 0x0000000000007b1d */ /* 0x002fec0000010000 */
[----:B------:R-:W-:Y:S05]  /*dc10*/  BRA.U UP2, `(.L_x_18) ;  /* 0x00000001024c7547 */ /* 0x000fea000b800000 */
[----:B------:R-:W-:Y:S02]  /*dc20*/  UIADD3 UR66, UPT, UPT, UR8, 0x80, URZ ;  /* 0x0000008008427890 */ /* 0x000fe4000fffe0ff */
[----:B------:R-:W-:Y:S01]  /*dc30*/  UIADD3 UR67, UPT, UPT, UR8, 0x80, URZ ;  /* 0x0000008008437890 */ /* 0x000fe2000fffe0ff */
[----:B------:R-:W-:Y:S01]  /*dc40*/  UMOV UR56, 0x0 ;  /* 0x0000000000387882 */ /* 0x000fe20000000000 */
[----:B------:R-:W-:Y:S01]  /*dc50*/  UMOV UR57, 0x8200010 ;  /* 0x0820001000397882 */ /* 0x000fe20000000000 */
[----:B------:R-:W-:Y:S01]  /*dc60*/  UMOV UR58, 0x0 ;  /* 0x00000000003a7882 */ /* 0x000fe20000000000 */
[----:B------:R-:W-:Y:S01]  /*dc70*/  UMOV UR59, 0x8200010 ;  /* 0x08200010003b7882 */ /* 0x000fe20000000000 */
[----:B------:R-:W-:Y:S01]  /*dc80*/  UMOV UR60, 0x0 ;  /* 0x00000000003c7882 */ /* 0x000fe20000000000 */
[----:B------:R-:W-:Y:S01]  /*dc90*/  UMOV UR61, 0x8200010 ;  /* 0x08200010003d7882 */ /* 0x000fe20000000000 */
[----:B------:R-:W-:Y:S01]  /*dca0*/  UMOV UR4, UR16 ;  /* 0x0000001000047c82 */ /* 0x000fe20008000000 */
[----:B------:R-:W-:Y:S01]  /*dcb0*/  UMOV UR5, URZ ;  /* 0x000000ff00057c82 */ /* 0x000fe20008000000 */
[----:B------:R1:W-:Y:S01]  /*dcc0*/  UTCQMMA gdesc[UR48], gdesc[UR54], tmem[UR8], tmem[UR56], idesc[UR57], UPT ;  /* 0x00ff3836300075ea */ /* 0x0003e2000b800308 */
        /* <DEDUP_REMOVED lines=8> */
.L_x_18:
[----:B0-----:R-:W2:Y:S01]  /*dd50*/  LDL.LU R4, [R1+0x60] ;  /* 0x0000600001047983 */ /* 0x001ea20000300800 */
[----:B------:R-:W-:Y:S01]  /*dd60*/  ISETP.GE.U32.AND P0, PT, R3, UR12, PT ;  /* 0x0000000c03007c0c */ /* 0x000fe2000bf06070 */
[----:B------:R-:W-:Y:S02]  /*dd70*/  UIADD3 UR15, UPT, UPT, UR15, 0x1, URZ ;  /* 0x000000010f0f7890 */ /* 0x000fe4000fffe0ff */
[----:B------:R-:W-:Y:S01]  /*dd80*/  UIADD3 UR64, UPT, UPT, UR13, UR64, URZ ;  /* 0x000000400d407290 */ /* 0x000fe2000fffe0ff */
[----:B------:R-:W-:Y:S01]  /*dd90*/  ISETP.GE.U32.AND.EX P0, PT, R132, RZ, PT, P0 ;  /* 0x000000ff8400720c */ /* 0x000fe20003f06100 */
[----:B------:R-:W-:Y:S02]  /*dda0*/  UISETP.GT.AND UP3, UPT, UR15, 0x1, UPT ;  /* 0x000000010f00788c */ /* 0x000fe4000bf64270 */
[----:B------:R-:W-:Y:S02]  /*ddb0*/  UIADD3 UR19, UPT, UPT, UR14, UR19, URZ ;  /* 0x000000130e137290 */ /* 0x000fe4000fffe0ff */
[----:B-1----:R-:W-:-:S02]  /*ddc0*/  USEL UR4, URZ, 0x1, !UP3 ;  /* 0x00000001ff047887 */ /* 0x002fc4000d800000 */
[----:B------:R-:W-:Y:S02]  /*ddd0*/  USEL UR15, UR15, URZ, !UP3 ;  /* 0x000000ff0f0f7287 */ /* 0x000fe4000d800000 */
[----:B------:R-:W-:Y:S01]  /*dde0*/  ULOP3.LUT UR6, UR6, UR4, URZ, 0x3c, !UPT ;  /* 0x0000000406067292 */ /* 0x000fe2000f8e3cff */
[----:B--2---:R-:W-:Y:S01]  /*ddf0*/  FFMA R4, R0, R4, R135 ;  /* 0x0000000400047223 */ /* 0x004fe20000000087 */
[----:B------:R-:W-:-:S04]  /*de00*/  IMAD.MOV.U32 R0, RZ, RZ, R2 ;  /* 0x000000ffff007224 */ /* 0x000fc800078e0002 */
[----:B------:R2:W-:Y:S01]  /*de10*/  STL [R1+0x60], R4 ;  /* 0x0000600401007387 */ /* 0x0005e20000100800 */
[----:B------:R-:W-:Y:S05]  /*de20*/  @!P0 BRA `(.L_x_19) ;  /* 0xffffffa400b48947 */ /* 0x000fea000383ffff */
[----:B------:R-:W-:Y:S01]  /*de30*/  UISETP.GE.AND UP1, UPT, UR77, 0x1, UPT ;  /* 0x000000014d00788c */ /* 0x000fe2000bf26270 */
[----:B------:R-:W-:-:S08]  /*de40*/  IMAD.MOV.U32 R0, RZ, RZ, R2 ;  /* 0x000000ffff007224 */ /* 0x000fd000078e0002 */
[----:B------:R-:W-:Y:S05]  /*de50*/  BRA.U !UP1, `(.L_x_14) ;  /* 0x0000000109147547 */ /* 0x000fea000b800000 */
[----:B------:R-:W-:-:S06]  /*de60*/  USHF.L.U32 UR4, UR65, 0x1f, URZ ;  /* 0x0000001f41047899 */ /* 0x000fcc00080006ff */
[----:B------:R-:W-:-:S04]  /*de70*/  IMAD.U32 R0, RZ, RZ, UR4 ;  /* 0x00000004ff007e24 */ /* 0x000fc8000f8e00ff */
[----:B------:R-:W0:Y:S02]  /*de80*/  SYNCS.PHASECHK.TRANS64.TRYWAIT P0, [UR16], R0 ;  /* 0x00000000ff0075a7 */ /* 0x000e240008001110 */
[----:B0-----:R-:W-:Y:S05]  /*de90*/  @!P0 BRA `(.L_x_20) ;  /* 0x0000004c00f08947 */ /* 0x001fea0003800000 */
.L_x_26:
[----:B------:R-:W-:-:S07]  /*dea0*/  IMAD.MOV.U32 R0, RZ, RZ, R2 ;  /* 0x000000ffff007224 */ /* 0x000fce00078e0002 */
.L_x_14:
[----:B------:R-:W3:Y:S01]  /*deb0*/  LDL.LU R135, [R1+0x60] ;  /* 0x0000600001877983 */ /* 0x000ee20000300800 */
[----:B------:R-:W-:Y:S08]  /*dec0*/  BAR.SYNC.DEFER_BLOCKING 0x0 ;  /* 0x0000000000007b1d */ /* 0x000ff00000010000 */
[----:B------:R-:W0:Y:S01]  /*ded0*/  S2UR UR12, SR_CTAID.Y ;  /* 0x00000000000c79c3 */ /* 0x000e220000002600 */
[----:B------:R-:W0:Y:S01]  /*dee0*/  LDCU.64 UR10, c[0x0][0x3e0] ;  /* 0x00007c00ff0a77ac */ /* 0x000e220008000a00 */
[----:B------:R-:W4:Y:S06]  /*def0*/  LDCU.64 UR4, c[0x0][0x3e0] ;  /* 0x00007c00ff0477ac */ /* 0x000f2c0008000a00 */
[----:B------:R-:W5:Y:S08]  /*df00*/  LDC.64 R184, c[0x0][0x398] ;  /* 0x0000e600ffb87b82 */ /* 0x000f700000000a00 */
[----:B------:R-:W1:Y:S01]  /*df10*/  LDC R220, c[0x0][0x3e8] ;  /* 0x0000fa00ffdc7b82 */ /* 0x000e620000000800 */
[----:B------:R-:W2:Y:S07]  /*df20*/  @!P6 SYNCS.CCTL.IV [UR7+0x12000] ;  /* 0x01200000ff00e9b1 */ /* 0x000eae0008000007 */
[----:B--2---:R-:W-:Y:S06]  /*df30*/  BAR.SYNC.DEFER_BLOCKING 0x0 ;  /* 0x0000000000007b1d */ /* 0x004fec0000010000 */
[----:B-1----:R-:W1:Y:S01]  /*df40*/  LDTM.x128 R4, tmem[UR9] ;  /* 0x00000009000479ee */ /* 0x002e6200083c0000 */
[----:B0-----:R-:W-:-:S02]  /*df50*/  UIMAD UR10, UR12, UR10, URZ ;  /* 0x0000000a0c0a72a4 */ /* 0x001fc4000f8e02ff */
[----:B----4-:R-:W-:-:S04]  /*df60*/  UIMAD UR4, UR12, UR4, URZ ;  /* 0x000000040c0472a4 */ /* 0x010fc8000f8e02ff */
[----:B------:R-:W-:Y:S01]  /*df70*/  USHF.R.S32.HI UR6, URZ, 0x1f, UR4 ;  /* 0x0000001fff067899 */ /* 0x000fe20008011404 */
[----:B------:R-:W0:Y:S01]  /*df80*/  @!P6 SYNCS.CCTL.IV [UR7+0x12008] ;  /* 0x01200800ff00e9b1 */ /* 0x000e220008000007 */
[----:B------:R-:W-:Y:S01]  /*df90*/  NOP ;  /* 0x0000000000007918 */ /* 0x000fe20000000000 */
[C---:B---3--:R-:W-:Y:S01]  /*dfa0*/  FMUL R2, R135.reuse, 8388608 ;  /* 0x4b00000087027820 */ /* 0x048fe20000400000 */
[C---:B------:R-:W-:Y:S02]  /*dfb0*/  FSETP.GEU.AND P1, PT, R135.reuse, 1.175494350822287508e-38, PT ;  /* 0x008000008700780b */ /* 0x040fe40003f2e000 */
[C---:B------:R-:W-:Y:S02]  /*dfc0*/  FSETP.GT.AND P0, PT, |R135|.reuse, 8.50705917302346158658e+37, PT ;  /* 0x7e8000008700780b */ /* 0x040fe40003f04200 */
[----:B------:R-:W-:Y:S02]  /*dfd0*/  FSEL R2, R2, R135, !P1 ;  /* 0x0000008702027208 */ /* 0x000fe40004800000 */
[----:B------:R-:W-:-:S03]  /*dfe0*/  FSETP.GEU.AND P2, PT, |R135|, 1.175494350822287508e-38, PT ;  /* 0x008000008700780b */ /* 0x000fc60003f4e200 */
[----:B------:R-:W-:Y:S01]  /*dff0*/  VIADD R133, R2, 0xc0cafb0d ;  /* 0xc0cafb0d02857836 */ /* 0x000fe20000000000 */
[----:B------:R-:W-:-:S04]  /*e000*/  FSEL R3, RZ, -23, P1 ;  /* 0xc1b80000ff037808 */ /* 0x000fc80000800000 */
[----:B------:R-:W-:Y:S01]  /*e010*/  LOP3.LUT R133, R133, 0xff800000, RZ, 0xc0, !PT ;  /* 0xff80000085857812 */ /* 0x000fe200078ec0ff */
[----:B------:R-:W-:-:S03]  /*e020*/  @P0 FMUL R135, R135, 0.25 ;  /* 0x3e80000087870820 */ /* 0x000fc60000400000 */
[----:B------:R-:W-:Y:S01]  /*e030*/  I2FP.F32.S32 R132, R133 ;  /* 0x0000008500847245 */ /* 0x000fe20000201400 */
[----:B------:R-:W-:-:S04]  /*e040*/  @!P2 FMUL R135, R135, 16777216 ;  /* 0x4b8000008787a820 */ /* 0x000fc80000400000 */
[----:B------:R-:W-:Y:S02]  /*e050*/  FFMA.FTZ R3, R132, 1.1920928955078125e-07, R3 ;  /* 0x3400000084037823 */ /* 0x000fe40000010003 */
[----:B------:R-:W2:Y:S01]  /*e060*/  MUFU.RCP R132, R135 ;  /* 0x0000008700847308 */ /* 0x000ea20000001000 */
[----:B-1----:R-:W-:Y:S01]  /*e070*/  @P0 FMUL R12, R12, 0.25 ;  /* 0x3e8000000c0c0820 */ /* 0x002fe20000400000 */
[----:B------:R-:W-:Y:S01]  /*e080*/  @P0 FMUL R13, R13, 0.25 ;  /* 0x3e8000000d0d0820 */ /* 0x000fe20000400000 */
[----:B------:R-:W-:Y:S01]  /*e090*/  @P0 FMUL R22, R22, 0.25 ;  /* 0x3e80000016160820 */ /* 0x000fe20000400000 */
[----:B------:R-:W-:Y:S01]  /*e0a0*/  @P0 FMUL R23, R23, 0.25 ;  /* 0x3e80000017170820 */ /* 0x000fe20000400000 */
[----:B------:R-:W-:Y:S01]  /*e0b0*/  @!P2 FMUL R12, R12, 16777216 ;  /* 0x4b8000000c0ca820 */ /* 0x000fe20000400000 */
[----:B------:R-:W-:Y:S01]  /*e0c0*/  @!P2 FMUL R13, R13, 16777216 ;  /* 0x4b8000000d0da820 */ /* 0x000fe20000400000 */
[----:B------:R-:W-:Y:S01]  /*e0d0*/  @!P2 FMUL R22, R22, 16777216 ;  /* 0x4b8000001616a820 */ /* 0x000fe20000400000 */
[----:B------:R-:W-:Y:S01]  /*e0e0*/  @!P2 FMUL R23, R23, 16777216 ;  /* 0x4b8000001717a820 */ /* 0x000fe20000400000 */
[----:B------:R-:W-:-:S02]  /*e0f0*/  IMAD.IADD R133, R2, 0x1, -R133 ;  /* 0x0000000102857824 */ /* 0x000fc400078e0a85 */
[C---:B--2---:R-:W-:Y:S01]  /*e100*/  FMUL R12, R132.reuse, R12 ;  /* 0x0000000c840c7220 */ /* 0x044fe20000400000 */
[C---:B------:R-:W-:Y:S01]  /*e110*/  FMUL R13, R132.reuse, R13 ;  /* 0x0000000d840d7220 */ /* 0x040fe20000400000 */
[C---:B------:R-:W-:Y:S01]  /*e120*/  FMUL R22, R132.reuse, R22 ;  /* 0x0000001684167220 */ /* 0x040fe20000400000 */
[----:B------:R-:W-:Y:S01]  /*e130*/  FMUL R23, R132, R23 ;  /* 0x0000001784177220 */ /* 0x000fe20000400000 */
[----:B------:R-:W-:Y:S02]  /*e140*/  FADD R133, R133, -1 ;  /* 0xbf80000085857421 */ /* 0x000fe40000000000 */
[----:B------:R-:W-:Y:S02]  /*e150*/  F2FP.SATFINITE.E4M3.F32.PACK_AB_MERGE_C R13, R13, R12, RZ ;  /* 0x0000000c0d0d723e */ /* 0x000fe400048070ff */
[----:B------:R-:W-:Y:S01]  /*e160*/  F2FP.SATFINITE.E4M3.F32.PACK_AB_MERGE_C R12, R23, R22, RZ ;  /* 0x00000016170c723e */ /* 0x000fe200048070ff */
[----:B------:R-:W-:-:S04]  /*e170*/  IMAD.MOV.U32 R22, RZ, RZ, 0x3dc6b27f ;  /* 0x3dc6b27fff167424 */ /* 0x000fc800078e00ff */
[----:B------:R-:W-:-:S04]  /*e180*/  FFMA.FTZ R22, R133, R22, -0.16845393180847167969 ;  /* 0xbe2c7f3085167423 */ /* 0x000fc80000010016 */
[----:B------:R-:W-:-:S04]  /*e190*/  FFMA.FTZ R22, R133, R22, 0.1716887056827545166 ;  /* 0x3e2fcf2a85167423 */ /* 0x000fc80000010016 */
[----:B------:R-:W-:Y:S01]  /*e1a0*/  FFMA.FTZ R22, R133, R22, -0.17900948226451873779 ;  /* 0xbe374e4385167423 */ /* 0x000fe20000010016 */
[----:B------:R-:W-:-:S03]  /*e1b0*/  @P0 FMUL R10, R10, 0.25 ;  /* 0x3e8000000a0a0820 */ /* 0x000fc60000400000 */
[----:B------:R-:W-:Y:S01]  /*e1c0*/  FFMA.FTZ R22, R133, R22, 0.20512372255325317383 ;  /* 0x3e520bf485167423 */ /* 0x000fe20000010016 */
[----:B------:R-:W-:Y:S01]  /*e1d0*/  @P0 FMUL R11, R11, 0.25 ;  /* 0x3e8000000b0b0820 */ /* 0x000fe20000400000 */
[----:B------:R-:W-:Y:S01]  /*e1e0*/  @P0 FMUL R24, R24, 0.25 ;  /* 0x3e80000018180820 */ /* 0x000fe20000400000 */
[----:B------:R-:W-:Y:S01]  /*e1f0*/  @P0 FMUL R25, R25, 0.25 ;  /* 0x3e80000019190820 */ /* 0x000fe20000400000 */
[----:B------:R-:W-:Y:S01]  /*e200*/  FFMA.FTZ R22, R133, R22, -0.24046532809734344482 ;  /* 0xbe763c8b85167423 */ /* 0x000fe20000010016 */
[----:B------:R-:W-:Y:S01]  /*e210*/  @P0 FMUL R21, R21, 0.25 ;  /* 0x3e80000015150820 */ /* 0x000fe20000400000 */
[----:B------:R-:W-:Y:S01]  /*e220*/  @!P2 FMUL R10, R10, 16777216 ;  /* 0x4b8000000a0aa820 */ /* 0x000fe20000400000 */
[----:B------:R-:W-:Y:S01]  /*e230*/  @!P2 FMUL R11, R11, 16777216 ;  /* 0x4b8000000b0ba820 */ /* 0x000fe20000400000 */
[----:B------:R-:W-:Y:S01]  /*e240*/  @!P2 FMUL R24, R24, 16777216 ;  /* 0x4b8000001818a820 */ /* 0x000fe20000400000 */
[----:B------:R-:W-:Y:S01]  /*e250*/  @!P2 FMUL R25, R25, 16777216 ;  /* 0x4b8000001919a820 */ /* 0x000fe20000400000 */
[----:B------:R-:W-:Y:S01]  /*e260*/  FFMA.FTZ R22, R133, R22, 0.28857114911079406738 ;  /* 0x3e93bf9985167423 */ /* 0x000fe20000010016 */
[----:B------:R-:W-:Y:S01]  /*e270*/  @!P2 FMUL R21, R21, 16777216 ;  /* 0x4b8000001515a820 */ /* 0x000fe20000400000 */
[C---:B------:R-:W-:Y:S01]  /*e280*/  FMUL R10, R132.reuse, R10 ;  /* 0x0000000a840a7220 */ /* 0x040fe20000400000 */
[C---:B------:R-:W-:Y:S01]  /*e290*/  FMUL R11, R132.reuse, R11 ;  /* 0x0000000b840b7220 */ /* 0x040fe20000400000 */
[C---:B------:R-:W-:Y:S01]  /*e2a0*/  FMUL R24, R132.reuse, R24 ;  /* 0x0000001884187220 */ /* 0x040fe20000400000 */
[C---:B------:R-:W-:Y:S01]  /*e2b0*/  FMUL R25, R132.reuse, R25 ;  /* 0x0000001984197220 */ /* 0x040fe20000400000 */
[----:B------:R-:W-:Y:S01]  /*e2c0*/  FFMA.FTZ R22, R133, R22, -0.36067417263984680176 ;  /* 0xbeb8aa4985167423 */ /* 0x000fe20000010016 */
[----:B------:R-:W-:Y:S01]  /*e2d0*/  FMUL R135, R132, R21 ;  /* 0x0000001584877220 */ /* 0x000fe20000400000 */
[----:B------:R-:W-:-:S02]  /*e2e0*/  F2FP.SATFINITE.E4M3.F32.PACK_AB_MERGE_C R21, R11, R10, RZ ;  /* 0x0000000a0b15723e */ /* 0x000fc400048070ff */
[----:B------:R-:W-:Y:S01]  /*e2f0*/  FFMA.FTZ R22, R133, R22, 0.48089820146560668945 ;  /* 0x3ef6384a85167423 */ /* 0x000fe20000010016 */
[----:B------:R-:W-:Y:S01]  /*e300*/  F2FP.SATFINITE.E4M3.F32.PACK_AB_MERGE_C R11, R25, R24, RZ ;  /* 0x00000018190b723e */ /* 0x000fe200048070ff */
[----:B------:R-:W-:Y:S01]  /*e310*/  @P0 FMUL R4, R4, 0.25 ;  /* 0x3e80000004040820 */ /* 0x000fe20000400000 */
[----:B------:R-:W1:Y:S01]  /*e320*/  LDC.64 R24, c[0x0][0x398] ;  /* 0x0000e600ff187b82 */ /* 0x000e620000000a00 */
[----:B------:R-:W-:Y:S01]  /*e330*/  @P0 FMUL R5, R5, 0.25 ;  /* 0x3e80000005050820 */ /* 0x000fe20000400000 */
        /* <DEDUP_REMOVED lines=117> */
[----:B------:R-:W-:Y:S01]  /*ea90*/  FFMA.FTZ R22, R133, R22, -0.72134751081466674805 ;  /* 0xbf38aa3b85167423 */ /* 0x000fe20000010016 */
[----:B------:R-:W-:Y:S01]  /*eaa0*/  ISETP.GE.U32.AND P0, PT, R2, 0x7f800000, PT ;  /* 0x7f8000000200780c */ /* 0x000fe20003f06070 */
[----:B------:R-:W-:Y:S01]  /*eab0*/  @!P2 FMUL R14, R14, 16777216 ;  /* 0x4b8000000e0ea820 */ /* 0x000fe20000400000 */
[----:B------:R-:W-:Y:S01]  /*eac0*/  @!P2 FMUL R15, R15, 16777216 ;  /* 0x4b8000000f0fa820 */ /* 0x000fe20000400000 */
[----:B------:R-:W-:Y:S01]  /*ead0*/  FMUL R22, R133, R22 ;  /* 0x0000001685167220 */ /* 0x000fe20000400000 */
[----:B------:R-:W-:Y:S01]  /*eae0*/  @!P2 FMUL R18, R18, 16777216 ;  /* 0x4b8000001212a820 */ /* 0x000fe20000400000 */
[----:B------:R-:W-:Y:S01]  /*eaf0*/  @!P2 FMUL R19, R19, 16777216 ;  /* 0x4b8000001313a820 */ /* 0x000fe20000400000 */
[C---:B------:R-:W-:Y:S01]  /*eb00*/  FMUL R14, R132.reuse, R14 ;  /* 0x0000000e840e7220 */ /* 0x040fe20000400000 */
[----:B------:R-:W-:Y:S01]  /*eb10*/  FMUL R15, R132, R15 ;  /* 0x0000000f840f7220 */ /* 0x000fe20000400000 */
[----:B------:R-:W-:Y:S01]  /*eb20*/  @!P2 FMUL R16, R16, 16777216 ;  /* 0x4b8000001010a820 */ /* 0x000fe20000400000 */
[----:B------:R-:W-:Y:S01]  /*eb30*/  @!P2 FMUL R17, R17, 16777216 ;  /* 0x4b8000001111a820 */ /* 0x000fe20000400000 */
[----:B------:R-:W-:Y:S01]  /*eb40*/  FMUL R22, R133, R22 ;  /* 0x0000001685167220 */ /* 0x000fe20000400000 */
[C---:B------:R-:W-:Y:S01]  /*eb50*/  FMUL R18, R132.reuse, R18 ;  /* 0x0000001284127220 */ /* 0x040fe20000400000 */
[C---:B------:R-:W-:Y:S01]  /*eb60*/  FMUL R19, R132.reuse, R19 ;  /* 0x0000001384137220 */ /* 0x040fe20000400000 */
[C---:B------:R-:W-:Y:S01]  /*eb70*/  FMUL R16, R132.reuse, R16 ;  /* 0x0000001084107220 */ /* 0x040fe20000400000 */
[----:B------:R-:W-:Y:S01]  /*eb80*/  FMUL R17, R132, R17 ;  /* 0x0000001184117220 */ /* 0x000fe20000400000 */
[----:B------:R-:W-:Y:S01]  /*eb90*/  F2FP.SATFINITE.E4M3.F32.PACK_AB_MERGE_C R14, R15, R14, RZ ;  /* 0x0000000e0f0e723e */ /* 0x000fe200048070ff */
[----:B------:R-:W-:Y:S01]  /*eba0*/  FFMA.FTZ R22, R133, 1.4426950216293334961, R22 ;  /* 0x3fb8aa3b85167823 */ /* 0x000fe20000010016 */
[----:B------:R-:W-:-:S02]  /*ebb0*/  @P0 IMAD.MOV.U32 R15, RZ, RZ, 0x7f800000 ;  /* 0x7f800000ff0f0424 */ /* 0x000fc400078e00ff */
[----:B------:R-:W-:Y:S01]  /*ebc0*/  @!P2 FMUL R8, R8, 16777216 ;  /* 0x4b8000000808a820 */ /* 0x000fe20000400000 */
[----:B------:R-:W-:Y:S01]  /*ebd0*/  @!P2 FMUL R9, R9, 16777216 ;  /* 0x4b8000000909a820 */ /* 0x000fe20000400000 */
[----:B------:R-:W-:Y:S01]  /*ebe0*/  F2FP.SATFINITE.E4M3.F32.PACK_AB_MERGE_C R18, R19, R18, RZ ;  /* 0x000000121312723e */ /* 0x000fe200048070ff */
[----:B------:R-:W-:Y:S01]  /*ebf0*/  FADD R3, R3, R22 ;  /* 0x0000001603037221 */ /* 0x000fe20000000000 */
[----:B------:R-:W-:Y:S01]  /*ec00*/  @!P2 FMUL R6, R6, 16777216 ;  /* 0x4b8000000606a820 */ /* 0x000fe20000400000 */
[----:B------:R-:W-:Y:S01]  /*ec10*/  @!P2 FMUL R7, R7, 16777216 ;  /* 0x4b8000000707a820 */ /* 0x000fe20000400000 */
[----:B------:R-:W-:Y:S01]  /*ec20*/  @!P2 FMUL R30, R30, 16777216 ;  /* 0x4b8000001e1ea820 */ /* 0x000fe20000400000 */
[----:B------:R-:W-:Y:S01]  /*ec30*/  @!P2 FMUL R31, R31, 16777216 ;  /* 0x4b8000001f1fa820 */ /* 0x000fe20000400000 */
[----:B------:R-:W-:Y:S01]  /*ec40*/  F2FP.SATFINITE.E4M3.F32.PACK_AB_MERGE_C R16, R17, R16, RZ ;  /* 0x000000101110723e */ /* 0x000fe200048070ff */
[----:B------:R-:W-:Y:S02]  /*ec50*/  IMAD R19, R134, UR11, RZ ;  /* 0x0000000b86137c24 */ /* 0x000fe4000f8e02ff */
[----:B------:R-:W-:Y:S01]  /*ec60*/  @P0 FFMA.FTZ R3, R2, R15, +INF ;  /* 0x7f80000002030423 */ /* 0x000fe2000001000f */
[----:B------:R-:W-:Y:S01]  /*ec70*/  @!P2 FMUL R4, R4, 16777216 ;  /* 0x4b8000000404a820 */ /* 0x000fe20000400000 */
[----:B------:R-:W-:Y:S01]  /*ec80*/  @!P2 FMUL R5, R5, 16777216 ;  /* 0x4b8000000505a820 */ /* 0x000fe20000400000 */
[----:B------:R-:W-:Y:S01]  /*ec90*/  @!P2 FMUL R28, R28, 16777216 ;  /* 0x4b8000001c1ca820 */ /* 0x000fe20000400000 */
[----:B------:R-:W-:Y:S01]  /*eca0*/  @!P2 FMUL R29, R29, 16777216 ;  /* 0x4b8000001d1da820 */ /* 0x000fe20000400000 */
[----:B------:R-:W-:Y:S01]  /*ecb0*/  @!P2 FMUL R32, R32, 16777216 ;  /* 0x4b8000002020a820 */ /* 0x000fe20000400000 */
[----:B------:R-:W-:Y:S01]  /*ecc0*/  @!P2 FMUL R33, R33, 16777216 ;  /* 0x4b8000002121a820 */ /* 0x000fe20000400000 */
[----:B------:R-:W-:Y:S01]  /*ecd0*/  FSETP.NEU.AND P1, PT, R2, RZ, PT ;  /* 0x000000ff0200720b */ /* 0x000fe20003f2d000 */
[----:B------:R-:W-:-:S02]  /*ece0*/  IMAD R17, R134, UR5, RZ ;  /* 0x0000000586117c24 */ /* 0x000fc4000f8e02ff */
[----:B------:R-:W-:Y:S01]  /*ecf0*/  @!P2 FMUL R46, R46, 16777216 ;  /* 0x4b8000002e2ea820 */ /* 0x000fe20000400000 */
[----:B------:R-:W-:Y:S01]  /*ed00*/  @!P2 FMUL R42, R42, 16777216 ;  /* 0x4b8000002a2aa820 */ /* 0x000fe20000400000 */
[----:B------:R-:W-:Y:S01]  /*ed10*/  @!P2 FMUL R47, R47, 16777216 ;  /* 0x4b8000002f2fa820 */ /* 0x000fe20000400000 */
[C---:B------:R-:W-:Y:S01]  /*ed20*/  FMUL R8, R132.reuse, R8 ;  /* 0x0000000884087220 */ /* 0x040fe20000400000 */
[----:B------:R-:W-:Y:S01]  /*ed30*/  FMUL R9, R132, R9 ;  /* 0x0000000984097220 */ /* 0x000fe20000400000 */
[----:B------:R-:W-:Y:S01]  /*ed40*/  @!P2 FMUL R20, R20, 16777216 ;  /* 0x4b8000001414a820 */ /* 0x000fe20000400000 */
        /* <DEDUP_REMOVED lines=97> */
[C---:B------:R-:W-:Y:S01]  /*f360*/  FMUL R6, R132.reuse, R6 ;  /* 0x0000000684067220 */ /* 0x040fe20000400000 */
[C---:B------:R-:W-:Y:S01]  /*f370*/  FMUL R7, R132.reuse, R7 ;  /* 0x0000000784077220 */ /* 0x040fe20000400000 */
[C---:B------:R-:W-:Y:S01]  /*f380*/  FMUL R30, R132.reuse, R30 ;  /* 0x0000001e841e7220 */ /* 0x040fe20000400000 */
[C---:B------:R-:W-:Y:S01]  /*f390*/  FMUL R31, R132.reuse, R31 ;  /* 0x0000001f841f7220 */ /* 0x040fe20000400000 */
[----:B------:R-:W-:Y:S01]  /*f3a0*/  USHF.R.S32.HI UR5, URZ, 0x1f, UR10 ;  /* 0x0000001fff057899 */ /* 0x000fe2000801140a */
[C---:B------:R-:W-:Y:S01]  /*f3b0*/  FMUL R4, R132.reuse, R4 ;  /* 0x0000000484047220 */ /* 0x040fe20000400000 */
[C---:B------:R-:W-:Y:S01]  /*f3c0*/  FMUL R5, R132.reuse, R5 ;  /* 0x0000000584057220 */ /* 0x040fe20000400000 */
[C---:B------:R-:W-:Y:S01]  /*f3d0*/  FMUL R28, R132.reuse, R28 ;  /* 0x0000001c841c7220 */ /* 0x040fe20000400000 */
[C---:B------:R-:W-:Y:S01]  /*f3e0*/  FMUL R29, R132.reuse, R29 ;  /* 0x0000001d841d7220 */ /* 0x040fe20000400000 */
[C---:B------:R-:W-:Y:S01]  /*f3f0*/  FMUL R32, R132.reuse, R32 ;  /* 0x0000002084207220 */ /* 0x040fe20000400000 */
[C---:B------:R-:W-:Y:S01]  /*f400*/  FMUL R33, R132.reuse, R33 ;  /* 0x0000002184217220 */ /* 0x040fe20000400000 */
[----:B-1----:R-:W-:Y:S01]  /*f410*/  IADD3 R2, P3, P2, R19, UR10, R24 ;  /* 0x0000000a13027c10 */ /* 0x002fe2000fa7e018 */
[C---:B------:R-:W-:Y:S01]  /*f420*/  FMUL R195, R132.reuse, R46 ;  /* 0x0000002e84c37220 */ /* 0x040fe20000400000 */
[----:B------:R-:W-:Y:S01]  /*f430*/  FSEL R15, R3, -INF , P1 ;  /* 0xff800000030f7808 */ /* 0x000fe20000800000 */
[C---:B------:R-:W-:Y:S01]  /*f440*/  FMUL R191, R132.reuse, R42 ;  /* 0x0000002a84bf7220 */ /* 0x040fe20000400000 */
[----:B------:R-:W-:Y:S01]  /*f450*/  SHF.R.S32.HI R24, RZ, 0x1f, R19 ;  /* 0x0000001fff187819 */ /* 0x000fe20000011413 */
[----:B------:R-:W-:Y:S01]  /*f460*/  FMUL R46, R132, R47 ;  /* 0x0000002f842e7220 */ /* 0x000fe20000400000 */
[----:B-----5:R-:W-:-:S02]  /*f470*/  IADD3 R175, P0, P1, R17, UR4, R184 ;  /* 0x0000000411af7c10 */ /* 0x020fc4000f91e0b8 */
[----:B------:R-:W-:Y:S01]  /*f480*/  SHF.R.S32.HI R22, RZ, 0x1f, R17 ;  /* 0x0000001fff167819 */ /* 0x000fe20000011411 */
[C---:B------:R-:W-:Y:S01]  /*f490*/  FMUL R173, R132.reuse, R40 ;  /* 0x0000002884ad7220 */ /* 0x040fe20000400000 */
[C---:B------:R-:W-:Y:S01]  /*f4a0*/  FMUL R42, R132.reuse, R43 ;  /* 0x0000002b842a7220 */ /* 0x040fe20000400000 */
[----:B------:R-:W-:Y:S01]  /*f4b0*/  F2FP.SATFINITE.E4M3.F32.PACK_AB_MERGE_C R47, R9, R8, RZ ;  /* 0x00000008092f723e */ /* 0x000fe200048070ff */
[C---:B------:R-:W-:Y:S01]  /*f4c0*/  FMUL R26, R132.reuse, R26 ;  /* 0x0000001a841a7220 */ /* 0x040fe20000400000 */
[C---:B------:R-:W-:Y:S01]  /*f4d0*/  FMUL R27, R132.reuse, R27 ;  /* 0x0000001b841b7220 */ /* 0x040fe20000400000 */
[----:B------:R-:W-:Y:S01]  /*f4e0*/  FMUL R40, R132, R41 ;  /* 0x0000002984287220 */ /* 0x000fe20000400000 */
[----:B------:R-:W-:Y:S02]  /*f4f0*/  F2FP.SATFINITE.E4M3.F32.PACK_AB_MERGE_C R43, R7, R6, RZ ;  /* 0x00000006072b723e */ /* 0x000fe400048070ff */
[----:B------:R-:W-:Y:S01]  /*f500*/  F2FP.SATFINITE.E4M3.F32.PACK_AB_MERGE_C R8, R31, R30, RZ ;  /* 0x0000001e1f08723e */ /* 0x000fe200048070ff */
[----:B------:R-:W-:Y:S01]  /*f510*/  IMAD R30, R220, 0x3, RZ ;  /* 0x00000003dc1e7824 */ /* 0x000fe200078e02ff */
[----:B------:R-:W-:-:S02]  /*f520*/  F2FP.SATFINITE.E4M3.F32.PACK_AB_MERGE_C R41, R5, R4, RZ ;  /* 0x000000040529723e */ /* 0x000fc400048070ff */
[----:B------:R-:W-:Y:S01]  /*f530*/  F2FP.SATFINITE.E4M3.F32.PACK_AB_MERGE_C R9, R29, R28, RZ ;  /* 0x0000001c1d09723e */ /* 0x000fe200048070ff */
[C---:B------:R-:W-:Y:S01]  /*f540*/  IMAD.SHL.U32 R28, R220.reuse, 0x2, RZ ;  /* 0x00000002dc1c7824 */ /* 0x040fe200078e00ff */
[----:B------:R-:W-:Y:S01]  /*f550*/  F2FP.SATFINITE.E4M3.F32.PACK_AB_MERGE_C R7, R33, R32, RZ ;  /* 0x000000202107723e */ /* 0x000fe200048070ff */
[----:B------:R-:W-:Y:S01]  /*f560*/  IMAD.SHL.U32 R32, R220, 0x4, RZ ;  /* 0x00000004dc207824 */ /* 0x000fe200078e00ff */
[----:B------:R-:W-:Y:S01]  /*f570*/  IADD3.X R3, PT, PT, R24, UR5, R25, P3, P2 ;  /* 0x0000000518037c10 */ /* 0x000fe20009fe4419 */
[----:B------:R-:W-:Y:S01]  /*f580*/  FFMA R0, R15, 0.69314718246459960938, R0 ;  /* 0x3f3172180f007823 */ /* 0x000fe20000000000 */
[----:B------:R-:W-:Y:S01]  /*f590*/  IADD3.X R185, PT, PT, R22, UR6, R185, P0, P1 ;  /* 0x0000000616b97c10 */ /* 0x000fe200087e24b9 */
[C---:B------:R-:W-:Y:S01]  /*f5a0*/  FMUL R34, R132.reuse, R34 ;  /* 0x0000002284227220 */ /* 0x040fe20000400000 */
[----:B------:R-:W-:Y:S01]  /*f5b0*/  IADD3 R22, P0, PT, R175, R220, RZ ;  /* 0x000000dcaf167210 */ /* 0x000fe20007f1e0ff */
[----:B------:R1:W-:Y:S01]  /*f5c0*/  STG.E.U8 desc[UR20][R2.64], R41 ;  /* 0x0000002902007986 */ /* 0x0003e2000c101114 */
[----:B------:R-:W-:Y:S01]  /*f5d0*/  F2FP.SATFINITE.E4M3.F32.PACK_AB_MERGE_C R10, R27, R26, RZ ;  /* 0x0000001a1b0a723e */ /* 0x000fe200048070ff */
[C---:B------:R-:W-:Y:S01]  /*f5e0*/  FMUL R35, R132.reuse, R35 ;  /* 0x0000002384237220 */ /* 0x040fe20000400000 */
[----:B------:R-:W-:Y:S01]  /*f5f0*/  PRMT R15, R41, 0x9910, RZ ;  /* 0x00009910290f7816 */ /* 0x000fe200000000ff */
[----:B------:R-:W-:Y:S01]  /*f600*/  FMUL R36, R132, R36 ;  /* 0x0000002484247220 */ /* 0x000fe20000400000 */
[----:B------:R-:W-:Y:S01]  /*f610*/  IADD3 R26, P2, PT, R30, R175, RZ ;  /* 0x000000af1e1a7210 */ /* 0x000fe20007f5e0ff */
[----:B------:R-:W-:Y:S01]  /*f620*/  FMUL R37, R132, R37 ;  /* 0x0000002584257220 */ /* 0x000fe20000400000 */
[----:B------:R-:W-:Y:S01]  /*f630*/  LEA.HI.X.SX32 R23, R220, R185, 0x1, P0 ;  /* 0x000000b9dc177211 */ /* 0x000fe200000f0eff */
[----:B------:R-:W2:Y:S01]  /*f640*/  LDCU.64 UR4, c[0x0][0x3e0] ;  /* 0x00007c00ff0477ac */ /* 0x000ea20008000a00 */
[----:B------:R-:W-:-:S02]  /*f650*/  IADD3 R24, P1, PT, R28, R175, RZ ;  /* 0x000000af1c187210 */ /* 0x000fc40007f3e0ff */
[----:B------:R-:W-:Y:S01]  /*f660*/  PRMT R17, R43, 0x9910, RZ ;  /* 0x000099102b117816 */ /* 0x000fe200000000ff */
[----:B------:R-:W-:Y:S01]  /*f670*/  FMUL R20, R132, R20 ;  /* 0x0000001484147220 */ /* 0x000fe20000400000 */
[----:B-1----:R-:W-:Y:S01]  /*f680*/  IADD3 R2, P0, PT, R32, R175, RZ ;  /* 0x000000af20027210 */ /* 0x002fe20007f1e0ff */
[----:B------:R-:W1:Y:S01]  /*f690*/  LDCU UR6, c[0x0][0x3e8] ;  /* 0x00007d00ff0677ac */ /* 0x000e620008000800 */
[----:B------:R-:W-:Y:S02]  /*f6a0*/  SHF.R.S32.HI R15, RZ, 0x8, R15 ;  /* 0x00000008ff0f7819 */ /* 0x000fe4000001140f */
[-C--:B------:R-:W-:Y:S01]  /*f6b0*/  LEA.HI.X.SX32 R27, R30, R185.reuse, 0x1, P2 ;  /* 0x000000b91e1b7211 */ /* 0x080fe200010f0eff */
[----:B------:R-:W-:Y:S01]  /*f6c0*/  IMAD R30, R220, 0x5, RZ ;  /* 0x00000005dc1e7824 */ /* 0x000fe200078e02ff */
[----:B------:R-:W-:Y:S02]  /*f6d0*/  PRMT R19, R47, 0x9910, RZ ;  /* 0x000099102f137816 */ /* 0x000fe400000000ff */
[----:B------:R-:W-:-:S02]  /*f6e0*/  LEA.HI.X.SX32 R25, R28, R185, 0x1, P1 ;  /* 0x000000b91c197211 */ /* 0x000fc400008f0eff */
[----:B------:R-:W-:Y:S01]  /*f6f0*/  LEA.HI.X.SX32 R3, R32, R185, 0x1, P0 ;  /* 0x000000b920037211 */ /* 0x000fe200000f0eff */
[C---:B------:R-:W-:Y:S01]  /*f700*/  IMAD R32, R220.reuse, 0x6, RZ ;  /* 0x00000006dc207824 */ /* 0x040fe200078e02ff */
[----:B------:R-:W-:Y:S01]  /*f710*/  F2FP.SATFINITE.E4M3.F32.PACK_AB_MERGE_C R6, R35, R34, RZ ;  /* 0x000000222306723e */ /* 0x000fe200048070ff */
[C---:B------:R-:W-:Y:S01]  /*f720*/  IMAD R34, R220.reuse, 0x7, RZ ;  /* 0x00000007dc227824 */ /* 0x040fe200078e02ff */
[----:B------:R-:W-:Y:S01]  /*f730*/  SHF.R.S32.HI R17, RZ, 0x8, R17 ;  /* 0x00000008ff117819 */ /* 0x000fe20000011411 */
[----:B------:R3:W-:Y:S01]  /*f740*/  STG.E.U8 desc[UR20][R22.64], R15 ;  /* 0x0000000f16007986 */ /* 0x0007e2000c101114 */
[----:B------:R-:W-:Y:S01]  /*f750*/  F2FP.SATFINITE.E4M3.F32.PACK_AB_MERGE_C R5, R37, R36, RZ ;  /* 0x000000242505723e */ /* 0x000fe200048070ff */
[----:B------:R-:W-:Y:S01]  /*f760*/  IMAD.SHL.U32 R36, R220, 0x8, RZ ;  /* 0x00000008dc247824 */ /* 0x000fe200078e00ff */
[-C--:B------:R-:W-:Y:S01]  /*f770*/  IADD3 R28, P1, PT, R32, R175.reuse, RZ ;  /* 0x000000af201c7210 */ /* 0x080fe20007f3e0ff */
[----:B------:R4:W-:Y:S04]  /*f780*/  STG.E.U8 desc[UR20][R24.64], R43 ;  /* 0x0000002b18007986 */ /* 0x0009e8000c101114 */
[----:B------:R5:W-:Y:S01]  /*f790*/  STG.E.U8 desc[UR20][R26.64], R17 ;  /* 0x000000111a007986 */ /* 0x000be2000c101114 */
[----:B---3--:R-:W-:Y:S01]  /*f7a0*/  IMAD.MOV.U32 R15, RZ, RZ, R19 ;  /* 0x000000ffff0f7224 */ /* 0x008fe200078e0013 */
[----:B------:R-:W-:-:S02]  /*f7b0*/  IADD3 R22, P0, PT, R30, R175, RZ ;  /* 0x000000af1e167210 */ /* 0x000fc40007f1e0ff */
[----:B----4-:R-:W-:Y:S02]  /*f7c0*/  IADD3 R24, P2, PT, R34, R175, RZ ;  /* 0x000000af22187210 */ /* 0x010fe40007f5e0ff */
[-C--:B------:R-:W-:Y:S02]  /*f7d0*/  LEA.HI.X.SX32 R23, R30, R185.reuse, 0x1, P0 ;  /* 0x000000b91e177211 */ /* 0x080fe400000f0eff */
[----:B-----5:R-:W-:Y:S02]  /*f7e0*/  PRMT R17, R21, 0x9910, RZ ;  /* 0x0000991015117816 */ /* 0x020fe400000000ff */
[----:B------:R-:W-:Y:S01]  /*f7f0*/  SHF.R.S32.HI R15, RZ, 0x8, R15 ;  /* 0x00000008ff0f7819 */ /* 0x000fe2000001140f */
[----:B------:R3:W-:Y:S01]  /*f800*/  STG.E.U8 desc[UR20][R2.64], R47 ;  /* 0x0000002f02007986 */ /* 0x0007e2000c101114 */
[-C--:B------:R-:W-:Y:S02]  /*f810*/  LEA.HI.X.SX32 R29, R32, R185.reuse, 0x1, P1 ;  /* 0x000000b9201d7211 */ /* 0x080fe400008f0eff */
[----:B------:R-:W-:-:S02]  /*f820*/  LEA.HI.X.SX32 R25, R34, R185, 0x1, P2 ;  /* 0x000000b922197211 */ /* 0x000fc400010f0eff */
[----:B------:R-:W-:Y:S01]  /*f830*/  SHF.R.S32.HI R17, RZ, 0x8, R17 ;  /* 0x00000008ff117819 */ /* 0x000fe20000011411 */
[C---:B------:R-:W-:Y:S01]  /*f840*/  IMAD R30, R220.reuse, 0x9, RZ ;  /* 0x00000009dc1e7824 */ /* 0x040fe200078e02ff */
[----:B------:R4:W-:Y:S01]  /*f850*/  STG.E.U8 desc[UR20][R22.64], R15 ;  /* 0x0000000f16007986 */ /* 0x0009e2000c101114 */
[----:B------:R-:W-:Y:S01]  /*f860*/  IMAD R32, R220, 0xa, RZ ;  /* 0x0000000adc207824 */ /* 0x000fe200078e02ff */
[----:B------:R-:W-:Y:S02]  /*f870*/  PRMT R19, R13, 0x9910, RZ ;  /* 0x000099100d137816 */ /* 0x000fe400000000ff */
[----:B---3--:R-:W-:Y:S01]  /*f880*/  IADD3 R2, P0, PT, R36, R175, RZ ;  /* 0x000000af24027210 */ /* 0x008fe20007f1e0ff */
[----:B------:R-:W-:Y:S01]  /*f890*/  STG.E.U8 desc[UR20][R28.64], R21 ;  /* 0x000000151c007986 */ /* 0x000fe2000c101114 */
[----:B------:R-:W-:Y:S02]  /*f8a0*/  IMAD R34, R220, 0xb, RZ ;  /* 0x0000000bdc227824 */ /* 0x000fe400078e02ff */
[----:B------:R-:W-:Y:S01]  /*f8b0*/  LEA.HI.X.SX32 R3, R36, R185, 0x1, P0 ;  /* 0x000000b924037211 */ /* 0x000fe200000f0eff */
[----:B------:R3:W-:Y:S01]  /*f8c0*/  STG.E.U8 desc[UR20][R24.64], R17 ;  /* 0x0000001118007986 */ /* 0x0007e2000c101114 */
[----:B------:R-:W-:Y:S01]  /*f8d0*/  IMAD R36, R220, 0xc, RZ ;  /* 0x0000000cdc247824 */ /* 0x000fe200078e02ff */
[-C--:B----4-:R-:W-:Y:S01]  /*f8e0*/  IADD3 R22, P0, PT, R30, R175.reuse, RZ ;  /* 0x000000af1e167210 */ /* 0x090fe20007f1e0ff */
[----:B------:R-:W-:Y:S01]  /*f8f0*/  IMAD.MOV.U32 R15, RZ, RZ, R19 ;  /* 0x000000ffff0f7224 */ /* 0x000fe200078e0013 */
[----:B------:R-:W-:Y:S01]  /*f900*/  IADD3 R26, P1, PT, R32, R175, RZ ;  /* 0x000000af201a7210 */ /* 0x000fe20007f3e0ff */
[----:B------:R4:W-:Y:S01]  /*f910*/  STG.E.U8 desc[UR20][R2.64], R13 ;  /* 0x0000000d02007986 */ /* 0x0009e2000c101114 */
[----:B------:R-:W-:-:S02]  /*f920*/  LEA.HI.X.SX32 R23, R30, R185, 0x1, P0 ;  /* 0x000000b91e177211 */ /* 0x000fc400000f0eff */
[----:B---3--:R-:W-:Y:S02]  /*f930*/  PRMT R17, R14, 0x9910, RZ ;  /* 0x000099100e117816 */ /* 0x008fe400000000ff */
[----:B------:R-:W-:-:S03]  /*f940*/  LEA.HI.X.SX32 R27, R32, R185, 0x1, P1 ;  /* 0x000000b9201b7211 */ /* 0x000fc600008f0eff */
[----:B----4-:R-:W-:Y:S01]  /*f950*/  IMAD.MOV.U32 R13, RZ, RZ, R17 ;  /* 0x000000ffff0d7224 */ /* 0x010fe200078e0011 */
[-C--:B------:R-:W-:Y:S02]  /*f960*/  IADD3 R2, P0, PT, R34, R175.reuse, RZ ;  /* 0x000000af22027210 */ /* 0x080fe40007f1e0ff */
[----:B------:R-:W-:Y:S02]  /*f970*/  IADD3 R24, P1, PT, R36, R175, RZ ;  /* 0x000000af24187210 */ /* 0x000fe40007f3e0ff */
[----:B------:R-:W-:Y:S01]  /*f980*/  SHF.R.S32.HI R15, RZ, 0x8, R15 ;  /* 0x00000008ff0f7819 */ /* 0x000fe2000001140f */
[----:B------:R-:W-:Y:S01]  /*f990*/  IMAD R30, R220, 0xd, RZ ;  /* 0x0000000ddc1e7824 */ /* 0x000fe200078e02ff */
[-C--:B------:R-:W-:Y:S02]  /*f9a0*/  LEA.HI.X.SX32 R3, R34, R185.reuse, 0x1, P0 ;  /* 0x000000b922037211 */ /* 0x080fe400000f0eff */
[----:B------:R-:W-:Y:S02]  /*f9b0*/  SHF.R.S32.HI R13, RZ, 0x8, R13 ;  /* 0x00000008ff0d7819 */ /* 0x000fe4000001140d */
[----:B------:R-:W-:Y:S01]  /*f9c0*/  LEA.HI.X.SX32 R25, R36, R185, 0x1, P1 ;  /* 0x000000b924197211 */ /* 0x000fe200008f0eff */
[----:B------:R3:W-:Y:S01]  /*f9d0*/  STG.E.U8 desc[UR20][R22.64], R15 ;  /* 0x0000000f16007986 */ /* 0x0007e2000c101114 */
[----:B------:R-:W-:Y:S01]  /*f9e0*/  PRMT R17, R16, 0x9910, RZ ;  /* 0x0000991010117816 */ /* 0x000fe200000000ff */
[----:B------:R-:W-:-:S02]  /*f9f0*/  IMAD R34, R220, 0xf, RZ ;  /* 0x0000000fdc227824 */ /* 0x000fc400078e02ff */
[----:B------:R-:W-:Y:S04]  /*fa00*/  STG.E.U8 desc[UR20][R26.64], R14 ;  /* 0x0000000e1a007986 */ /* 0x000fe8000c101114 */
[----:B------:R4:W-:Y:S01]  /*fa10*/  STG.E.U8 desc[UR20][R2.64], R13 ;  /* 0x0000000d02007986 */ /* 0x0009e2000c101114 */
[----:B------:R-:W-:-:S03]  /*fa20*/  IMAD R32, R220, 0xe, RZ ;  /* 0x0000000edc207824 */ /* 0x000fc600078e02ff */
[----:B------:R5:W-:Y:S01]  /*fa30*/  STG.E.U8 desc[UR20][R24.64], R16 ;  /* 0x0000001018007986 */ /* 0x000be2000c101114 */
[----:B---3--:R-:W-:Y:S01]  /*fa40*/  IADD3 R22, P0, PT, R30, R175, RZ ;  /* 0x000000af1e167210 */ /* 0x008fe20007f1e0ff */
[----:B------:R-:W-:-:S03]  /*fa50*/  IMAD.MOV.U32 R15, RZ, RZ, R17 ;  /* 0x000000ffff0f7224 */ /* 0x000fc600078e0011 */
[----:B------:R-:W-:Y:S02]  /*fa60*/  LEA.HI.X.SX32 R23, R30, R185, 0x1, P0 ;  /* 0x000000b91e177211 */ /* 0x000fe400000f0eff */
[-C--:B----4-:R-:W-:Y:S01]  /*fa70*/  IADD3 R2, P0, PT, R34, R175.reuse, RZ ;  /* 0x000000af22027210 */ /* 0x090fe20007f1e0ff */
[----:B-----5:R-:W3:Y:S01]  /*fa80*/  LDC R25, c[0x0][0x398] ;  /* 0x0000e600ff197b82 */ /* 0x020ee20000000800 */
[----:B------:R-:W-:Y:S01]  /*fa90*/  IMAD.SHL.U32 R16, R220, 0x10, RZ ;  /* 0x00000010dc107824 */ /* 0x000fe200078e00ff */
[----:B------:R-:W-:Y:S02]  /*faa0*/  IADD3 R28, P1, PT, R32, R175, RZ ;  /* 0x000000af201c7210 */ /* 0x000fe40007f3e0ff */
[----:B------:R-:W-:Y:S02]  /*fab0*/  PRMT R19, R18, 0x9910, RZ ;  /* 0x0000991012137816 */ /* 0x000fe400000000ff */
[----:B------:R-:W-:Y:S01]  /*fac0*/  LEA.HI.X.SX32 R3, R34, R185, 0x1, P0 ;  /* 0x000000b922037211 */ /* 0x000fe200000f0eff */
[----:B------:R-:W-:Y:S01]  /*fad0*/  IMAD R24, R220, 0x11, RZ ;  /* 0x00000011dc187824 */ /* 0x000fe200078e02ff */
[----:B------:R-:W-:-:S02]  /*fae0*/  SHF.R.S32.HI R13, RZ, 0x8, R15 ;  /* 0x00000008ff0d7819 */ /* 0x000fc4000001140f */
[----:B------:R-:W-:Y:S02]  /*faf0*/  IADD3 R14, P0, PT, R16, R175, RZ ;  /* 0x000000af100e7210 */ /* 0x000fe40007f1e0ff */
[-C--:B------:R-:W-:Y:S02]  /*fb00*/  LEA.HI.X.SX32 R29, R32, R185.reuse, 0x1, P1 ;  /* 0x000000b9201d7211 */ /* 0x080fe400008f0eff */
[----:B------:R-:W-:Y:S01]  /*fb10*/  SHF.R.S32.HI R19, RZ, 0x8, R19 ;  /* 0x00000008ff137819 */ /* 0x000fe20000011413 */
[----:B------:R4:W-:Y:S01]  /*fb20*/  STG.E.U8 desc[UR20][R22.64], R13 ;  /* 0x0000000d16007986 */ /* 0x0009e2000c101114 */
[----:B------:R-:W-:Y:S02]  /*fb30*/  F2FP.SATFINITE.E4M3.F32.PACK_AB_MERGE_C R20, R135, R20, RZ ;  /* 0x000000148714723e */ /* 0x000fe400048070ff */
[----:B------:R-:W-:Y:S01]  /*fb40*/  LEA.HI.X.SX32 R15, R16, R185, 0x1, P0 ;  /* 0x000000b9100f7211 */ /* 0x000fe200000f0eff */
[----:B------:R-:W-:Y:S01]  /*fb50*/  STG.E.U8 desc[UR20][R28.64], R18 ;  /* 0x000000121c007986 */ /* 0x000fe2000c101114 */
[----:B------:R-:W-:Y:S01]  /*fb60*/  IADD3 R16, P0, PT, R24, R175, RZ ;  /* 0x000000af18107210 */ /* 0x000fe20007f1e0ff */
[----:B--2---:R-:W-:-:S02]  /*fb70*/  UIMAD UR4, UR12, UR4, URZ ;  /* 0x000000040c0472a4 */ /* 0x004fc4000f8e02ff */
[----:B------:R2:W-:Y:S01]  /*fb80*/  STG.E.U8 desc[UR20][R2.64], R19 ;  /* 0x0000001302007986 */ /* 0x0005e2000c101114 */
[----:B----4-:R-:W-:-:S03]  /*fb90*/  IMAD R22, R220, 0x12, RZ ;  /* 0x00000012dc167824 */ /* 0x010fc600078e02ff */
[----:B------:R4:W-:Y:S01]  /*fba0*/  STG.E.U8 desc[UR20][R14.64], R20 ;  /* 0x000000140e007986 */ /* 0x0009e2000c101114 */
[----:B------:R-:W-:Y:S02]  /*fbb0*/  PRMT R13, R20, 0x9910, RZ ;  /* 0x00009910140d7816 */ /* 0x000fe400000000ff */
[----:B------:R-:W-:Y:S01]  /*fbc0*/  LEA.HI.X.SX32 R17, R24, R185, 0x1, P0 ;  /* 0x000000b918117211 */ /* 0x000fe200000f0eff */
[----:B------:R-:W-:Y:S01]  /*fbd0*/  IMAD R24, R220, 0x13, RZ ;  /* 0x00000013dc187824 */ /* 0x000fe200078e02ff */
[----:B--2---:R-:W-:Y:S01]  /*fbe0*/  IADD3 R2, P0, PT, R22, R175, RZ ;  /* 0x000000af16027210 */ /* 0x004fe20007f1e0ff */
[----:B----4-:R-:W-:Y:S02]  /*fbf0*/  IMAD R14, R134, UR5, RZ ;  /* 0x00000005860e7c24 */ /* 0x010fe4000f8e02ff */
[----:B------:R-:W-:Y:S01]  /*fc00*/  IMAD R20, R220, 0x14, RZ ;  /* 0x00000014dc147824 */ /* 0x000fe200078e02ff */
[----:B------:R-:W-:Y:S02]  /*fc10*/  SHF.R.S32.HI R13, RZ, 0x8, R13 ;  /* 0x00000008ff0d7819 */ /* 0x000fe4000001140d */
[----:B------:R-:W-:-:S02]  /*fc20*/  LEA.HI.X.SX32 R3, R22, R185, 0x1, P0 ;  /* 0x000000b916037211 */ /* 0x000fc400000f0eff */
[----:B---3--:R-:W-:Y:S02]  /*fc30*/  IADD3 R25, PT, PT, R14, UR4, R25 ;  /* 0x000000040e197c10 */ /* 0x008fe4000fffe019 */
[----:B------:R-:W-:Y:S02]  /*fc40*/  PRMT R21, R12, 0x9910, RZ ;  /* 0x000099100c157816 */ /* 0x000fe400000000ff */
[-C--:B------:R-:W-:Y:S02]  /*fc50*/  IADD3 R18, P1, PT, R24, R175.reuse, RZ ;  /* 0x000000af18127210 */ /* 0x080fe40007f3e0ff */
[----:B------:R-:W-:Y:S01]  /*fc60*/  IADD3 R14, P0, PT, R20, R175, RZ ;  /* 0x000000af140e7210 */ /* 0x000fe20007f1e0ff */
[----:B------:R2:W-:Y:S01]  /*fc70*/  STG.E.U8 desc[UR20][R16.64], R13 ;  /* 0x0000000d10007986 */ /* 0x0005e2000c101114 */
[----:B------:R-:W-:Y:S02]  /*fc80*/  LEA.HI.X.SX32 R19, R24, R185, 0x1, P1 ;  /* 0x000000b918137211 */ /* 0x000fe400008f0eff */
[----:B------:R-:W-:-:S02]  /*fc90*/  SHF.R.S32.HI R21, RZ, 0x8, R21 ;  /* 0x00000008ff157819 */ /* 0x000fc40000011415 */
[----:B------:R-:W-:Y:S01]  /*fca0*/  LEA.HI.X.SX32 R15, R20, R185, 0x1, P0 ;  /* 0x000000b9140f7211 */ /* 0x000fe200000f0eff */
[C---:B------:R-:W-:Y:S01]  /*fcb0*/  IMAD R20, R220.reuse, 0x16, RZ ;  /* 0x00000016dc147824 */ /* 0x040fe200078e02ff */
[----:B-1----:R-:W-:Y:S01]  /*fcc0*/  UIMAD UR4, UR6, 0x15, URZ ;  /* 0x00000015060478a4 */ /* 0x002fe2000f8e02ff */
[----:B------:R1:W-:Y:S01]  /*fcd0*/  STG.E.U8 desc[UR20][R2.64], R12 ;  /* 0x0000000c02007986 */ /* 0x0003e2000c101114 */
[----:B--2---:R-:W-:-:S03]  /*fce0*/  IMAD R16, R220, 0x15, RZ ;  /* 0x00000015dc107824 */ /* 0x004fc600078e02ff */
[----:B------:R2:W-:Y:S01]  /*fcf0*/  STG.E.U8 desc[UR20][R18.64], R21 ;  /* 0x0000001512007986 */ /* 0x0005e2000c101114 */
[----:B------:R-:W-:Y:S01]  /*fd00*/  PRMT R17, R11, 0x9910, RZ ;  /* 0x000099100b117816 */ /* 0x000fe200000000ff */
[----:B------:R-:W-:Y:S01]  /*fd10*/  UIMAD UR5, UR6, 0x16, URZ ;  /* 0x00000016060578a4 */ /* 0x000fe2000f8e02ff */
[-C--:B------:R-:W-:Y:S02]  /*fd20*/  IADD3 RZ, P0, PT, R20, R175.reuse, RZ ;  /* 0x000000af14ff7210 */ /* 0x080fe40007f1e0ff */
[----:B------:R-:W-:Y:S01]  /*fd30*/  IADD3 RZ, P1, PT, R16, R175, RZ ;  /* 0x000000af10ff7210 */ /* 0x000fe20007f3e0ff */
[----:B------:R-:W-:Y:S01]  /*fd40*/  UIMAD UR7, UR6, 0x17, URZ ;  /* 0x00000017060778a4 */ /* 0x000fe2000f8e02ff */
[C---:B-1----:R-:W-:Y:S01]  /*fd50*/  VIADD R2, R25.reuse, UR4 ;  /* 0x0000000419027c36 */ /* 0x042fe20008000000 */
[----:B------:R-:W-:Y:S01]  /*fd60*/  SHF.R.S32.HI R17, RZ, 0x8, R17 ;  /* 0x00000008ff117819 */ /* 0x000fe20000011411 */
[----:B--2---:R-:W-:Y:S01]  /*fd70*/  IMAD R18, R220, 0x17, RZ ;  /* 0x00000017dc127824 */ /* 0x004fe200078e02ff */
[-C--:B------:R-:W-:Y:S01]  /*fd80*/  LEA.HI.X.SX32 R3, R16, R185.reuse, 0x1, P1 ;  /* 0x000000b910037211 */ /* 0x080fe200008f0eff */
[----:B------:R1:W-:Y:S01]  /*fd90*/  STG.E.U8 desc[UR20][R14.64], R11 ;  /* 0x0000000b0e007986 */ /* 0x0003e2000c101114 */
[----:B------:R-:W-:Y:S01]  /*fda0*/  LEA.HI.X.SX32 R13, R20, R185, 0x1, P0 ;  /* 0x000000b9140d7211 */ /* 0x000fe200000f0eff */
[----:B------:R-:W-:Y:S01]  /*fdb0*/  IMAD R20, R220, 0x18, RZ ;  /* 0x00000018dc147824 */ /* 0x000fe200078e02ff */
[----:B------:R-:W-:Y:S01]  /*fdc0*/  IADD3 RZ, P0, PT, R18, R175, RZ ;  /* 0x000000af12ff7210 */ /* 0x000fe20007f1e0ff */
[----:B------:R-:W-:Y:S01]  /*fdd0*/  VIADD R12, R25, UR5 ;  /* 0x00000005190c7c36 */ /* 0x000fe20008000000 */
[----:B------:R2:W-:Y:S01]  /*fde0*/  STG.E.U8 desc[UR20][R2.64], R17 ;  /* 0x0000001102007986 */ /* 0x0005e2000c101114 */
[----:B------:R-:W-:Y:S01]  /*fdf0*/  UIMAD UR4, UR6, 0x18, URZ ;  /* 0x00000018060478a4 */ /* 0x000fe2000f8e02ff */
[----:B------:R-:W-:Y:S01]  /*fe00*/  IMAD R22, R220, 0x19, RZ ;  /* 0x00000019dc167824 */ /* 0x000fe200078e02ff */
[----:B-1----:R-:W-:-:S02]  /*fe10*/  PRMT R11, R10, 0x9910, RZ ;  /* 0x000099100a0b7816 */ /* 0x002fc400000000ff */
[----:B------:R-:W-:Y:S02]  /*fe20*/  PRMT R15, R9, 0x9910, RZ ;  /* 0x00009910090f7816 */ /* 0x000fe400000000ff */
[----:B------:R-:W-:Y:S01]  /*fe30*/  SHF.R.S32.HI R11, RZ, 0x8, R11 ;  /* 0x00000008ff0b7819 */ /* 0x000fe2000001140b */
[C---:B--2---:R-:W-:Y:S01]  /*fe40*/  VIADD R2, R25.reuse, UR7 ;  /* 0x0000000719027c36 */ /* 0x044fe20008000000 */
[----:B------:R-:W-:Y:S02]  /*fe50*/  LEA.HI.X.SX32 R3, R18, R185, 0x1, P0 ;  /* 0x000000b912037211 */ /* 0x000fe400000f0eff */
[-C--:B------:R-:W-:Y:S01]  /*fe60*/  IADD3 RZ, P1, PT, R20, R175.reuse, RZ ;  /* 0x000000af14ff7210 */ /* 0x080fe20007f3e0ff */
[----:B------:R1:W-:Y:S01]  /*fe70*/  STG.E.U8 desc[UR20][R12.64], R10 ;  /* 0x0000000a0c007986 */ /* 0x0003e2000c101114 */
[----:B------:R-:W-:Y:S01]  /*fe80*/  UIMAD UR5, UR6, 0x19, URZ ;  /* 0x00000019060578a4 */ /* 0x000fe2000f8e02ff */
[----:B------:R-:W-:Y:S01]  /*fe90*/  IMAD R18, R220, 0x1b, RZ ;  /* 0x0000001bdc127824 */ /* 0x000fe200078e02ff */
[----:B------:R-:W-:Y:S01]  /*fea0*/  IADD3 RZ, P2, PT, R22, R175, RZ ;  /* 0x000000af16ff7210 */ /* 0x000fe20007f5e0ff */
[C---:B------:R-:W-:Y:S01]  /*feb0*/  VIADD R14, R25.reuse, UR4 ;  /* 0x00000004190e7c36 */ /* 0x040fe20008000000 */
[----:B------:R2:W-:Y:S01]  /*fec0*/  STG.E.U8 desc[UR20][R2.64], R11 ;  /* 0x0000000b02007986 */ /* 0x0005e2000c101114 */
[----:B------:R-:W-:Y:S01]  /*fed0*/  UIMAD UR4, UR6, 0x1a, URZ ;  /* 0x0000001a060478a4 */ /* 0x000fe2000f8e02ff */
[----:B------:R-:W-:-:S02]  /*fee0*/  VIADD R16, R25, UR5 ;  /* 0x0000000519107c36 */ /* 0x000fc40008000000 */
[----:B-1----:R-:W-:Y:S01]  /*fef0*/  IMAD.MOV.U32 R13, RZ, RZ, R15 ;  /* 0x000000ffff0d7224 */ /* 0x002fe200078e000f */
[----:B------:R-:W-:Y:S01]  /*ff00*/  LEA.HI.X.SX32 R15, R20, R185, 0x1, P1 ;  /* 0x000000b9140f7211 */ /* 0x000fe200008f0eff */
[C---:B------:R-:W-:Y:S02]  /*ff10*/  IMAD R12, R220.reuse, 0x1a, RZ ;  /* 0x0000001adc0c7824 */ /* 0x040fe400078e02ff */
[----:B------:R-:W-:Y:S01]  /*ff20*/  IMAD R20, R220, 0x1c, RZ ;  /* 0x0000001cdc147824 */ /* 0x000fe200078e02ff */
[----:B--2---:R-:W-:Y:S02]  /*ff30*/  PRMT R3, R8, 0x9910, RZ ;  /* 0x0000991008037816 */ /* 0x004fe400000000ff */
[----:B------:R-:W-:Y:S01]  /*ff40*/  IADD3 RZ, P1, PT, R18, R175, RZ ;  /* 0x000000af12ff7210 */ /* 0x000fe20007f3e0ff */
[----:B------:R1:W-:Y:S01]  /*ff50*/  STG.E.U8 desc[UR20][R14.64], R9 ;  /* 0x000000090e007986 */ /* 0x0003e2000c101114 */
[----:B------:R-:W-:Y:S01]  /*ff60*/  LEA.HI.X.SX32 R17, R22, R185, 0x1, P2 ;  /* 0x000000b916117211 */ /* 0x000fe200010f0eff */
[----:B------:R-:W-:Y:S01]  /*ff70*/  UIMAD UR5, UR6, 0x1b, URZ ;  /* 0x0000001b060578a4 */ /* 0x000fe2000f8e02ff */
[----:B------:R-:W-:Y:S01]  /*ff80*/  SHF.R.S32.HI R13, RZ, 0x8, R13 ;  /* 0x00000008ff0d7819 */ /* 0x000fe2000001140d */
[----:B------:R-:W-:Y:S01]  /*ff90*/  UIMAD UR6, UR6, 0x1c, URZ ;  /* 0x0000001c060678a4 */ /* 0x000fe2000f8e02ff */
[----:B------:R-:W-:-:S02]  /*ffa0*/  IADD3 RZ, P0, PT, R12, R175, RZ ;  /* 0x000000af0cff7210 */ /* 0x000fc40007f1e0ff */
[----:B------:R-:W-:Y:S02]  /*ffb0*/  IADD3 RZ, P2, PT, R20, R175, RZ ;  /* 0x000000af14ff7210 */ /* 0x000fe40007f5e0ff */
[-C--:B------:R-:W-:Y:S01]  /*ffc0*/  LEA.HI.X.SX32 R11, R18, R185.reuse, 0x1, P1 ;  /* 0x000000b9120b7211 */ /* 0x080fe200008f0eff */
[----:B------:R-:W-:Y:S02]  /*ffd0*/  IMAD R18, R220, 0x1d, RZ ;  /* 0x0000001ddc127824 */ /* 0x000fe400078e02ff */
[----:B-1----:R-:W-:Y:S01]  /*ffe0*/  IMAD.MOV.U32 R9, RZ, RZ, R3 ;  /* 0x000000ffff097224 */ /* 0x002fe200078e0003 */
[----:B------:R1:W-:Y:S01]  /*fff0*/  STG.E.U8 desc[UR20][R16.64], R13 ;  /* 0x0000000d10007986 */ /* 0x0003e2000c101114 */
[C---:B------:R-:W-:Y:S01]  /*10000*/  VIADD R2, R25.reuse, UR4 ;  /* 0x0000000419027c36 */ /* 0x040fe20008000000 */
[----:B------:R-:W-:Y:S01]  /*10010*/  LEA.HI.X.SX32 R3, R12, R185, 0x1, P0 ;  /* 0x000000b90c037211 */ /* 0x000fe200000f0eff */
[C---:B------:R-:W-:Y:S01]  /*10020*/  VIADD R10, R25.reuse, UR5 ;  /* 0x00000005190a7c36 */ /* 0x040fe20008000000 */
[----:B------:R-:W-:Y:S01]  /*10030*/  SHF.R.S32.HI R9, RZ, 0x8, R9 ;  /* 0x00000008ff097819 */ /* 0x000fe20000011409 */
[----:B------:R-:W-:Y:S01]  /*10040*/  VIADD R12, R25, UR6 ;  /* 0x00000006190c7c36 */ /* 0x000fe20008000000 */
[----:B------:R-:W-:Y:S01]  /*10050*/  IADD3 R14, P0, PT, R18, R175, RZ ;  /* 0x000000af120e7210 */ /* 0x000fe20007f1e0ff */
[----:B------:R-:W-:-:S02]  /*10060*/  IMAD R22, R220, 0x1f, RZ ;  /* 0x0000001fdc167824 */ /* 0x000fc400078e02ff */
[----:B------:R-:W-:Y:S01]  /*10070*/  IMAD.SHL.U32 R24, R220, 0x20, RZ ;  /* 0x00000020dc187824 */ /* 0x000fe200078e00ff */
[-C--:B-1----:R-:W-:Y:S01]  /*10080*/  LEA.HI.X.SX32 R13, R20, R185.reuse, 0x1, P2 ;  /* 0x000000b9140d7211 */ /* 0x082fe200010f0eff */
[----:B------:R-:W-:Y:S01]  /*10090*/  IMAD R20, R220, 0x1e, RZ ;  /* 0x0000001edc147824 */ /* 0x000fe200078e02ff */
[----:B------:R-:W-:Y:S01]  /*100a0*/  PRMT R17, R7, 0x9910, RZ ;  /* 0x0000991007117816 */ /* 0x000fe200000000ff */
[----:B------:R1:W-:Y:S01]  /*100b0*/  STG.E.U8 desc[UR20][R2.64], R8 ;  /* 0x0000000802007986 */ /* 0x0003e2000c101114 */
[----:B------:R-:W-:Y:S01]  /*100c0*/  LEA.HI.X.SX32 R15, R18, R185, 0x1, P0 ;  /* 0x000000b9120f7211 */ /* 0x000fe200000f0eff */
[----:B------:R-:W-:Y:S01]  /*100d0*/  FMUL R38, R132, R38 ;  /* 0x0000002684267220 */ /* 0x000fe20000400000 */
[----:B------:R-:W-:Y:S01]  /*100e0*/  IADD3 R16, P1, PT, R20, R175, RZ ;  /* 0x000000af14107210 */ /* 0x000fe20007f3e0ff */
[----:B------:R2:W-:Y:S01]  /*100f0*/  STG.E.U8 desc[UR20][R10.64], R9 ;  /* 0x000000090a007986 */ /* 0x0005e2000c101114 */
[----:B------:R-:W-:Y:S01]  /*10100*/  PRMT R19, R6, 0x9910, RZ ;  /* 0x0000991006137816 */ /* 0x000fe200000000ff */
[----:B------:R-:W-:Y:S01]  /*10110*/  FMUL R39, R132, R39 ;  /* 0x0000002784277220 */ /* 0x000fe20000400000 */
[----:B------:R-:W-:Y:S01]  /*10120*/  F2FP.SATFINITE.E4M3.F32.PACK_AB_MERGE_C R173, R40, R173, RZ ;  /* 0x000000ad28ad723e */ /* 0x000fe200048070ff */
[----:B------:R3:W-:Y:S01]  /*10130*/  STG.E.U8 desc[UR20][R12.64], R7 ;  /* 0x000000070c007986 */ /* 0x0007e2000c101114 */
[----:B------:R-:W-:-:S02]  /*10140*/  IMAD R18, R220, 0x21, RZ ;  /* 0x00000021dc127824 */ /* 0x000fc400078e02ff */
[C---:B------:R-:W-:Y:S01]  /*10150*/  FMUL R44, R132.reuse, R44 ;  /* 0x0000002c842c7220 */ /* 0x040fe20000400000 */
[----:B------:R-:W-:Y:S01]  /*10160*/  FMUL R45, R132, R45 ;  /* 0x0000002d842d7220 */ /* 0x000fe20000400000 */
[-C--:B-1----:R-:W-:Y:S01]  /*10170*/  IADD3 R2, P2, PT, R22, R175.reuse, RZ ;  /* 0x000000af16027210 */ /* 0x082fe20007f5e0ff */
[----:B------:R-:W-:Y:S01]  /*10180*/  IMAD R30, R220, 0x2c, RZ ;  /* 0x0000002cdc1e7824 */ /* 0x000fe200078e02ff */
[----:B------:R-:W-:Y:S01]  /*10190*/  IADD3 R8, P0, PT, R24, R175, RZ ;  /* 0x000000af18087210 */ /* 0x000fe20007f1e0ff */
[C---:B------:R-:W-:Y:S01]  /*101a0*/  FMUL R200, R132.reuse, R58 ;  /* 0x0000003a84c87220 */ /* 0x040fe20000400000 */
[----:B--2---:R-:W-:Y:S01]  /*101b0*/  PRMT R11, R5, 0x9910, RZ ;  /* 0x00009910050b7816 */ /* 0x004fe200000000ff */
[----:B------:R-:W-:Y:S01]  /*101c0*/  FMUL R245, R132, R80 ;  /* 0x0000005084f57220 */ /* 0x000fe20000400000 */
[----:B------:R-:W-:Y:S02]  /*101d0*/  IMAD R26, R220, 0x2a, RZ ;  /* 0x0000002adc1a7824 */ /* 0x000fe400078e02ff */
[----:B------:R-:W-:Y:S01]  /*101e0*/  FMUL R199, R132, R48 ;  /* 0x0000003084c77220 */ /* 0x000fe20000400000 */
[----:B---3--:R-:W-:Y:S01]  /*101f0*/  SHF.R.S32.HI R7, RZ, 0x8, R17 ;  /* 0x00000008ff077819 */ /* 0x008fe20000011411 */
[----:B------:R-:W-:Y:S01]  /*10200*/  IMAD R28, R220, 0x2b, RZ ;  /* 0x0000002bdc1c7824 */ /* 0x000fe200078e02ff */
[-C--:B------:R-:W-:Y:S01]  /*10210*/  LEA.HI.X.SX32 R17, R20, R185.reuse, 0x1, P1 ;  /* 0x000000b914117211 */ /* 0x080fe200008f0eff */
[----:B------:R-:W-:Y:S01]  /*10220*/  IMAD R20, R220, 0x22, RZ ;  /* 0x00000022dc147824 */ /* 0x000fe200078e02ff */
[-C--:B------:R-:W-:Y:S01]  /*10230*/  LEA.HI.X.SX32 R3, R22, R185.reuse, 0x1, P2 ;  /* 0x000000b916037211 */ /* 0x080fe200010f0eff */
[----:B------:R-:W-:Y:S01]  /*10240*/  IMAD R32, R220, 0x2d, RZ ;  /* 0x0000002ddc207824 */ /* 0x000fe200078e02ff */
[----:B------:R-:W-:Y:S01]  /*10250*/  SHF.R.S32.HI R19, RZ, 0x8, R19 ;  /* 0x00000008ff137819 */ /* 0x000fe20000011413 */
[----:B------:R1:W-:Y:S01]  /*10260*/  STG.E.U8 desc[UR20][R14.64], R7 ;  /* 0x000000070e007986 */ /* 0x0003e2000c101114 */
[----:B------:R-:W-:Y:S01]  /*10270*/  LEA.HI.X.SX32 R9, R24, R185, 0x1, P0 ;  /* 0x000000b918097211 */ /* 0x000fe200000f0eff */
[----:B------:R-:W-:Y:S01]  /*10280*/  IMAD R22, R220, 0x23, RZ ;  /* 0x00000023dc167824 */ /* 0x000fe200078e02ff */
[----:B------:R-:W-:Y:S01]  /*10290*/  F2FP.SATFINITE.E4M3.F32.PACK_AB_MERGE_C R4, R39, R38, RZ ;  /* 0x000000262704723e */ /* 0x000fe200048070ff */
[----:B------:R2:W-:Y:S01]  /*102a0*/  STG.E.U8 desc[UR20][R16.64], R6 ;  /* 0x0000000610007986 */ /* 0x0005e2000c101114 */
[-C--:B------:R-:W-:Y:S01]  /*102b0*/  IADD3 R10, P0, PT, R18, R175.reuse, RZ ;  /* 0x000000af120a7210 */ /* 0x080fe20007f1e0ff */
[----:B------:R-:W-:Y:S01]  /*102c0*/  FMUL R203, R132, R50 ;  /* 0x0000003284cb7220 */ /* 0x000fe20000400000 */
[----:B------:R-:W-:Y:S01]  /*102d0*/  IADD3 R12, P1, PT, R20, R175, RZ ;  /* 0x000000af140c7210 */ /* 0x000fe20007f3e0ff */
[----:B------:R3:W-:Y:S01]  /*102e0*/  STG.E.U8 desc[UR20][R2.64], R19 ;  /* 0x0000001302007986 */ /* 0x0007e2000c101114 */
[C---:B------:R-:W-:Y:S01]  /*102f0*/  FMUL R206, R132.reuse, R52 ;  /* 0x0000003484ce7220 */ /* 0x040fe20000400000 */
[C---:B------:R-:W-:Y:S01]  /*10300*/  FMUL R204, R132.reuse, R54 ;  /* 0x0000003684cc7220 */ /* 0x040fe20000400000 */
[----:B------:R-:W-:Y:S01]  /*10310*/  FMUL R202, R132, R56 ;  /* 0x0000003884ca7220 */ /* 0x000fe20000400000 */
[----:B-1----:R-:W-:-:S02]  /*10320*/  IMAD R14, R220, 0x24, RZ ;  /* 0x00000024dc0e7824 */ /* 0x002fc400078e02ff */
[----:B------:R-:W-:Y:S01]  /*10330*/  FMUL R186, R132, R72 ;  /* 0x0000004884ba7220 */ /* 0x000fe20000400000 */
[----:B------:R-:W-:Y:S01]  /*10340*/  IMAD.MOV.U32 R7, RZ, RZ, R11 ;  /* 0x000000ffff077224 */ /* 0x000fe200078e000b */
[----:B------:R1:W-:Y:S01]  /*10350*/  STG.E.U8 desc[UR20][R8.64], R5 ;  /* 0x0000000508007986 */ /* 0x0003e2000c101114 */
[----:B--2---:R-:W-:Y:S01]  /*10360*/  IADD3 R6, P2, PT, R22, R175, RZ ;  /* 0x000000af16067210 */ /* 0x004fe20007f5e0ff */
[----:B------:R-:W-:Y:S01]  /*10370*/  FMUL R251, R132, R74 ;  /* 0x0000004a84fb7220 */ /* 0x000fe20000400000 */
[----:B------:R-:W-:Y:S01]  /*10380*/  LEA.HI.X.SX32 R11, R18, R185, 0x1, P0 ;  /* 0x000000b9120b7211 */ /* 0x000fe200000f0eff */
[----:B------:R-:W-:Y:S01]  /*10390*/  FMUL R249, R132, R76 ;  /* 0x0000004c84f97220 */ /* 0x000fe20000400000 */
[----:B---3--:R-:W-:Y:S01]  /*103a0*/  IADD3 R2, P0, PT, R14, R175, RZ ;  /* 0x000000af0e027210 */ /* 0x008fe20007f1e0ff */
[----:B------:R-:W-:Y:S01]  /*103b0*/  FMUL R247, R132, R78 ;  /* 0x0000004e84f77220 */ /* 0x000fe20000400000 */
[----:B------:R-:W-:Y:S01]  /*103c0*/  LEA.HI.X.SX32 R13, R20, R185, 0x1, P1 ;  /* 0x000000b9140d7211 */ /* 0x000fe200008f0eff */
[----:B------:R-:W-:Y:S01]  /*103d0*/  FMUL R231, R132, R94 ;  /* 0x0000005e84e77220 */ /* 0x000fe20000400000 */
[----:B------:R-:W-:Y:S01]  /*103e0*/  F2FP.SATFINITE.E4M3.F32.PACK_AB_MERGE_C R191, R42, R191, RZ ;  /* 0x000000bf2abf723e */ /* 0x000fe200048070ff */
[----:B------:R-:W-:-:S02]  /*103f0*/  IMAD R34, R220, 0x2e, RZ ;  /* 0x0000002edc227824 */ /* 0x000fc400078e02ff */
[----:B------:R-:W-:Y:S01]  /*10400*/  FMUL R198, R132, R60 ;  /* 0x0000003c84c67220 */ /* 0x000fe20000400000 */
[----:B-1----:R-:W-:Y:S01]  /*10410*/  PRMT R9, R4, 0x9910, RZ ;  /* 0x0000991004097816 */ /* 0x002fe200000000ff */
[----:B------:R-:W-:Y:S01]  /*10420*/  IMAD R36, R220, 0x2f, RZ ;  /* 0x0000002fdc247824 */ /* 0x000fe200078e02ff */
[----:B------:R-:W-:Y:S01]  /*10430*/  SHF.R.S32.HI R5, RZ, 0x8, R7 ;  /* 0x00000008ff057819 */ /* 0x000fe20000011407 */
[----:B------:R-:W-:Y:S01]  /*10440*/  FMUL R243, R132, R82 ;  /* 0x0000005284f37220 */ /* 0x000fe20000400000 */
[-C--:B------:R-:W-:Y:S01]  /*10450*/  LEA.HI.X.SX32 R7, R22, R185.reuse, 0x1, P2 ;  /* 0x000000b916077211 */ /* 0x080fe200010f0eff */
[----:B------:R-:W-:Y:S01]  /*10460*/  FMUL R196, R132, R62 ;  /* 0x0000003e84c47220 */ /* 0x000fe20000400000 */
[----:B------:R-:W-:Y:S01]  /*10470*/  SHF.R.S32.HI R9, RZ, 0x8, R9 ;  /* 0x00000008ff097819 */ /* 0x000fe20000011409 */
[----:B------:R-:W-:Y:S01]  /*10480*/  IMAD R16, R220, 0x25, RZ ;  /* 0x00000025dc107824 */ /* 0x000fe200078e02ff */
[----:B------:R-:W-:Y:S01]  /*10490*/  LEA.HI.X.SX32 R3, R14, R185, 0x1, P0 ;  /* 0x000000b90e037211 */ /* 0x000fe200000f0eff */
[----:B------:R-:W-:Y:S01]  /*104a0*/  STG.E.U8 desc[UR20][R10.64], R5 ;  /* 0x000000050a007986 */ /* 0x000fe2000c101114 */
[----:B------:R-:W-:Y:S01]  /*104b0*/  F2FP.SATFINITE.E4M3.F32.PACK_AB_MERGE_C R195, R46, R195, RZ ;  /* 0x000000c32ec3723e */ /* 0x000fe200048070ff */
[C---:B------:R-:W-:Y:S01]  /*104c0*/  FMUL R194, R132.reuse, R64 ;  /* 0x0000004084c27220 */ /* 0x040fe20000400000 */
[C---:B------:R-:W-:Y:S01]  /*104d0*/  FMUL R192, R132.reuse, R66 ;  /* 0x0000004284c07220 */ /* 0x040fe20000400000 */
[----:B------:R-:W-:Y:S01]  /*104e0*/  STG.E.U8 desc[UR20][R12.64], R4 ;  /* 0x000000040c007986 */ /* 0x000fe2000c101114 */
[C---:B------:R-:W-:Y:S01]  /*104f0*/  FMUL R190, R132.reuse, R68 ;  /* 0x0000004484be7220 */ /* 0x040fe20000400000 */
[C---:B------:R-:W-:Y:S01]  /*10500*/  FMUL R188, R132.reuse, R70 ;  /* 0x0000004684bc7220 */ /* 0x040fe20000400000 */
[----:B------:R-:W-:Y:S01]  /*10510*/  FMUL R241, R132, R84 ;  /* 0x0000005484f17220 */ /* 0x000fe20000400000 */
[----:B------:R-:W-:Y:S01]  /*10520*/  STG.E.U8 desc[UR20][R6.64], R9 ;  /* 0x0000000906007986 */ /* 0x000fe2000c101114 */
[----:B------:R-:W-:-:S02]  /*10530*/  IMAD R18, R220, 0x26, RZ ;  /* 0x00000026dc127824 */ /* 0x000fc400078e02ff */
[C---:B------:R-:W-:Y:S01]  /*10540*/  FMUL R239, R132.reuse, R86 ;  /* 0x0000005684ef7220 */ /* 0x040fe20000400000 */
[C---:B------:R-:W-:Y:S01]  /*10550*/  FMUL R237, R132.reuse, R88 ;  /* 0x0000005884ed7220 */ /* 0x040fe20000400000 */
[----:B------:R1:W-:Y:S01]  /*10560*/  STG.E.U8 desc[UR20][R2.64], R173 ;  /* 0x000000ad02007986 */ /* 0x0003e2000c101114 */
[----:B------:R-:W-:Y:S01]  /*10570*/  FMUL R58, R132, R81 ;  /* 0x00000051843a7220 */ /* 0x000fe20000400000 */
[----:B------:R-:W-:Y:S01]  /*10580*/  F2FP.SATFINITE.E4M3.F32.PACK_AB_MERGE_C R135, R45, R44, RZ ;  /* 0x0000002c2d87723e */ /* 0x000fe200048070ff */
[----:B------:R-:W-:Y:S02]  /*10590*/  IMAD R20, R220, 0x27, RZ ;  /* 0x00000027dc147824 */ /* 0x000fe400078e02ff */
[----:B------:R-:W-:Y:S01]  /*105a0*/  FMUL R235, R132, R90 ;  /* 0x0000005a84eb7220 */ /* 0x000fe20000400000 */
[----:B------:R-:W-:Y:S02]  /*105b0*/  IMAD R22, R220, 0x28, RZ ;  /* 0x00000028dc167824 */ /* 0x000fe400078e02ff */
[----:B------:R-:W-:Y:S01]  /*105c0*/  FMUL R233, R132, R92 ;  /* 0x0000005c84e97220 */ /* 0x000fe20000400000 */
[----:B------:R-:W-:-:S02]  /*105d0*/  IMAD R24, R220, 0x29, RZ ;  /* 0x00000029dc187824 */ /* 0x000fc400078e02ff */
[C---:B------:R-:W-:Y:S01]  /*105e0*/  FMUL R217, R132.reuse, R108 ;  /* 0x0000006c84d97220 */ /* 0x040fe20000400000 */
[C---:B------:R-:W-:Y:S01]  /*105f0*/  FMUL R229, R132.reuse, R96 ;  /* 0x0000006084e57220 */ /* 0x040fe20000400000 */
[C---:B------:R-:W-:Y:S01]  /*10600*/  FMUL R59, R132.reuse, R59 ;  /* 0x0000003b843b7220 */ /* 0x040fe20000400000 */
[----:B------:R-:W-:Y:S01]  /*10610*/  FMUL R227, R132, R98 ;  /* 0x0000006284e37220 */ /* 0x000fe20000400000 */
[----:B-1----:R-:W-:Y:S01]  /*10620*/  IADD3 R2, P0, PT, R16, R175, RZ ;  /* 0x000000af10027210 */ /* 0x002fe20007f1e0ff */
[----:B------:R-:W-:Y:S02]  /*10630*/  IMAD R44, R220, 0x33, RZ ;  /* 0x00000033dc2c7824 */ /* 0x000fe400078e02ff */
[C---:B------:R-:W-:Y:S01]  /*10640*/  FMUL R225, R132.reuse, R100 ;  /* 0x0000006484e17220 */ /* 0x040fe20000400000 */
[----:B------:R-:W-:Y:S01]  /*10650*/  FMUL R223, R132, R102 ;  /* 0x0000006684df7220 */ /* 0x000fe20000400000 */
[----:B------:R-:W-:Y:S01]  /*10660*/  LEA.HI.X.SX32 R3, R16, R185, 0x1, P0 ;  /* 0x000000b910037211 */ /* 0x000fe200000f0eff */
[----:B------:R-:W-:Y:S01]  /*10670*/  FMUL R221, R132, R104 ;  /* 0x0000006884dd7220 */ /* 0x000fe20000400000 */
[----:B------:R-:W-:Y:S01]  /*10680*/  IADD3 R16, P0, PT, R30, R175, RZ ;  /* 0x000000af1e107210 */ /* 0x000fe20007f1e0ff */
[----:B------:R-:W-:Y:S01]  /*10690*/  FMUL R48, R132, R49 ;  /* 0x0000003184307220 */ /* 0x000fe20000400000 */
[----:B------:R-:W-:Y:S01]  /*106a0*/  IADD3 R4, P1, PT, R18, R175, RZ ;  /* 0x000000af12047210 */ /* 0x000fe20007f3e0ff */
[C---:B------:R-:W-:Y:S01]  /*106b0*/  FMUL R50, R132.reuse, R51 ;  /* 0x0000003384327220 */ /* 0x040fe20000400000 */
[C---:B------:R-:W-:Y:S01]  /*106c0*/  FMUL R52, R132.reuse, R75 ;  /* 0x0000004b84347220 */ /* 0x040fe20000400000 */
[C---:B------:R-:W-:Y:S01]  /*106d0*/  FMUL R54, R132.reuse, R77 ;  /* 0x0000004d84367220 */ /* 0x040fe20000400000 */
[C---:B------:R-:W-:Y:S01]  /*106e0*/  FMUL R56, R132.reuse, R79 ;  /* 0x0000004f84387220 */ /* 0x040fe20000400000 */
[----:B------:R-:W-:Y:S01]  /*106f0*/  FMUL R72, R132, R95 ;  /* 0x0000005f84487220 */ /* 0x000fe20000400000 */
[----:B------:R-:W-:Y:S01]  /*10700*/  F2FP.SATFINITE.E4M3.F32.PACK_AB_MERGE_C R245, R58, R245, RZ ;  /* 0x000000f53af5723e */ /* 0x000fe200048070ff */
[----:B------:R-:W-:Y:S01]  /*10710*/  IMAD R38, R220, 0x30, RZ ;  /* 0x00000030dc267824 */ /* 0x000fe200078e02ff */
[----:B------:R-:W-:Y:S01]  /*10720*/  IADD3 R6, P2, PT, R20, R175, RZ ;  /* 0x000000af14067210 */ /* 0x000fe20007f5e0ff */
[----:B------:R-:W-:Y:S01]  /*10730*/  IMAD R40, R220, 0x31, RZ ;  /* 0x00000031dc287824 */ /* 0x000fe200078e02ff */
[----:B------:R-:W-:Y:S01]  /*10740*/  LEA.HI.X.SX32 R17, R30, R185, 0x1, P0 ;  /* 0x000000b91e117211 */ /* 0x000fe200000f0eff */
[----:B------:R-:W-:Y:S01]  /*10750*/  IMAD R42, R220, 0x32, RZ ;  /* 0x00000032dc2a7824 */ /* 0x000fe200078e02ff */
[-C--:B------:R-:W-:Y:S01]  /*10760*/  IADD3 R8, P3, PT, R22, R175.reuse, RZ ;  /* 0x000000af16087210 */ /* 0x080fe20007f7e0ff */
[----:B------:R-:W-:Y:S01]  /*10770*/  IMAD R58, R220, 0x3a, RZ ;  /* 0x0000003adc3a7824 */ /* 0x000fe200078e02ff */
[----:B------:R-:W-:Y:S01]  /*10780*/  IADD3 R10, P4, PT, R24, R175, RZ ;  /* 0x000000af180a7210 */ /* 0x000fe20007f9e0ff */
[----:B------:R-:W-:Y:S01]  /*10790*/  FMUL R60, R132, R83 ;  /* 0x00000053843c7220 */ /* 0x000fe20000400000 */
[-C--:B------:R-:W-:Y:S01]  /*107a0*/  IADD3 R12, P5, PT, R26, R175.reuse, RZ ;  /* 0x000000af1a0c7210 */ /* 0x080fe20007fbe0ff */
[----:B------:R-:W-:Y:S01]  /*107b0*/  FMUL R219, R132, R106 ;  /* 0x0000006a84db7220 */ /* 0x000fe20000400000 */
[-C--:B------:R-:W-:Y:S01]  /*107c0*/  IADD3 R14, P6, PT, R28, R175.reuse, RZ ;  /* 0x000000af1c0e7210 */ /* 0x080fe20007fde0ff */
[----:B------:R-:W-:Y:S01]  /*107d0*/  FMUL R201, R132, R122 ;  /* 0x0000007a84c97220 */ /* 0x000fe20000400000 */
[----:B------:R-:W-:Y:S01]  /*107e0*/  IADD3 R30, P0, PT, R44, R175, RZ ;  /* 0x000000af2c1e7210 */ /* 0x000fe20007f1e0ff */
[----:B------:R-:W-:Y:S01]  /*107f0*/  IMAD R46, R220, 0x34, RZ ;  /* 0x00000034dc2e7824 */ /* 0x000fe200078e02ff */
[----:B------:R-:W-:Y:S01]  /*10800*/  LEA.HI.X.SX32 R5, R18, R185, 0x1, P1 ;  /* 0x000000b912057211 */ /* 0x000fe200008f0eff */
[----:B------:R-:W-:Y:S01]  /*10810*/  FMUL R62, R132, R85 ;  /* 0x00000055843e7220 */ /* 0x000fe20000400000 */
[----:B------:R-:W-:Y:S01]  /*10820*/  IADD3 R18, P1, PT, R32, R175, RZ ;  /* 0x000000af20127210 */ /* 0x000fe20007f3e0ff */
[----:B------:R-:W-:Y:S01]  /*10830*/  FMUL R64, R132, R87 ;  /* 0x0000005784407220 */ /* 0x000fe20000400000 */
[----:B------:R-:W-:Y:S01]  /*10840*/  F2FP.SATFINITE.E4M3.F32.PACK_AB_MERGE_C R199, R48, R199, RZ ;  /* 0x000000c730c7723e */ /* 0x000fe200048070ff */
[----:B------:R-:W-:Y:S01]  /*10850*/  FMUL R66, R132, R89 ;  /* 0x0000005984427220 */ /* 0x000fe20000400000 */
[----:B------:R-:W-:Y:S01]  /*10860*/  LEA.HI.X.SX32 R7, R20, R185, 0x1, P2 ;  /* 0x000000b914077211 */ /* 0x000fe200010f0eff */
[C---:B------:R-:W-:Y:S01]  /*10870*/  FMUL R68, R132.reuse, R91 ;  /* 0x0000005b84447220 */ /* 0x040fe20000400000 */
[C---:B------:R-:W-:Y:S01]  /*10880*/  FMUL R70, R132.reuse, R93 ;  /* 0x0000005d84467220 */ /* 0x040fe20000400000 */
[----:B------:R-:W-:Y:S01]  /*10890*/  FMUL R86, R132, R109 ;  /* 0x0000006d84567220 */ /* 0x000fe20000400000 */
[----:B------:R-:W-:Y:S01]  /*108a0*/  F2FP.SATFINITE.E4M3.F32.PACK_AB_MERGE_C R203, R50, R203, RZ ;  /* 0x000000cb32cb723e */ /* 0x000fe200048070ff */
[----:B------:R-:W-:Y:S01]  /*108b0*/  IMAD R48, R220, 0x35, RZ ;  /* 0x00000035dc307824 */ /* 0x000fe200078e02ff */
        /* <DEDUP_REMOVED lines=8> */
[----:B------:R-:W-:Y:S01]  /*10940*/  IADD3 R20, P2, PT, R34, R175, RZ ;  /* 0x000000af22147210 */ /* 0x000fe20007f5e0ff */
[----:B------:R-:W-:Y:S01]  /*10950*/  IMAD R72, R220, 0x41, RZ ;  /* 0x00000041dc487824 */ /* 0x000fe200078e02ff */
[-C--:B------:R-:W-:Y:S01]  /*10960*/  LEA.HI.X.SX32 R9, R22, R185.reuse, 0x1, P3 ;  /* 0x000000b916097211 */ /* 0x080fe200018f0eff */
[----:B------:R-:W-:Y:S01]  /*10970*/  FMUL R215, R132, R110 ;  /* 0x0000006e84d77220 */ /* 0x000fe20000400000 */
[----:B------:R-:W-:Y:S01]  /*10980*/  LEA.HI.X.SX32 R11, R24, R185, 0x1, P4 ;  /* 0x000000b9180b7211 */ /* 0x000fe200020f0eff */
[----:B------:R-:W-:Y:S01]  /*10990*/  FMUL R53, R132, R53 ;  /* 0x0000003584357220 */ /* 0x000fe20000400000 */
[----:B------:R-:W-:Y:S01]  /*109a0*/  LEA.HI.X.SX32 R13, R26, R185, 0x1, P5 ;  /* 0x000000b91a0d7211 */ /* 0x000fe200028f0eff */
[----:B------:R-:W-:Y:S01]  /*109b0*/  FMUL R55, R132, R55 ;  /* 0x0000003784377220 */ /* 0x000fe20000400000 */
[----:B------:R-:W-:Y:S01]  /*109c0*/  LEA.HI.X.SX32 R15, R28, R185, 0x1, P6 ;  /* 0x000000b91c0f7211 */ /* 0x000fe200030f0eff */
[----:B------:R-:W-:Y:S01]  /*109d0*/  FMUL R57, R132, R57 ;  /* 0x0000003984397220 */ /* 0x000fe20000400000 */
[----:B------:R-:W-:Y:S01]  /*109e0*/  LEA.HI.X.SX32 R31, R44, R185, 0x1, P0 ;  /* 0x000000b92c1f7211 */ /* 0x000fe200000f0eff */
[----:B------:R-:W-:Y:S01]  /*109f0*/  FMUL R74, R132, R97 ;  /* 0x00000061844a7220 */ /* 0x000fe20000400000 */
[----:B------:R-:W-:Y:S01]  /*10a00*/  IADD3 R22, P3, PT, R36, R175, RZ ;  /* 0x000000af24167210 */ /* 0x000fe20007f7e0ff */
[----:B------:R-:W-:Y:S01]  /*10a10*/  FMUL R73, R132, R73 ;  /* 0x0000004984497220 */ /* 0x000fe20000400000 */
[-C--:B------:R-:W-:Y:S01]  /*10a20*/  IADD3 R24, P4, PT, R38, R175.reuse, RZ ;  /* 0x000000af26187210 */ /* 0x080fe20007f9e0ff */
[----:B------:R-:W-:Y:S01]  /*10a30*/  FMUL R213, R132, R112 ;  /* 0x0000007084d57220 */ /* 0x000fe20000400000 */
[-C--:B------:R-:W-:Y:S01]  /*10a40*/  IADD3 R26, P5, PT, R40, R175.reuse, RZ ;  /* 0x000000af281a7210 */ /* 0x080fe20007fbe0ff */
[----:B------:R-:W-:Y:S01]  /*10a50*/  FMUL R211, R132, R114 ;  /* 0x0000007284d37220 */ /* 0x000fe20000400000 */
[-C--:B------:R-:W-:Y:S01]  /*10a60*/  IADD3 R28, P6, PT, R42, R175.reuse, RZ ;  /* 0x000000af2a1c7210 */ /* 0x080fe20007fde0ff */
[----:B------:R-:W-:Y:S01]  /*10a70*/  FMUL R209, R132, R116 ;  /* 0x0000007484d17220 */ /* 0x000fe20000400000 */
[----:B------:R-:W-:Y:S01]  /*10a80*/  IADD3 R44, P0, PT, R58, R175, RZ ;  /* 0x000000af3a2c7210 */ /* 0x000fe20007f1e0ff */
[----:B------:R-:W-:Y:S01]  /*10a90*/  FMUL R207, R132, R118 ;  /* 0x0000007684cf7220 */ /* 0x000fe20000400000 */
[----:B------:R-:W-:Y:S01]  /*10aa0*/  F2FP.SATFINITE.E4M3.F32.PACK_AB_MERGE_C R243, R60, R243, RZ ;  /* 0x000000f33cf3723e */ /* 0x000fe200048070ff */
        /* <DEDUP_REMOVED lines=20> */
[----:B------:R-:W-:Y:S01]  /*10bf0*/  IMAD.SHL.U32 R70, R220, 0x40, RZ ;  /* 0x00000040dc467824 */ /* 0x000fe200078e00ff */
[----:B------:R-:W-:Y:S01]  /*10c00*/  IADD3 R34, P2, PT, R48, R175, RZ ;  /* 0x000000af30227210 */ /* 0x000fe20007f5e0ff */
[----:B------:R-:W-:Y:S01]  /*10c10*/  IMAD R86, R220, 0x48, RZ ;  /* 0x00000048dc567824 */ /* 0x000fe200078e02ff */
[-C--:B------:R-:W-:Y:S01]  /*10c20*/  LEA.HI.X.SX32 R23, R36, R185.reuse, 0x1, P3 ;  /* 0x000000b924177211 */ /* 0x080fe200018f0eff */
[----:B------:R-:W-:Y:S01]  /*10c30*/  FMUL R205, R132, R120 ;  /* 0x0000007884cd7220 */ /* 0x000fe20000400000 */
[----:B------:R-:W-:Y:S01]  /*10c40*/  LEA.HI.X.SX32 R25, R38, R185, 0x1, P4 ;  /* 0x000000b926197211 */ /* 0x000fe200020f0eff */
[----:B------:R-:W-:Y:S01]  /*10c50*/  FMUL R61, R132, R61 ;  /* 0x0000003d843d7220 */ /* 0x000fe20000400000 */
[-C--:B------:R-:W-:Y:S01]  /*10c60*/  LEA.HI.X.SX32 R27, R40, R185.reuse, 0x1, P5 ;  /* 0x000000b9281b7211 */ /* 0x080fe200028f0eff */
[----:B------:R-:W-:Y:S01]  /*10c70*/  FMUL R189, R132, R124 ;  /* 0x0000007c84bd7220 */ /* 0x000fe20000400000 */
[----:B------:R-:W-:Y:S01]  /*10c80*/  LEA.HI.X.SX32 R29, R42, R185, 0x1, P6 ;  /* 0x000000b92a1d7211 */ /* 0x000fe200030f0eff */
[----:B------:R-:W-:Y:S01]  /*10c90*/  FMUL R63, R132, R63 ;  /* 0x0000003f843f7220 */ /* 0x000fe20000400000 */
[----:B------:R-:W-:Y:S01]  /*10ca0*/  LEA.HI.X.SX32 R45, R58, R185, 0x1, P0 ;  /* 0x000000b93a2d7211 */ /* 0x000fe200000f0eff */
[----:B------:R-:W-:Y:S01]  /*10cb0*/  FMUL R88, R132, R111 ;  /* 0x0000006f84587220 */ /* 0x000fe20000400000 */
[----:B------:R-:W-:Y:S01]  /*10cc0*/  IADD3 R36, P3, PT, R50, R175, RZ ;  /* 0x000000af32247210 */ /* 0x000fe20007f7e0ff */
        /* <DEDUP_REMOVED lines=14> */
[C---:B------:R-:W-:Y:S01]  /*10db0*/  FMUL R92, R132.reuse, R115 ;  /* 0x00000073845c7220 */ /* 0x040fe20000400000 */
[----:B------:R-:W-:Y:S01]  /*10dc0*/  F2FP.SATFINITE.E4M3.F32.PACK_AB_MERGE_C R200, R59, R200, RZ ;  /* 0x000000c83bc8723e */ /* 0x000fe200048070ff */
[----:B------:R-:W-:Y:S01]  /*10dd0*/  FMUL R94, R132, R117 ;  /* 0x00000075845e7220 */ /* 0x000fe20000400000 */
[----:B------:R-:W-:Y:S01]  /*10de0*/  F2FP.SATFINITE.E4M3.F32.PACK_AB_MERGE_C R227, R76, R227, RZ ;  /* 0x000000e34ce3723e */ /* 0x000fe200048070ff */
[----:B------:R-:W-:Y:S01]  /*10df0*/  FMUL R96, R132, R119 ;  /* 0x0000007784607220 */ /* 0x000fe20000400000 */
[----:B------:R-:W-:Y:S01]  /*10e00*/  LEA.HI.X.SX32 R35, R48, R185, 0x1, P2 ;  /* 0x000000b930237211 */ /* 0x000fe200010f0eff */
        /* <DEDUP_REMOVED lines=15> */
[-C--:B------:R-:W-:Y:S01]  /*10f00*/  LEA.HI.X.SX32 R39, R52, R185.reuse, 0x1, P4 ;  /* 0x000000b934277211 */ /* 0x080fe200020f0eff */
[----:B------:R-:W-:Y:S01]  /*10f10*/  FMUL R187, R132, R130 ;  /* 0x0000008284bb7220 */ /* 0x000fe20000400000 */
[-C--:B------:R-:W-:Y:S01]  /*10f20*/  LEA.HI.X.SX32 R41, R54, R185.reuse, 0x1, P5 ;  /* 0x000000b936297211 */ /* 0x080fe200028f0eff */
[----:B------:R-:W-:Y:S01]  /*10f30*/  IMAD R144, R220, 0x64, RZ ;  /* 0x00000064dc907824 */ /* 0x000fe200078e02ff */
[-C--:B------:R-:W-:Y:S01]  /*10f40*/  LEA.HI.X.SX32 R43, R56, R185.reuse, 0x1, P6 ;  /* 0x000000b9382b7211 */ /* 0x080fe200030f0eff */
[----:B------:R-:W-:Y:S01]  /*10f50*/  IMAD R136, R220, 0x60, RZ ;  /* 0x00000060dc887824 */ /* 0x000fe200078e02ff */
[----:B------:R-:W-:Y:S01]  /*10f60*/  LEA.HI.X.SX32 R59, R72, R185, 0x1, P0 ;  /* 0x000000b9483b7211 */ /* 0x000fe200000f0eff */
[----:B------:R-:W-:Y:S01]  /*10f70*/  FMUL R102, R132, R125 ;  /* 0x0000007d84667220 */ /* 0x000fe20000400000 */
        /* <DEDUP_REMOVED lines=10> */
[----:B------:R-:W-:Y:S01]  /*11020*/  F2FP.SATFINITE.E4M3.F32.PACK_AB_MERGE_C R215, R88, R215, RZ ;  /* 0x000000d758d7723e */ /* 0x000fe200048070ff */
[----:B------:R-:W-:Y:S01]  /*11030*/  IMAD R88, R220, 0x49, RZ ;  /* 0x00000049dc587824 */ /* 0x000fe200078e02ff */
[----:B------:R-:W-:Y:S01]  /*11040*/  LEA.HI.X.SX32 R47, R60, R185, 0x1, P1 ;  /* 0x000000b93c2f7211 */ /* 0x000fe200008f0eff */
[----:B------:R-:W-:Y:S01]  /*11050*/  FMUL R104, R132, R127 ;  /* 0x0000007f84687220 */ /* 0x000fe20000400000 */
[----:B------:R-:W-:Y:S01]  /*11060*/  IADD3 R60, P1, PT, R74, R175, RZ ;  /* 0x000000af4a3c7210 */ /* 0x000fe20007f3e0ff */
[----:B------:R-:W-:Y:S01]  /*11070*/  FMUL R106, R132, R129 ;  /* 0x00000081846a7220 */ /* 0x000fe20000400000 */
[----:B------:R-:W-:Y:S01]  /*11080*/  F2FP.SATFINITE.E4M3.F32.PACK_AB_MERGE_C R206, R53, R206, RZ ;  /* 0x000000ce35ce723e */ /* 0x000fe200048070ff */
[C---:B------:R-:W-:Y:S01]  /*11090*/  IMAD R148, R220.reuse, 0x66, RZ ;  /* 0x00000066dc947824 */ /* 0x040fe200078e02ff */
[----:B------:R-:W-:Y:S01]  /*110a0*/  F2FP.SATFINITE.E4M3.F32.PACK_AB_MERGE_C R204, R55, R204, RZ ;  /* 0x000000cc37cc723e */ /* 0x000fe200048070ff */
[C---:B------:R-:W-:Y:S01]  /*110b0*/  IMAD R150, R220.reuse, 0x67, RZ ;  /* 0x00000067dc967824 */ /* 0x040fe200078e02ff */
[----:B------:R-:W-:Y:S01]  /*110c0*/  F2FP.SATFINITE.E4M3.F32.PACK_AB_MERGE_C R202, R57, R202, RZ ;  /* 0x000000ca39ca723e */ /* 0x000fe200048070ff */
[C---:B------:R-:W-:Y:S01]  /*110d0*/  IMAD R152, R220.reuse, 0x68, RZ ;  /* 0x00000068dc987824 */ /* 0x040fe200078e02ff */
[----:B------:R-:W-:Y:S01]  /*110e0*/  F2FP.SATFINITE.E4M3.F32.PACK_AB_MERGE_C R186, R73, R186, RZ ;  /* 0x000000ba49ba723e */ /* 0x000fe200048070ff */
[----:B------:R-:W-:Y:S01]  /*110f0*/  IMAD R154, R220, 0x69, RZ ;  /* 0x00000069dc9a7824 */ /* 0x000fe200078e02ff */
[----:B------:R-:W-:Y:S01]  /*11100*/  F2FP.SATFINITE.E4M3.F32.PACK_AB_MERGE_C R213, R90, R213, RZ ;  /* 0x000000d55ad5723e */ /* 0x000fe200048070ff */
[----:B------:R-:W-:Y:S01]  /*11110*/  IMAD R90, R220, 0x4a, RZ ;  /* 0x0000004adc5a7824 */ /* 0x000fe200078e02ff */
[----:B------:R-:W-:Y:S01]  /*11120*/  LEA.HI.X.SX32 R49, R62, R185, 0x1, P2 ;  /* 0x000000b93e317211 */ /* 0x000fe200010f0eff */
        /* <DEDUP_REMOVED lines=20> */
[C---:B------:R-:W-:Y:S01]  /*11270*/  IMAD R166, R220.reuse, 0x6f, RZ ;  /* 0x0000006fdca67824 */ /* 0x040fe200078e02ff */
[----:B------:R-:W-:Y:S01]  /*11280*/  F2FP.SATFINITE.E4M3.F32.PACK_AB_MERGE_C R198, R61, R198, RZ ;  /* 0x000000c63dc6723e */ /* 0x000fe200048070ff */
        /* <DEDUP_REMOVED lines=14> */
[C---:B------:R-:W-:Y:S01]  /*11370*/  IMAD R180, R220.reuse, 0x76, RZ ;  /* 0x00000076dcb47824 */ /* 0x040fe200078e02ff */
[----:B------:R-:W-:Y:S01]  /*11380*/  F2FP.SATFINITE.E4M3.F32.PACK_AB_MERGE_C R196, R63, R196, RZ ;  /* 0x000000c43fc4723e */ /* 0x000fe200048070ff */
[----:B------:R-:W-:Y:S01]  /*11390*/  IMAD R182, R220, 0x77, RZ ;  /* 0x00000077dcb67824 */ /* 0x000fe200078e02ff */
[----:B------:R-:W-:Y:S01]  /*113a0*/  IADD3 R74, P1, PT, R88, R175, RZ ;  /* 0x000000af584a7210 */ /* 0x000fe20007f3e0ff */
[C---:B------:R-:W-:Y:S01]  /*113b0*/  IMAD R184, R220.reuse, 0x78, RZ ;  /* 0x00000078dcb87824 */ /* 0x040fe200078e02ff */
        /* <DEDUP_REMOVED lines=23> */
[----:B------:R-:W1:Y:S01]  /*11530*/  LDCU UR4, c[0x0][0x3ec] ;  /* 0x00007d80ff0477ac */ /* 0x000e620008000800 */
[----:B------:R-:W-:-:S02]  /*11540*/  LEA.HI.X.SX32 R87, R100, R185, 0x1, P0 ;  /* 0x000000b964577211 */ /* 0x000fc400000f0eff */
[-C--:B------:R-:W-:Y:S02]  /*11550*/  IADD3 R78, P3, PT, R92, R175.reuse, RZ ;  /* 0x000000af5c4e7210 */ /* 0x080fe40007f7e0ff */
[-C--:B------:R-:W-:Y:S02]  /*11560*/  IADD3 R80, P4, PT, R94, R175.reuse, RZ ;  /* 0x000000af5e507210 */ /* 0x080fe40007f9e0ff */
[-C--:B------:R-:W-:Y:S02]  /*11570*/  IADD3 R82, P5, PT, R96, R175.reuse, RZ ;  /* 0x000000af60527210 */ /* 0x080fe40007fbe0ff */
[-C--:B------:R-:W-:Y:S02]  /*11580*/  IADD3 R84, P6, PT, R98, R175.reuse, RZ ;  /* 0x000000af62547210 */ /* 0x080fe40007fde0ff */
[----:B------:R-:W-:Y:S01]  /*11590*/  IADD3 R100, P0, PT, R114, R175, RZ ;  /* 0x000000af72647210 */ /* 0x000fe20007f1e0ff */
[----:B------:R-:W-:Y:S01]  /*115a0*/  IMAD R116, R220, 0x57, RZ ;  /* 0x00000057dc747824 */ /* 0x000fe200078e02ff */
[----:B------:R-:W-:Y:S01]  /*115b0*/  LEA.HI.X.SX32 R75, R88, R185, 0x1, P1 ;  /* 0x000000b9584b7211 */ /* 0x000fe200008f0eff */
[----:B------:R-:W-:Y:S01]  /*115c0*/  FMUL R132, R132, R131 ;  /* 0x0000008384847220 */ /* 0x000fe20000400000 */
        /* <DEDUP_REMOVED lines=10> */
[----:B------:R-:W-:-:S02]  /*11670*/  LEA.HI.X.SX32 R83, R96, R185, 0x1, P5 ;  /* 0x000000b960537211 */ /* 0x000fc400028f0eff */
[-C--:B------:R-:W-:Y:S02]  /*11680*/  LEA.HI.X.SX32 R85, R98, R185.reuse, 0x1, P6 ;  /* 0x000000b962557211 */ /* 0x080fe400030f0eff */
[----:B------:R-:W-:Y:S02]  /*11690*/  LEA.HI.X.SX32 R101, R114, R185, 0x1, P0 ;  /* 0x000000b972657211 */ /* 0x000fe400000f0eff */
[-C--:B------:R-:W-:Y:S02]  /*116a0*/  IADD3 R92, P3, PT, R106, R175.reuse, RZ ;  /* 0x000000af6a5c7210 */ /* 0x080fe40007f7e0ff */
[-C--:B------:R-:W-:Y:S02]  /*116b0*/  IADD3 R94, P4, PT, R108, R175.reuse, RZ ;  /* 0x000000af6c5e7210 */ /* 0x080fe40007f9e0ff */
[-C--:B------:R-:W-:Y:S02]  /*116c0*/  IADD3 R96, P5, PT, R110, R175.reuse, RZ ;  /* 0x000000af6e607210 */ /* 0x080fe40007fbe0ff */
[----:B------:R-:W-:-:S02]  /*116d0*/  IADD3 R98, P6, PT, R112, R175, RZ ;  /* 0x000000af70627210 */ /* 0x000fc40007fde0ff */
[----:B------:R-:W-:Y:S01]  /*116e0*/  IADD3 R114, P0, PT, R128, R175, RZ ;  /* 0x000000af80727210 */ /* 0x000fe20007f1e0ff */
[----:B------:R-:W-:Y:S01]  /*116f0*/  IMAD R130, R220, 0x5e, RZ ;  /* 0x0000005edc827824 */ /* 0x000fe200078e02ff */
[----:B------:R-:W-:Y:S02]  /*11700*/  LEA.HI.X.SX32 R89, R102, R185, 0x1, P1 ;  /* 0x000000b966597211 */ /* 0x000fe400008f0eff */
[----:B------:R-:W-:Y:S02]  /*11710*/  IADD3 R102, P1, PT, R116, R175, RZ ;  /* 0x000000af74667210 */ /* 0x000fe40007f3e0ff */
[----:B------:R-:W-:Y:S01]  /*11720*/  F2FP.SATFINITE.E4M3.F32.PACK_AB_MERGE_C R187, R132, R187, RZ ;  /* 0x000000bb84bb723e */ /* 0x000fe200048070ff */
[----:B------:R-:W-:Y:S01]  /*11730*/  IMAD R132, R220, 0x5f, RZ ;  /* 0x0000005fdc847824 */ /* 0x000fe200078e02ff */
[----:B------:R-:W-:Y:S02]  /*11740*/  LEA.HI.X.SX32 R91, R104, R185, 0x1, P2 ;  /* 0x000000b9685b7211 */ /* 0x000fe400010f0eff */
[----:B------:R-:W-:-:S02]  /*11750*/  IADD3 R104, P2, PT, R118, R175, RZ ;  /* 0x000000af76687210 */ /* 0x000fc40007f5e0ff */
[-C--:B------:R-:W-:Y:S02]  /*11760*/  LEA.HI.X.SX32 R93, R106, R185.reuse, 0x1, P3 ;  /* 0x000000b96a5d7211 */ /* 0x080fe400018f0eff */
[-C--:B------:R-:W-:Y:S02]  /*11770*/  LEA.HI.X.SX32 R95, R108, R185.reuse, 0x1, P4 ;  /* 0x000000b96c5f7211 */ /* 0x080fe400020f0eff */
[-C--:B------:R-:W-:Y:S02]  /*11780*/  LEA.HI.X.SX32 R97, R110, R185.reuse, 0x1, P5 ;  /* 0x000000b96e617211 */ /* 0x080fe400028f0eff */
[-C--:B------:R-:W-:Y:S02]  /*11790*/  LEA.HI.X.SX32 R99, R112, R185.reuse, 0x1, P6 ;  /* 0x000000b970637211 */ /* 0x080fe400030f0eff */
[----:B------:R-:W-:Y:S02]  /*117a0*/  LEA.HI.X.SX32 R115, R128, R185, 0x1, P0 ;  /* 0x000000b980737211 */ /* 0x000fe400000f0eff */
[----:B------:R-:W-:-:S02]  /*117b0*/  IADD3 R106, P3, PT, R120, R175, RZ ;  /* 0x000000af786a7210 */ /* 0x000fc40007f7e0ff */
[-C--:B------:R-:W-:Y:S02]  /*117c0*/  IADD3 R108, P4, PT, R122, R175.reuse, RZ ;  /* 0x000000af7a6c7210 */ /* 0x080fe40007f9e0ff */
[-C--:B------:R-:W-:Y:S02]  /*117d0*/  IADD3 R110, P5, PT, R124, R175.reuse, RZ ;  /* 0x000000af7c6e7210 */ /* 0x080fe40007fbe0ff */
[-C--:B------:R-:W-:Y:S02]  /*117e0*/  IADD3 R112, P6, PT, R126, R175.reuse, RZ ;  /* 0x000000af7e707210 */ /* 0x080fe40007fde0ff */
[----:B------:R-:W-:Y:S02]  /*117f0*/  IADD3 R128, P0, PT, R144, R175, RZ ;  /* 0x000000af90807210 */ /* 0x000fe40007f1e0ff */
[----:B------:R-:W-:Y:S02]  /*11800*/  LEA.HI.X.SX32 R103, R116, R185, 0x1, P1 ;  /* 0x000000b974677211 */ /* 0x000fe400008f0eff */
[----:B------:R-:W-:-:S02]  /*11810*/  IADD3 R116, P1, PT, R130, R175, RZ ;  /* 0x000000af82747210 */ /* 0x000fc40007f3e0ff */
[----:B------:R-:W-:Y:S02]  /*11820*/  LEA.HI.X.SX32 R105, R118, R185, 0x1, P2 ;  /* 0x000000b976697211 */ /* 0x000fe400010f0eff */
[----:B------:R-:W-:Y:S02]  /*11830*/  IADD3 R118, P2, PT, R132, R175, RZ ;  /* 0x000000af84767210 */ /* 0x000fe40007f5e0ff */
[-C--:B------:R-:W-:Y:S02]  /*11840*/  LEA.HI.X.SX32 R107, R120, R185.reuse, 0x1, P3 ;  /* 0x000000b9786b7211 */ /* 0x080fe400018f0eff */
[-C--:B------:R-:W-:Y:S02]  /*11850*/  LEA.HI.X.SX32 R109, R122, R185.reuse, 0x1, P4 ;  /* 0x000000b97a6d7211 */ /* 0x080fe400020f0eff */
[-C--:B------:R-:W-:Y:S02]  /*11860*/  LEA.HI.X.SX32 R111, R124, R185.reuse, 0x1, P5 ;  /* 0x000000b97c6f7211 */ /* 0x080fe400028f0eff */
[----:B------:R-:W-:-:S02]  /*11870*/  LEA.HI.X.SX32 R113, R126, R185, 0x1, P6 ;  /* 0x000000b97e717211 */ /* 0x000fc400030f0eff */
[----:B------:R-:W-:Y:S02]  /*11880*/  LEA.HI.X.SX32 R129, R144, R185, 0x1, P0 ;  /* 0x000000b990817211 */ /* 0x000fe400000f0eff */
[-C--:B------:R-:W-:Y:S02]  /*11890*/  IADD3 R120, P3, PT, R136, R175.reuse, RZ ;  /* 0x000000af88787210 */ /* 0x080fe40007f7e0ff */
[-C--:B------:R-:W-:Y:S02]  /*118a0*/  IADD3 R122, P4, PT, R138, R175.reuse, RZ ;  /* 0x000000af8a7a7210 */ /* 0x080fe40007f9e0ff */
[-C--:B------:R-:W-:Y:S02]  /*118b0*/  IADD3 R124, P5, PT, R140, R175.reuse, RZ ;  /* 0x000000af8c7c7210 */ /* 0x080fe40007fbe0ff */
[-C--:B------:R-:W-:Y:S02]  /*118c0*/  IADD3 R126, P6, PT, R142, R175.reuse, RZ ;  /* 0x000000af8e7e7210 */ /* 0x080fe40007fde0ff */
[----:B------:R-:W-:-:S02]  /*118d0*/  IADD3 R144, P0, PT, R158, R175, RZ ;  /* 0x000000af9e907210 */ /* 0x000fc40007f1e0ff */
[----:B------:R-:W-:Y:S02]  /*118e0*/  LEA.HI.X.SX32 R117, R130, R185, 0x1, P1 ;  /* 0x000000b982757211 */ /* 0x000fe400008f0eff */
[----:B------:R-:W-:Y:S02]  /*118f0*/  IADD3 R130, P1, PT, R146, R175, RZ ;  /* 0x000000af92827210 */ /* 0x000fe40007f3e0ff */
[----:B------:R-:W-:Y:S02]  /*11900*/  LEA.HI.X.SX32 R119, R132, R185, 0x1, P2 ;  /* 0x000000b984777211 */ /* 0x000fe400010f0eff */
[----:B------:R-:W-:Y:S02]  /*11910*/  IADD3 R132, P2, PT, R148, R175, RZ ;  /* 0x000000af94847210 */ /* 0x000fe40007f5e0ff */
[-C--:B------:R-:W-:Y:S02]  /*11920*/  LEA.HI.X.SX32 R121, R136, R185.reuse, 0x1, P3 ;  /* 0x000000b988797211 */ /* 0x080fe400018f0eff */
[----:B------:R-:W-:-:S02]  /*11930*/  LEA.HI.X.SX32 R123, R138, R185, 0x1, P4 ;  /* 0x000000b98a7b7211 */ /* 0x000fc400020f0eff */
[-C--:B------:R-:W-:Y:S02]  /*11940*/  LEA.HI.X.SX32 R125, R140, R185.reuse, 0x1, P5 ;  /* 0x000000b98c7d7211 */ /* 0x080fe400028f0eff */
[-C--:B------:R-:W-:Y:S02]  /*11950*/  LEA.HI.X.SX32 R127, R142, R185.reuse, 0x1, P6 ;  /* 0x000000b98e7f7211 */ /* 0x080fe400030f0eff */
[----:B------:R-:W-:Y:S02]  /*11960*/  LEA.HI.X.SX32 R145, R158, R185, 0x1, P0 ;  /* 0x000000b99e917211 */ /* 0x000fe400000f0eff */
[-C--:B------:R-:W-:Y:S02]  /*11970*/  IADD3 R136, P3, PT, R150, R175.reuse, RZ ;  /* 0x000000af96887210 */ /* 0x080fe40007f7e0ff */
[-C--:B------:R-:W-:Y:S02]  /*11980*/  IADD3 R138, P4, PT, R152, R175.reuse, RZ ;  /* 0x000000af988a7210 */ /* 0x080fe40007f9e0ff */
[----:B------:R-:W-:-:S02]  /*11990*/  IADD3 R140, P5, PT, R154, R175, RZ ;  /* 0x000000af9a8c7210 */ /* 0x000fc40007fbe0ff */
[-C--:B------:R-:W-:Y:S02]  /*119a0*/  IADD3 R142, P6, PT, R156, R175.reuse, RZ ;  /* 0x000000af9c8e7210 */ /* 0x080fe40007fde0ff */
[----:B------:R-:W-:Y:S02]  /*119b0*/  IADD3 R158, P0, PT, R172, R175, RZ ;  /* 0x000000afac9e7210 */ /* 0x000fe40007f1e0ff */
[----:B------:R-:W-:Y:S02]  /*119c0*/  LEA.HI.X.SX32 R131, R146, R185, 0x1, P1 ;  /* 0x000000b992837211 */ /* 0x000fe400008f0eff */
[----:B------:R-:W-:Y:S02]  /*119d0*/  IADD3 R146, P1, PT, R160, R175, RZ ;  /* 0x000000afa0927210 */ /* 0x000fe40007f3e0ff */
        /* <DEDUP_REMOVED lines=12> */
[----:B------:R-:W-:Y:S02]  /*11aa0*/  PRMT R179, R173, 0x9910, RZ ;  /* 0x00009910adb37816 */ /* 0x000fe400000000ff */
[----:B------:R-:W-:-:S02]  /*11ab0*/  LEA.HI.X.SX32 R147, R160, R185, 0x1, P1 ;  /* 0x000000b9a0937211 */ /* 0x000fc400008f0eff */
[----:B------:R-:W-:Y:S02]  /*11ac0*/  IADD3 R160, P1, PT, R174, R175, RZ ;  /* 0x000000afaea07210 */ /* 0x000fe40007f3e0ff */
[----:B------:R-:W-:Y:S01]  /*11ad0*/  LEA.HI.X.SX32 R149, R162, R185, 0x1, P2 ;  /* 0x000000b9a2957211 */ /* 0x000fe200010f0eff */
[----:B------:R-:W-:Y:S01]  /*11ae0*/  IMAD R220, R220, 0x7f, RZ ;  /* 0x0000007fdcdc7824 */ /* 0x000fe200078e02ff */
[----:B------:R-:W-:Y:S02]  /*11af0*/  IADD3 R162, P2, PT, R176, R175, RZ ;  /* 0x000000afb0a27210 */ /* 0x000fe40007f5e0ff */
[-C--:B------:R-:W-:Y:S02]  /*11b00*/  LEA.HI.X.SX32 R151, R164, R185.reuse, 0x1, P3 ;  /* 0x000000b9a4977211 */ /* 0x080fe400018f0eff */
[-C--:B------:R-:W-:Y:S02]  /*11b10*/  LEA.HI.X.SX32 R153, R166, R185.reuse, 0x1, P4 ;  /* 0x000000b9a6997211 */ /* 0x080fe400020f0eff */
[----:B------:R-:W-:-:S02]  /*11b20*/  LEA.HI.X.SX32 R155, R168, R185, 0x1, P5 ;  /* 0x000000b9a89b7211 */ /* 0x000fc400028f0eff */
[-C--:B------:R-:W-:Y:S02]  /*11b30*/  LEA.HI.X.SX32 R157, R170, R185.reuse, 0x1, P6 ;  /* 0x000000b9aa9d7211 */ /* 0x080fe400030f0eff */
[----:B------:R-:W-:Y:S01]  /*11b40*/  LEA.HI.X.SX32 R173, R208, R185, 0x1, P0 ;  /* 0x000000b9d0ad7211 */ /* 0x000fe200000f0eff */
[----:B------:R-:W-:Y:S01]  /*11b50*/  IMAD.MOV.U32 R208, RZ, RZ, R179 ;  /* 0x000000ffffd07224 */ /* 0x000fe200078e00b3 */
        /* <DEDUP_REMOVED lines=11> */
[----:B------:R-:W-:Y:S02]  /*11c10*/  LEA.HI.X.SX32 R171, R184, R185, 0x1, P6 ;  /* 0x000000b9b8ab7211 */ /* 0x000fe400030f0eff */
[-C--:B------:R-:W-:Y:S02]  /*11c20*/  IADD3 R178, P3, PT, R214, R175.reuse, RZ ;  /* 0x000000afd6b27210 */ /* 0x080fe40007f7e0ff */
[-C--:B------:R-:W-:Y:S02]  /*11c30*/  IADD3 R180, P4, PT, R216, R175.reuse, RZ ;  /* 0x000000afd8b47210 */ /* 0x080fe40007f9e0ff */
[-C--:B------:R-:W-:Y:S02]  /*11c40*/  IADD3 R182, P5, PT, R218, R175.reuse, RZ ;  /* 0x000000afdab67210 */ /* 0x080fe40007fbe0ff */
[----:B------:R-:W-:-:S02]  /*11c50*/  IADD3 R184, P6, PT, R220, R175, RZ ;  /* 0x000000afdcb87210 */ /* 0x000fc40007fde0ff */
[----:B------:R-:W-:Y:S02]  /*11c60*/  SHF.R.S32.HI R208, RZ, 0x8, R208 ;  /* 0x00000008ffd07819 */ /* 0x000fe400000114d0 */
[-C--:B------:R-:W-:Y:S02]  /*11c70*/  LEA.HI.X.SX32 R175, R210, R185.reuse, 0x1, P1 ;  /* 0x000000b9d2af7211 */ /* 0x080fe400008f0eff */
[----:B------:R-:W-:Y:S02]  /*11c80*/  PRMT R210, R191, 0x9910, RZ ;  /* 0x00009910bfd27816 */ /* 0x000fe400000000ff */
[-C--:B------:R-:W-:Y:S01]  /*11c90*/  LEA.HI.X.SX32 R177, R212, R185.reuse, 0x1, P2 ;  /* 0x000000b9d4b17211 */ /* 0x080fe200010f0eff */
[----:B------:R2:W-:Y:S01]  /*11ca0*/  STG.E.U8 desc[UR20][R2.64], R208 ;  /* 0x000000d002007986 */ /* 0x0005e2000c101114 */
[----:B------:R-:W-:Y:S02]  /*11cb0*/  PRMT R212, R135, 0x9910, RZ ;  /* 0x0000991087d47816 */ /* 0x000fe400000000ff */
[----:B------:R-:W-:-:S02]  /*11cc0*/  LEA.HI.X.SX32 R179, R214, R185, 0x1, P3 ;  /* 0x000000b9d6b37211 */ /* 0x000fc400018f0eff */
[----:B------:R-:W-:Y:S02]  /*11cd0*/  SHF.R.S32.HI R210, RZ, 0x8, R210 ;  /* 0x00000008ffd27819 */ /* 0x000fe400000114d2 */
[----:B------:R-:W-:Y:S02]  /*11ce0*/  PRMT R214, R195, 0x9910, RZ ;  /* 0x00009910c3d67816 */ /* 0x000fe400000000ff */
[----:B------:R-:W-:Y:S02]  /*11cf0*/  SHF.R.S32.HI R212, RZ, 0x8, R212 ;  /* 0x00000008ffd47819 */ /* 0x000fe400000114d4 */
[----:B--2---:R-:W-:Y:S01]  /*11d00*/  PRMT R2, R199, 0x9910, RZ ;  /* 0x00009910c7027816 */ /* 0x004fe200000000ff */
[----:B------:R2:W-:Y:S01]  /*11d10*/  STG.E.U8 desc[UR20][R4.64], R191 ;  /* 0x000000bf04007986 */ /* 0x0005e2000c101114 */
[----:B------:R-:W-:-:S03]  /*11d20*/  SHF.R.S32.HI R3, RZ, 0x8, R214 ;  /* 0x00000008ff037819 */ /* 0x000fc600000114d6 */
[----:B------:R3:W-:Y:S04]  /*11d30*/  STG.E.U8 desc[UR20][R6.64], R210 ;  /* 0x000000d206007986 */ /* 0x0007e8000c101114 */
[----:B------:R-:W-:Y:S01]  /*11d40*/  STG.E.U8 desc[UR20][R8.64], R135 ;  /* 0x0000008708007986 */ /* 0x000fe2000c101114 */
[----:B--2---:R-:W-:Y:S01]  /*11d50*/  IMAD.MOV.U32 R5, RZ, RZ, R2 ;  /* 0x000000ffff057224 */ /* 0x004fe200078e0002 */
[----:B------:R-:W-:Y:S02]  /*11d60*/  PRMT R2, R206, 0x9910, RZ ;  /* 0x00009910ce027816 */ /* 0x000fe400000000ff */
[----:B------:R2:W-:Y:S01]  /*11d70*/  STG.E.U8 desc[UR20][R10.64], R212 ;  /* 0x000000d40a007986 */ /* 0x0005e2000c101114 */
[----:B------:R-:W-:-:S03]  /*11d80*/  PRMT R4, R204, 0x9910, RZ ;  /* 0x00009910cc047816 */ /* 0x000fc600000000ff */
[----:B------:R-:W-:Y:S01]  /*11d90*/  STG.E.U8 desc[UR20][R12.64], R195 ;  /* 0x000000c30c007986 */ /* 0x000fe2000c101114 */
[----:B------:R-:W-:-:S03]  /*11da0*/  SHF.R.S32.HI R5, RZ, 0x8, R5 ;  /* 0x00000008ff057819 */ /* 0x000fc60000011405 */
[----:B------:R4:W-:Y:S01]  /*11db0*/  STG.E.U8 desc[UR20][R14.64], R3 ;  /* 0x000000030e007986 */ /* 0x0009e2000c101114 */
[----:B---3--:R-:W-:-:S03]  /*11dc0*/  PRMT R7, R203, 0x9910, RZ ;  /* 0x00009910cb077816 */ /* 0x008fc600000000ff */
[----:B------:R-:W-:Y:S01]  /*11dd0*/  STG.E.U8 desc[UR20][R16.64], R199 ;  /* 0x000000c710007986 */ /* 0x000fe2000c101114 */
[----:B------:R-:W-:Y:S01]  /*11de0*/  SHF.R.S32.HI R7, RZ, 0x8, R7 ;  /* 0x00000008ff077819 */ /* 0x000fe20000011407 */
[----:B--2---:R-:W2:Y:S01]  /*11df0*/  LDC.64 R10, c[0x0][0x3a0] ;  /* 0x0000e800ff0a7b82 */ /* 0x004ea20000000a00 */
[----:B----4-:R-:W-:Y:S01]  /*11e00*/  SHF.R.S32.HI R3, RZ, 0x8, R2 ;  /* 0x00000008ff037819 */ /* 0x010fe20000011402 */
[----:B------:R-:W-:Y:S01]  /*11e10*/  IMAD.MOV.U32 R2, RZ, RZ, R4 ;  /* 0x000000ffff027224 */ /* 0x000fe200078e0004 */
[----:B------:R-:W-:Y:S01]  /*11e20*/  PRMT R4, R202, 0x9910, RZ ;  /* 0x00009910ca047816 */ /* 0x000fe200000000ff */
[----:B------:R3:W-:Y:S04]  /*11e30*/  STG.E.U8 desc[UR20][R18.64], R5 ;  /* 0x0000000512007986 */ /* 0x0007e8000c101114 */
[----:B------:R-:W-:Y:S01]  /*11e40*/  STG.E.U8 desc[UR20][R20.64], R203 ;  /* 0x000000cb14007986 */ /* 0x000fe2000c101114 */
[----:B---3--:R-:W-:Y:S01]  /*11e50*/  SHF.R.S32.HI R5, RZ, 0x8, R2 ;  /* 0x00000008ff057819 */ /* 0x008fe20000011402 */
        /* <DEDUP_REMOVED lines=160> */
[----:B------:R-:W-:-:S02]  /*12860*/  IMAD.MOV.U32 R2, RZ, RZ, R4 ;  /* 0x000000ffff027224 */ /* 0x000fc400078e0004 */
[----:B------:R3:W-:Y:S01]  /*12870*/  STG.E.U8 desc[UR20][R152.64], R5 ;  /* 0x0000000598007986 */ /* 0x0007e2000c101114 */
[----:B------:R-:W-:-:S03]  /*12880*/  PRMT R4, R189, 0x9910, RZ ;  /* 0x00009910bd047816 */ /* 0x000fc600000000ff */
[----:B------:R-:W-:Y:S04]  /*12890*/  STG.E.U8 desc[UR20][R154.64], R209 ;  /* 0x000000d19a007986 */ /* 0x000fe8000c101114 */
[----:B------:R4:W-:Y:S01]  /*128a0*/  STG.E.U8 desc[UR20][R156.64], R7 ;  /* 0x000000079c007986 */ /* 0x0009e2000c101114 */
[----:B---3--:R-:W-:Y:S02]  /*128b0*/  SHF.R.S32.HI R5, RZ, 0x8, R2 ;  /* 0x00000008ff057819 */ /* 0x008fe40000011402 */
[----:B------:R-:W-:Y:S01]  /*128c0*/  PRMT R2, R201, 0x9910, RZ ;  /* 0x00009910c9027816 */ /* 0x000fe200000000ff */
[----:B------:R-:W-:Y:S04]  /*128d0*/  STG.E.U8 desc[UR20][R158.64], R207 ;  /* 0x000000cf9e007986 */ /* 0x000fe8000c101114 */
[----:B------:R3:W-:Y:S01]  /*128e0*/  STG.E.U8 desc[UR20][R160.64], R3 ;  /* 0x00000003a0007986 */ /* 0x0007e2000c101114 */
[----:B----4-:R-:W-:-:S02]  /*128f0*/  SHF.R.S32.HI R7, RZ, 0x8, R2 ;  /* 0x00000008ff077819 */ /* 0x010fc40000011402 */
[----:B------:R-:W-:Y:S01]  /*12900*/  PRMT R2, R197, 0x9910, RZ ;  /* 0x00009910c5027816 */ /* 0x000fe200000000ff */
[----:B------:R-:W-:Y:S01]  /*12910*/  STG.E.U8 desc[UR20][R162.64], R205 ;  /* 0x000000cda2007986 */ /* 0x000fe2000c101114 */
[----:B-1----:R-:W-:-:S03]  /*12920*/  UIMAD UR4, UR12, UR4, URZ ;  /* 0x000000040c0472a4 */ /* 0x002fc6000f8e02ff */
[----:B------:R1:W-:Y:S01]  /*12930*/  STG.E.U8 desc[UR20][R164.64], R5 ;  /* 0x00000005a4007986 */ /* 0x0003e2000c101114 */
[----:B---3--:R-:W-:-:S03]  /*12940*/  IMAD.MOV.U32 R3, RZ, RZ, R4 ;  /* 0x000000ffff037224 */ /* 0x008fc600078e0004 */
[----:B------:R-:W-:Y:S01]  /*12950*/  STG.E.U8 desc[UR20][R166.64], R201 ;  /* 0x000000c9a6007986 */ /* 0x000fe2000c101114 */
[----:B------:R-:W-:Y:S02]  /*12960*/  PRMT R4, R187, 0x9910, RZ ;  /* 0x00009910bb047816 */ /* 0x000fe400000000ff */
[----:B------:R-:W-:Y:S02]  /*12970*/  SHF.R.S32.HI R3, RZ, 0x8, R3 ;  /* 0x00000008ff037819 */ /* 0x000fe40000011403 */
[----:B-1----:R-:W-:Y:S02]  /*12980*/  SHF.R.S32.HI R5, RZ, 0x8, R2 ;  /* 0x00000008ff057819 */ /* 0x002fe40000011402 */
[----:B------:R-:W-:Y:S01]  /*12990*/  PRMT R2, R193, 0x9910, RZ ;  /* 0x00009910c1027816 */ /* 0x000fe200000000ff */
[----:B------:R1:W-:Y:S01]  /*129a0*/  STG.E.U8 desc[UR20][R168.64], R7 ;  /* 0x00000007a8007986 */ /* 0x0003e2000c101114 */
[----:B------:R-:W-:Y:S01]  /*129b0*/  USHF.L.U32 UR6, UR4, 0x2, URZ ;  /* 0x0000000204067899 */ /* 0x000fe200080006ff */
[----:B------:R-:W-:-:S02]  /*129c0*/  IMAD.SHL.U32 R9, R134, 0x4, RZ ;  /* 0x0000000486097824 */ /* 0x000fc400078e00ff */
[----:B------:R-:W-:Y:S01]  /*129d0*/  STG.E.U8 desc[UR20][R170.64], R189 ;  /* 0x000000bdaa007986 */ /* 0x000fe2000c101114 */
[----:B------:R-:W-:-:S03]  /*129e0*/  UIMAD.WIDE UR4, UR4, 0x4, URZ ;  /* 0x00000004040478a5 */ /* 0x000fc6000f8e02ff */
[----:B------:R-:W-:Y:S01]  /*129f0*/  STG.E.U8 desc[UR20][R172.64], R3 ;  /* 0x00000003ac007986 */ /* 0x000fe2000c101114 */
[----:B------:R-:W-:-:S03]  /*12a00*/  IMAD.HI R134, R134, 0x4, RZ ;  /* 0x0000000486867827 */ /* 0x000fc600078e02ff */
[----:B------:R-:W-:Y:S01]  /*12a10*/  STG.E.U8 desc[UR20][R174.64], R197 ;  /* 0x000000c5ae007986 */ /* 0x000fe2000c101114 */
[----:B-1----:R-:W-:-:S03]  /*12a20*/  IMAD.MOV.U32 R7, RZ, RZ, R2 ;  /* 0x000000ffff077224 */ /* 0x002fc600078e0002 */
[----:B------:R1:W-:Y:S01]  /*12a30*/  STG.E.U8 desc[UR20][R176.64], R5 ;  /* 0x00000005b0007986 */ /* 0x0003e2000c101114 */
[----:B--2---:R-:W-:Y:S02]  /*12a40*/  IADD3 R2, P0, P1, R9, UR6, R10 ;  /* 0x0000000609027c10 */ /* 0x004fe4000f91e00a */
[-C--:B------:R-:W-:Y:S02]  /*12a50*/  LEA.HI.X.SX32 R181, R216, R185.reuse, 0x1, P4 ;  /* 0x000000b9d8b57211 */ /* 0x080fe400020f0eff */
[----:B------:R-:W-:Y:S02]  /*12a60*/  SHF.R.S32.HI R7, RZ, 0x8, R7 ;  /* 0x00000008ff077819 */ /* 0x000fe40000011407 */
[-C--:B------:R-:W-:Y:S01]  /*12a70*/  LEA.HI.X.SX32 R183, R218, R185.reuse, 0x1, P5 ;  /* 0x000000b9dab77211 */ /* 0x080fe200028f0eff */
[----:B-1----:R-:W-:Y:S01]  /*12a80*/  IMAD.MOV.U32 R5, RZ, RZ, R4 ;  /* 0x000000ffff057224 */ /* 0x002fe200078e0004 */
[----:B------:R-:W-:Y:S01]  /*12a90*/  LEA.HI.X.SX32 R185, R220, R185, 0x1, P6 ;  /* 0x000000b9dcb97211 */ /* 0x000fe200030f0eff */
[----:B------:R1:W-:Y:S01]  /*12aa0*/  STG.E.U8 desc[UR20][R178.64], R193 ;  /* 0x000000c1b2007986 */ /* 0x0003e2000c101114 */
[----:B------:R-:W-:-:S02]  /*12ab0*/  IADD3.X R3, PT, PT, R134, UR5, R11, P0, P1 ;  /* 0x0000000586037c10 */ /* 0x000fc400087e240b */
[----:B------:R-:W-:Y:S01]  /*12ac0*/  SHF.R.S32.HI R5, RZ, 0x8, R5 ;  /* 0x00000008ff057819 */ /* 0x000fe20000011405 */
[----:B------:R1:W-:Y:S04]  /*12ad0*/  STG.E.U8 desc[UR20][R180.64], R7 ;  /* 0x00000007b4007986 */ /* 0x0003e8000c101114 */
[----:B------:R1:W-:Y:S04]  /*12ae0*/  STG.E.U8 desc[UR20][R182.64], R187 ;  /* 0x000000bbb6007986 */ /* 0x0003e8000c101114 */
[----:B------:R1:W-:Y:S04]  /*12af0*/  STG.E.U8 desc[UR20][R184.64], R5 ;  /* 0x00000005b8007986 */ /* 0x0003e8000c101114 */
[----:B------:R1:W-:Y:S01]  /*12b00*/  STG.E desc[UR20][R2.64], R0 ;  /* 0x0000000002007986 */ /* 0x0003e2000c101914 */
[----:B0-----:R-:W-:Y:S06]  /*12b10*/  BAR.SYNC.DEFER_BLOCKING 0x0 ;  /* 0x0000000000007b1d */ /* 0x001fec0000010000 */
[----:B------:R-:W-:Y:S05]  /*12b20*/  BRA.U UP0, `(.L_x_21) ;  /* 0x0000000100a07547 */ /* 0x000fea000b800000 */
[----:B------:R-:W0:Y:S01]  /*12b30*/  S2UR UR5, SR_CgaCtaId ;  /* 0x00000000000579c3 */ /* 0x000e220000008800 */
[----:B------:R-:W-:Y:S01]  /*12b40*/  NOP ;  /* 0x0000000000007918 */ /* 0x000fe20000000000 */
[----:B------:R-:W-:Y:S01]  /*12b50*/  UMOV UR4, 0x50 ;  /* 0x0000005000047882 */ /* 0x000fe20000000000 */
[----:B-1----:R-:W-:Y:S02]  /*12b60*/  IMAD.U32 R0, RZ, RZ, UR8 ;  /* 0x00000008ff007e24 */ /* 0x002fe4000f8e00ff */
[----:B------:R-:W-:Y:S02]  /*12b70*/  IMAD.MOV.U32 R3, RZ, RZ, 0xffff ;  /* 0x0000ffffff037424 */ /* 0x000fe400078e00ff */
[----:B------:R-:W-:Y:S01]  /*12b80*/  IMAD.MOV.U32 R7, RZ, RZ, 0x1 ;  /* 0x00000001ff077424 */ /* 0x000fe200078e00ff */
[----:B------:R-:W-:-:S04]  /*12b90*/  LOP3.LUT R0, R0, 0xffff, RZ, 0xc0, !PT ;  /* 0x0000ffff00007812 */ /* 0x000fc800078ec0ff */
[----:B------:R-:W-:-:S05]  /*12ba0*/  SHF.R.U32.HI R0, RZ, 0x5, R0 ;  /* 0x00000005ff007819 */ /* 0x000fca0000011600 */
[----:B------:R-:W-:Y:S01]  /*12bb0*/  VIADD R2, R0, 0x10 ;  /* 0x0000001000027836 */ /* 0x000fe20000000000 */
[----:B------:R-:W-:Y:S01]  /*12bc0*/  SHF.L.U32 R0, R3, R0, RZ ;  /* 0x0000000003007219 */ /* 0x000fe200000006ff */
[----:B0-----:R-:W-:-:S03]  /*12bd0*/  ULEA UR6, UR5, UR4, 0x18 ;  /* 0x0000000405067291 */ /* 0x001fc6000f8ec0ff */
[----:B------:R-:W-:-:S04]  /*12be0*/  SHF.L.U32 R3, R7, R2, RZ ;  /* 0x0000000207037219 */ /* 0x000fc800000006ff */
[----:B------:R-:W-:Y:S02]  /*12bf0*/  LOP3.LUT R0, R3, R0, RZ, 0xfc, !PT ;  /* 0x0000000003007212 */ /* 0x000fe400078efcff */
[----:B------:R-:W0:Y:S02]  /*12c00*/  LDS R5, [UR6] ;  /* 0x00000006ff057984 */ /* 0x000e240008000800 */
[C---:B------:R-:W-:Y:S02]  /*12c10*/  LOP3.LUT R2, R0.reuse, 0xffff, RZ, 0xc0, !PT ;  /* 0x0000ffff00027812 */ /* 0x040fe400078ec0ff */
[----:B0-----:R-:W-:-:S04]  /*12c20*/  LOP3.LUT R3, R0, 0xffff, R5, 0x80, !PT ;  /* 0x0000ffff00037812 */ /* 0x001fc800078e8005 */
[----:B------:R-:W-:-:S13]  /*12c30*/  ISETP.NE.AND P0, PT, R3, R2, PT ;  /* 0x000000020300720c */ /* 0x000fda0003f05270 */
[----:B------:R-:W-:Y:S05]  /*12c40*/  @P0 BRA `(.L_x_22) ;  /* 0x0000000000500947 */ /* 0x000fea0003800000 */
[----:B------:R-:W-:Y:S02]  /*12c50*/  SHF.R.U32.HI R5, RZ, 0x10, R5 ;  /* 0x00000010ff057819 */ /* 0x000fe40000011605 */
[----:B------:R-:W-:-:S04]  /*12c60*/  SHF.R.U32.HI R2, RZ, 0x10, R0 ;  /* 0x00000010ff027819 */ /* 0x000fc80000011600 */
[----:B------:R-:W-:-:S04]  /*12c70*/  LOP3.LUT R5, R5, R2, RZ, 0xc0, !PT ;  /* 0x0000000205057212 */ /* 0x000fc800078ec0ff */
[----:B------:R-:W-:-:S13]  /*12c80*/  ISETP.NE.AND P0, PT, R5, R2, PT ;  /* 0x000000020500720c */ /* 0x000fda0003f05270 */
[----:B------:R-:W-:Y:S05]  /*12c90*/  @P0 BRA `(.L_x_23) ;  /* 0x0000000000300947 */ /* 0x000fea0003800000 */
[----:B------:R-:W-:Y:S01]  /*12ca0*/  R2UR UR4, R0 ;  /* 0x00000000000472ca */ /* 0x000fe200000e0000 */
[----:B------:R-:W-:Y:S01]  /*12cb0*/  VOTEU.ANY UR5, UPT, PT ;  /* 0x0000000000057886 */ /* 0x000fe200038e0100 */
[----:B------:R-:W0:Y:S01]  /*12cc0*/  S2R R0, SR_LANEID ;  /* 0x0000000000007919 */ /* 0x000e220000000000 */
[----:B------:R-:W-:-:S10]  /*12cd0*/  UFLO.U32 UR5, UR5 ;  /* 0x00000005000572bd */ /* 0x000fd400080e0000 */
[----:B------:R-:W-:-:S06]  /*12ce0*/  ULOP3.LUT UR4, URZ, UR4, URZ, 0x33, !UPT ;  /* 0x00000004ff047292 */ /* 0x000fcc000f8e33ff */
[----:B------:R-:W-:-:S04]  /*12cf0*/  IMAD.U32 R2, RZ, RZ, UR4 ;  /* 0x00000004ff027e24 */ /* 0x000fc8000f8e00ff */
[----:B------:R-:W1:Y:S02]  /*12d00*/  REDUX UR7, R2 ;  /* 0x00000000020773c4 */ /* 0x000e640000000000 */
[----:B------:R2:W-:Y:S01]  /*12d10*/  UTCATOMSWS.AND URZ, UR4 ;  /* 0x0000000400ff79e3 */ /* 0x0005e20008000000 */
[----:B0-----:R-:W-:Y:S01]  /*12d20*/  ISETP.EQ.U32.AND P0, PT, R0, UR5, PT ;  /* 0x0000000500007c0c */ /* 0x001fe2000bf02070 */
[----:B-1----:R-:W-:-:S12]  /*12d30*/  IMAD.U32 R0, RZ, RZ, UR7 ;  /* 0x00000007ff007e24 */ /* 0x002fd8000f8e00ff */
[----:B------:R2:W-:Y:S01]  /*12d40*/  @P0 ATOMS.AND RZ, [UR6], R0 ;  /* 0x00000000ffff098c */ /* 0x0005e2000a800006 */
[----:B------:R-:W-:Y:S05]  /*12d50*/  BRA `(.L_x_21) ;  /* 0x0000000000147947 */ /* 0x000fea0003800000 */
.L_x_23:
[----:B------:R-:W-:-:S07]  /*12d60*/  MOV R2, 0x12d80 ;  /* 0x00012d8000027802 */ /* 0x000fce0000000f00 */
[----:B------:R-:W-:Y:S05]  /*12d70*/  CALL.REL.NOINC `($__internal_0_$__cuda_sm10x_tcgen05_guardrail_trap_col_being_dealloced_not_returned_by_alloc) ;  /* 0x0000000000447944 */ /* 0x000fea0003c00000 */
[----:B------:R-:W-:Y:S05]  /*12d80*/  BRA `(.L_x_21) ;  /* 0x0000000000087947 */ /* 0x000fea0003800000 */
.L_x_22:
[----:B------:R-:W-:-:S07]  /*12d90*/  MOV R2, 0x12db0 ;  /* 0x00012db000027802 */ /* 0x000fce0000000f00 */
[----:B------:R-:W-:Y:S05]  /*12da0*/  CALL.REL.NOINC `($__internal_2_$__cuda_sm10x_tcgen05_guardrail_trap_unallocated_columns_being_dealloced) ;  /* 0x0000000000507944 */ /* 0x000fea0003c00000 */
.L_x_21:
[----:B------:R-:W-:Y:S01]  /*12db0*/  NOP ;  /* 0x0000000000007918 */ /* 0x000fe20000000000 */
[----:B--2---:R-:W-:Y:S05]  /*12dc0*/  EXIT ;  /* 0x000000000000794d */ /* 0x004fea0003800000 */
.L_x_8:
[----:B------:R-:W1:Y:S02]  /*12dd0*/  SYNCS.PHASECHK.TRANS64.TRYWAIT P2, [UR7+0xe000], RZ ;  /* 0x00e000ffff0075a7 */ /* 0x000e640008041107 */
[----:B-1----:R-:W-:Y:S05]  /*12de0*/  @!P2 BRA `(.L_x_8) ;  /* 0xfffffffc00f8a947 */ /* 0x002fea000383ffff */
[----:B------:R-:W-:Y:S05]  /*12df0*/  BRA `(.L_x_7) ;  /* 0xffffff1400dc7947 */ /* 0x000fea000383ffff */
.L_x_16:
[----:B------:R-:W1:Y:S02]  /*12e00*/  SYNCS.PHASECHK.TRANS64.TRYWAIT P4, [UR7+0x12010], RZ ;  /* 0x012010ffff0075a7 */ /* 0x000e640008081107 */
[----:B-1----:R-:W-:Y:S05]  /*12e10*/  @!P4 BRA `(.L_x_16) ;  /* 0xfffffffc00f8c947 */ /* 0x002fea000383ffff */
[----:B------:R-:W-:Y:S05]  /*12e20*/  BRA `(.L_x_24) ;  /* 0xffffff7000f07947 */ /* 0x000fea000383ffff */
.L_x_17:
[----:B------:R-:W0:Y:S02]  /*12e30*/  SYNCS.PHASECHK.TRANS64.TRYWAIT P0, [UR16], R74 ;  /* 0x0000004aff0075a7 */ /* 0x000e240008001110 */
[----:B0-----:R-:W-:Y:S05]  /*12e40*/  @!P0 BRA `(.L_x_17) ;  /* 0xfffffffc00f88947 */ /* 0x001fea000383ffff */
[----:B------:R-:W-:Y:S05]  /*12e50*/  BRA `(.L_x_25) ;  /* 0xffffff8800747947 */ /* 0x000fea000383ffff */
.L_x_20:
[----:B------:R-:W0:Y:S02]  /*12e60*/  SYNCS.PHASECHK.TRANS64.TRYWAIT P0, [UR16], R0 ;  /* 0x00000000ff0075a7 */ /* 0x000e240008001110 */
[----:B0-----:R-:W-:Y:S05]  /*12e70*/  @!P0 BRA `(.L_x_20) ;  /* 0xfffffffc00f88947 */ /* 0x001fea000383ffff */
[----:B------:R-:W-:Y:S05]  /*12e80*/  BRA `(.L_x_26) ;  /* 0xffffffb000047947 */ /* 0x000fea000383ffff */
        .weak           $__internal_0_$__cuda_sm10x_tcgen05_guardrail_trap_col_being_dealloced_not_returned_by_alloc
        .type           $__internal_0_$__cuda_sm10x_tcgen05_guardrail_trap_col_being_dealloced_not_returned_by_alloc,@function
        .size           $__internal_0_$__cuda_sm10x_tcgen05_guardrail_trap_col_being_dealloced_not_returned_by_alloc,($__internal_1_$__cuda_sm10x_tcgen05_guardrail_trap_phase_invalid_during_alloc - $__internal_0_$__cuda_sm10x_tcgen05_guardrail_trap_col_being_dealloced_not_returned_by_alloc)
$__internal_0_$__cuda_sm10x_tcgen05_guardrail_trap_col_being_dealloced_not_returned_by_alloc:
[----:B------:R-:W-:Y:S05]  /*12e90*/  BPT.TRAP 0x1 ;  /* 0x000000040000795c */ /* 0x000fea0000300000 */
[----:B------:R-:W-:-:S04]  /*12ea0*/  IMAD.MOV.U32 R3, RZ, RZ, 0x0 ;  /* 0x00000000ff037424 */ /* 0x000fc800078e00ff */
[----:B------:R-:W-:Y:S05]  /*12eb0*/  RET.REL.NODEC R2 `(attn_fwd) ;  /* 0xfffffed002507950 */ /* 0x000fea0003c3ffff */
        .weak           $__internal_1_$__cuda_sm10x_tcgen05_guardrail_trap_phase_invalid_during_alloc
        .type           $__internal_1_$__cuda_sm10x_tcgen05_guardrail_trap_phase_invalid_during_alloc,@function
        .size           $__internal_1_$__cuda_sm10x_tcgen05_guardrail_trap_phase_invalid_during_alloc,($__internal_2_$__cuda_sm10x_tcgen05_guardrail_trap_unallocated_columns_being_dealloced - $__internal_1_$__cuda_sm10x_tcgen05_guardrail_trap_phase_invalid_during_alloc)
$__internal_1_$__cuda_sm10x_tcgen05_guardrail_trap_phase_invalid_during_alloc:
[----:B------:R-:W-:Y:S05]  /*12ec0*/  BPT.TRAP 0x1 ;  /* 0x000000040000795c */ /* 0x000fea0000300000 */
[----:B------:R-:W-:-:S04]  /*12ed0*/  IMAD.MOV.U32 R3, RZ, RZ, 0x0 ;  /* 0x00000000ff037424 */ /* 0x000fc800078e00ff */
[----:B------:R-:W-:Y:S05]  /*12ee0*/  RET.REL.NODEC R2 `(attn_fwd) ;  /* 0xfffffed002447950 */ /* 0x000fea0003c3ffff */
        .weak           $__internal_2_$__cuda_sm10x_tcgen05_guardrail_trap_unallocated_columns_being_dealloced
        .type           $__internal_2_$__cuda_sm10x_tcgen05_guardrail_trap_unallocated_columns_being_dealloced,@function
        .size           $__internal_2_$__cuda_sm10x_tcgen05_guardrail_trap_unallocated_columns_being_dealloced,(.L_x_30 - $__internal_2_$__cuda_sm10x_tcgen05_guardrail_trap_unallocated_columns_being_dealloced)
$__internal_2_$__cuda_sm10x_tcgen05_guardrail_trap_unallocated_columns_being_dealloced:
[----:B------:R-:W-:Y:S05]  /*12ef0*/  BPT.TRAP 0x1 ;  /* 0x000000040000795c */ /* 0x000fea0000300000 */
[----:B------:R-:W-:-:S04]  /*12f00*/  IMAD.MOV.U32 R3, RZ, RZ, 0x0 ;  /* 0x00000000ff037424 */ /* 0x000fc800078e00ff */
[----:B------:R-:W-:Y:S05]  /*12f10*/  RET.REL.NODEC R2 `(attn_fwd) ;  /* 0xfffffed002387950 */ /* 0x000fea0003c3ffff */
.L_x_27:
[----:B------:R-:W-:-:S00]  /*12f20*/  BRA `(.L_x_27) ;  /* 0xfffffffc00fc7947 */ /* 0x000fc0000383ffff */
[----:B------:R-:W-:-:S00]  /*12f30*/  NOP ;  /* 0x0000000000007918 */ /* 0x000fc00000000000 */
        /* <DEDUP_REMOVED lines=12> */
.L_x_30:


//--------------------- .nv.global.init           --------------------------
	.section	.nv.global.init,"aw",@progbits
.nv.global.init:
	.type		_$_str,@object
	.size		_$_str,(.L_3 - _$_str)
_$_str:
        /*0000*/ 	.byte	0x5f, 0x5f, 0x43, 0x55, 0x44, 0x41, 0x5f, 0x46, 0x54, 0x5a, 0x00
.L_3:


//--------------------- .nv.shared.attn_fwd       --------------------------
	.section	.nv.shared.attn_fwd,"aw",@nobits
	.sectionflags	@""
	.align	16
	.zero		1024


//--------------------- .nv.shared.reserved.0     --------------------------
	.section	.nv.shared.reserved.0,"aw",@nobits
	.align	8
	.weak		__nv_reservedSMEM_offset_0_alias
	.size		__nv_reservedSMEM_offset_0_alias, 0, 64
	.other		__nv_reservedSMEM_offset_0_alias,@"STO_CUDA_RESERVED_SHARED STV_DEFAULT"
__nv_reservedSMEM_offset_0_alias:
	.zero		0
.nv.shared.reserved.0:
	.zero		64
	.weak		__nv_reservedSMEM_allocation_phase
	.type		__nv_reservedSMEM_allocation_phase,@object
	.size		__nv_reservedSMEM_allocation_phase,(.L_0 - __nv_reservedSMEM_allocation_phase)
__nv_reservedSMEM_allocation_phase:
	.zero		1
.L_0:
	.zero		7
	.weak		__nv_reservedSMEM_devtool_atexit_pc
	.type		__nv_reservedSMEM_devtool_atexit_pc,@object
	.size		__nv_reservedSMEM_devtool_atexit_pc,(__nv_reservedSMEM_allocation_mask - __nv_reservedSMEM_devtool_atexit_pc)
__nv_reservedSMEM_devtool_atexit_pc:
	.zero		8
	.weak		__nv_reservedSMEM_allocation_mask
	.type		__nv_reservedSMEM_allocation_mask,@object
	.size		__nv_reservedSMEM_allocation_mask,(.L_2 - __nv_reservedSMEM_allocation_mask)
__nv_reservedSMEM_allocation_mask:
	.zero		4
.L_2:


//--------------------- .nv.constant0.attn_fwd    --------------------------
	.section	.nv.constant0.attn_fwd,"a",@progbits
	.sectionflags	@""
	.align	4
.nv.constant0.attn_fwd:
	.zero		1032


//--------------------- SYMBOLS --------------------------

	.type		.nv.reservedSmem.offset0,@object
	.size		.nv.reservedSmem.offset0,0x4
	.type		.nv.reservedSmem.cap,@object
	.size		.nv.reservedSmem.cap,0x4
